def matmul_kernel(
    a_ptr,
    b_ptr,
    c_ptr,
    M,
    N,
    K,
    stride_am,
    stride_ak,
    stride_bk,
    stride_bn,
    stride_cm,
    stride_cn,
    BLOCK_M: tl.constexpr,
    BLOCK_N: tl.constexpr,
    BLOCK_K: tl.constexpr,
    GROUP_M: tl.constexpr,
):
    pid = tl.program_id(axis=0)
    num_pid_m = tl.cdiv(M, BLOCK_M)
    num_pid_n = tl.cdiv(N, BLOCK_N)
    num_pid_in_group = GROUP_M * num_pid_n
    group_id = pid // num_pid_in_group
    first_pid_m = group_id * GROUP_M
    group_size_m = min(num_pid_m - first_pid_m, GROUP_M)
    pid_m = first_pid_m + ((pid % num_pid_in_group) % group_size_m)
    pid_n = (pid % num_pid_in_group) // group_size_m

    offs_am = (pid_m * BLOCK_M + tl.arange(0, BLOCK_M)) % M
    offs_bn = (pid_n * BLOCK_N + tl.arange(0, BLOCK_N)) % N
    offs_k = tl.arange(0, BLOCK_K)
    a_ptrs = a_ptr + offs_am[:, None] * stride_am + offs_k[None, :] * stride_ak
    b_ptrs = b_ptr + offs_k[:, None] * stride_bk + offs_bn[None, :] * stride_bn

    acc = tl.zeros((BLOCK_M, BLOCK_N), dtype=tl.float32)
    for kk in range(0, tl.cdiv(K, BLOCK_K)):
        a = tl.load(a_ptrs, mask=offs_k[None, :] < K - kk * BLOCK_K, other=0.0)
        b = tl.load(b_ptrs, mask=offs_k[:, None] < K - kk * BLOCK_K, other=0.0)
        acc = tl.dot(a, b, acc)
        a_ptrs += BLOCK_K * stride_ak
        b_ptrs += BLOCK_K * stride_bk

    c = acc.to(c_ptr.dtype.element_ty)
    offs_cm = pid_m * BLOCK_M + tl.arange(0, BLOCK_M)
    offs_cn = pid_n * BLOCK_N + tl.arange(0, BLOCK_N)
    c_ptrs = c_ptr + offs_cm[:, None] * stride_cm + offs_cn[None, :] * stride_cn
    mask = (offs_cm[:, None] < M) & (offs_cn[None, :] < N)
    tl.store(c_ptrs, c, mask=mask)

# config = {"BLOCK_K": 128, "BLOCK_M": 32, "BLOCK_N": 512, "GROUP_M": 8, "arch": "sm_80", "dtype": "bf16", "num_ctas": 1, "num_stages": 2, "num_warps": 2}
# arch = sm_80


// ===== COMPILED SASS (sm_80) =====

	.target	sm_80

	.elftype	@"ET_EXEC"


//--------------------- .note.nv.tkinfo           --------------------------
	.section	.note.nv.tkinfo,"",@"SHT_NOTE"
	.sectionflags	@"SHF_NOTE_NV_TKINFO"
	.tkinfo
        /*0018*/ 	.word	0x00000002
        /*0030*/ 	.string	""
        /*0030*/ 	.string	"ptxas"
        /*0030*/ 	.string	"Cuda compilation tools, release 13.0, V13.0.88"
        /*0030*/ 	.string	"Build cuda_13.0.r13.0/compiler.36424714_0"
        /*0030*/ 	.string	"-v  -suppress-debug-info  -lineinfo  -arch sm_80 "



//--------------------- .note.nv.cuinfo           --------------------------
	.section	.note.nv.cuinfo,"",@"SHT_NOTE"
	.sectionflags	@"SHF_NOTE_NV_CUINFO"
        /*0018*/ 	.short	0x0002
        /*001a*/ 	.short	0x0050
        /*001c*/ 	.short	0x0082
	.zero		2


//--------------------- .nv.info                  --------------------------
	.section	.nv.info,"",@"SHT_CUDA_INFO"
	.align	4


	//----- nvinfo : EIATTR_REGCOUNT
	.align		4
        /*0000*/ 	.byte	0x04, 0x2f
        /*0002*/ 	.short	(.L_1 - .L_0)
	.align		4
.L_0:
        /*0004*/ 	.word	index@(matmul_kernel)
        /*0008*/ 	.word	0x00000020


	//----- nvinfo : EIATTR_FRAME_SIZE
	.align		4
.L_1:
        /*000c*/ 	.byte	0x04, 0x11
        /*000e*/ 	.short	(.L_3 - .L_2)
	.align		4
.L_2:
        /*0010*/ 	.word	index@(matmul_kernel)
        /*0014*/ 	.word	0x00005e40


	//----- nvinfo : EIATTR_MIN_STACK_SIZE
	.align		4
.L_3:
        /*0018*/ 	.byte	0x04, 0x12
        /*001a*/ 	.short	(.L_5 - .L_4)
	.align		4
.L_4:
        /*001c*/ 	.word	index@(matmul_kernel)
        /*0020*/ 	.word	0x00005e40
.L_5:


//--------------------- .nv.info.matmul_kernel    --------------------------
	.section	.nv.info.matmul_kernel,"",@"SHT_CUDA_INFO"
	.sectionflags	@""
	.align	4


	//----- nvinfo : EIATTR_CUDA_API_VERSION
	.align		4
        /*0000*/ 	.byte	0x04, 0x37
        /*0002*/ 	.short	(.L_7 - .L_6)
.L_6:
        /*0004*/ 	.word	0x00000082


	//----- nvinfo : EIATTR_SW2861232_WAR
	.align		4
.L_7:
        /*0008*/ 	.byte	0x01, 0x35
	.zero		2


	//----- nvinfo : EIATTR_PARAM_CBANK
	.align		4
        /*000c*/ 	.byte	0x04, 0x0a
        /*000e*/ 	.short	(.L_9 - .L_8)
	.align		4
.L_8:
        /*0010*/ 	.word	index@(.nv.constant0.matmul_kernel)
        /*0014*/ 	.short	0x0160
        /*0016*/ 	.short	0x0050


	//----- nvinfo : EIATTR_CBANK_PARAM_SIZE
	.align		4
.L_9:
        /*0018*/ 	.byte	0x03, 0x19
        /*001a*/ 	.short	0x0050


	//----- nvinfo : EIATTR_KPARAM_INFO
	.align		4
        /*001c*/ 	.byte	0x04, 0x17
        /*001e*/ 	.short	(.L_11 - .L_10)
.L_10:
        /*0020*/ 	.word	0x00000000
        /*0024*/ 	.short	0x000d
        /*0026*/ 	.short	0x0048
        /*0028*/ 	.byte	0x00, 0xf4, 0x21, 0x00


	//----- nvinfo : EIATTR_KPARAM_INFO
	.align		4
.L_11:
        /*002c*/ 	.byte	0x04, 0x17
        /*002e*/ 	.short	(.L_13 - .L_12)
.L_12:
        /*0030*/ 	.word	0x00000000
        /*0034*/ 	.short	0x000c
        /*0036*/ 	.short	0x0040
        /*0038*/ 	.byte	0x00, 0xf4, 0x21, 0x00


	//----- nvinfo : EIATTR_KPARAM_INFO
	.align		4
.L_13:
        /*003c*/ 	.byte	0x04, 0x17
        /*003e*/ 	.short	(.L_15 - .L_14)
.L_14:
        /*0040*/ 	.word	0x00000000
        /*0044*/ 	.short	0x000b
        /*0046*/ 	.short	0x0038
        /*0048*/ 	.byte	0x00, 0xf0, 0x11, 0x00


	//----- nvinfo : EIATTR_KPARAM_INFO
	.align		4
.L_15:
        /*004c*/ 	.byte	0x04, 0x17
        /*004e*/ 	.short	(.L_17 - .L_16)
.L_16:
        /*0050*/ 	.word	0x00000000
        /*0054*/ 	.short	0x000a
        /*0056*/ 	.short	0x0034
        /*0058*/ 	.byte	0x00, 0xf0, 0x11, 0x00


	//----- nvinfo : EIATTR_KPARAM_INFO
	.align		4
.L_17:
        /*005c*/ 	.byte	0x04, 0x17
        /*005e*/ 	.short	(.L_19 - .L_18)
.L_18:
        /*0060*/ 	.word	0x00000000
        /*0064*/ 	.short	0x0009
        /*0066*/ 	.short	0x0030
        /*0068*/ 	.byte	0x00, 0xf0, 0x11, 0x00


	//----- nvinfo : EIATTR_KPARAM_INFO
	.align		4
.L_19:
        /*006c*/ 	.byte	0x04, 0x17
        /*006e*/ 	.short	(.L_21 - .L_20)
.L_20:
        /*0070*/ 	.word	0x00000000
        /*0074*/ 	.short	0x0008
        /*0076*/ 	.short	0x002c
        /*0078*/ 	.byte	0x00, 0xf0, 0x11, 0x00


	//----- nvinfo : EIATTR_KPARAM_INFO
	.align		4
.L_21:
        /*007c*/ 	.byte	0x04, 0x17
        /*007e*/ 	.short	(.L_23 - .L_22)
.L_22:
        /*0080*/ 	.word	0x00000000
        /*0084*/ 	.short	0x0007
        /*0086*/ 	.short	0x0028
        /*0088*/ 	.byte	0x00, 0xf0, 0x11, 0x00


	//----- nvinfo : EIATTR_KPARAM_INFO
	.align		4
.L_23:
        /*008c*/ 	.byte	0x04, 0x17
        /*008e*/ 	.short	(.L_25 - .L_24)
.L_24:
        /*0090*/ 	.word	0x00000000
        /*0094*/ 	.short	0x0006
        /*0096*/ 	.short	0x0024
        /*0098*/ 	.byte	0x00, 0xf0, 0x11, 0x00


	//----- nvinfo : EIATTR_KPARAM_INFO
	.align		4
.L_25:
        /*009c*/ 	.byte	0x04, 0x17
        /*009e*/ 	.short	(.L_27 - .L_26)
.L_26:
        /*00a0*/ 	.word	0x00000000
        /*00a4*/ 	.short	0x0005
        /*00a6*/ 	.short	0x0020
        /*00a8*/ 	.byte	0x00, 0xf0, 0x11, 0x00


	//----- nvinfo : EIATTR_KPARAM_INFO
	.align		4
.L_27:
        /*00ac*/ 	.byte	0x04, 0x17
        /*00ae*/ 	.short	(.L_29 - .L_28)
.L_28:
        /*00b0*/ 	.word	0x00000000
        /*00b4*/ 	.short	0x0004
        /*00b6*/ 	.short	0x001c
        /*00b8*/ 	.byte	0x00, 0xf0, 0x11, 0x00


	//----- nvinfo : EIATTR_KPARAM_INFO
	.align		4
.L_29:
        /*00bc*/ 	.byte	0x04, 0x17
        /*00be*/ 	.short	(.L_31 - .L_30)
.L_30:
        /*00c0*/ 	.word	0x00000000
        /*00c4*/ 	.short	0x0003
        /*00c6*/ 	.short	0x0018
        /*00c8*/ 	.byte	0x00, 0xf0, 0x11, 0x00


	//----- nvinfo : EIATTR_KPARAM_INFO
	.align		4
.L_31:
        /*00cc*/ 	.byte	0x04, 0x17
        /*00ce*/ 	.short	(.L_33 - .L_32)
.L_32:
        /*00d0*/ 	.word	0x00000000
        /*00d4*/ 	.short	0x0002
        /*00d6*/ 	.short	0x0010
        /*00d8*/ 	.byte	0x00, 0xf4, 0x21, 0x00


	//----- nvinfo : EIATTR_KPARAM_INFO
	.align		4
.L_33:
        /*00dc*/ 	.byte	0x04, 0x17
        /*00de*/ 	.short	(.L_35 - .L_34)
.L_34:
        /*00e0*/ 	.word	0x00000000
        /*00e4*/ 	.short	0x0001
        /*00e6*/ 	.short	0x0008
        /*00e8*/ 	.byte	0x00, 0xf4, 0x21, 0x00


	//----- nvinfo : EIATTR_KPARAM_INFO
	.align		4
.L_35:
        /*00ec*/ 	.byte	0x04, 0x17
        /*00ee*/ 	.short	(.L_37 - .L_36)
.L_36:
        /*00f0*/ 	.word	0x00000000
        /*00f4*/ 	.short	0x0000
        /*00f6*/ 	.short	0x0000
        /*00f8*/ 	.byte	0x00, 0xf4, 0x21, 0x00


	//----- nvinfo : EIATTR_MAXREG_COUNT
	.align		4
.L_37:
        /*00fc*/ 	.byte	0x03, 0x1b
        /*00fe*/ 	.short	0x00ff


	//----- nvinfo : EIATTR_NUM_BARRIERS
	.align		4
        /*0100*/ 	.byte	0x02, 0x4c
        /*0102*/ 	.byte	0x01
	.zero		1


	//----- nvinfo : EIATTR_ANNOTATIONS
	.align		4
        /*0104*/ 	.byte	0x04, 0x55
        /*0106*/ 	.short	(.L_39 - .L_38)


	//   ....[0]....
.L_38:
        /*0108*/ 	.word	0x00000001
        /*010c*/ 	.byte	0x60, 0x06, 0x00, 0x00, 0x01, 0x00, 0x00, 0x00, 0x90, 0x06, 0x00, 0x00, 0x01, 0x00, 0x00, 0x00
        /* <DEDUP_REMOVED lines=1118> */
        /*46fc*/ 	.byte	0x80, 0x4a, 0x02, 0x00, 0x01, 0x00, 0x00, 0x00, 0xa0, 0x4a, 0x02, 0x00


	//----- nvinfo : EIATTR_MERCURY_ISA_VERSION
	.align		4
.L_39:
        /*4708*/ 	.byte	0x03, 0x5f
        /*470a*/ 	.short	0x0000


	//----- nvinfo : EIATTR_EXIT_INSTR_OFFSETS
	.align		4
        /*470c*/ 	.byte	0x04, 0x1c
        /*470e*/ 	.short	(.L_41 - .L_40)


	//   ....[0]....
.L_40:
        /*4710*/ 	.word	0x000c1cc0


	//   ....[1]....
        /*4714*/ 	.word	0x000c1cf0


	//----- nvinfo : EIATTR_REQNTID
	.align		4
.L_41:
        /*4718*/ 	.byte	0x04, 0x10
        /*471a*/ 	.short	(.L_43 - .L_42)
.L_42:
        /*471c*/ 	.word	0x00000040
        /*4720*/ 	.word	0x00000001
        /*4724*/ 	.word	0x00000001
.L_43:


//--------------------- .nv.callgraph             --------------------------
	.section	.nv.callgraph,"",@"SHT_CUDA_CALLGRAPH"
	.align	4
	.sectionentsize	8
	.align		4
        /*0000*/ 	.word	0x00000000
	.align		4
        /*0004*/ 	.word	0xffffffff
	.align		4
        /*0008*/ 	.word	0x00000000
	.align		4
        /*000c*/ 	.word	0xfffffffe
	.align		4
        /*0010*/ 	.word	0x00000000
	.align		4
        /*0014*/ 	.word	0xfffffffd
	.align		4
        /*0018*/ 	.word	0x00000000
	.align		4
        /*001c*/ 	.word	0xfffffffc


//--------------------- .nv.rel.action            --------------------------
	.section	.nv.rel.action,"",@"SHT_CUDA_RELOCINFO"
	.align	8
	.sectionentsize	8
        /*0000*/ 	.byte	0x73, 0x00, 0x00, 0x00, 0x00, 0x00, 0x00, 0x00, 0x00, 0x00, 0x00, 0x11, 0x25, 0x00, 0x05, 0x36


//--------------------- .nv.constant0.matmul_kernel --------------------------
	.section	.nv.constant0.matmul_kernel,"a",@progbits
	.sectionflags	@""
	.align	4
.nv.constant0.matmul_kernel:
	.zero		432


//--------------------- .text.matmul_kernel       --------------------------
	.section	.text.matmul_kernel,"ax",@progbits
	.sectioninfo	@"SHI_REGISTERS=32"
	.align	128
        .global         matmul_kernel
        .type           matmul_kernel,@function
        .size           matmul_kernel,(.L_x_5 - matmul_kernel)
        .other          matmul_kernel,@"STO_CUDA_ENTRY STV_DEFAULT"
matmul_kernel:
.text.matmul_kernel:
[----:B------:R-:W-:-:S03]  /*0000*/  IMAD.MOV.U32 R1, RZ, RZ, c[0x0][0x28] ;  /* 0x00000a00ff017624 */ /* 0x000fc600078e00ff */
[----:B------:R-:W-:Y:S01]  /*0010*/  IMAD.MOV.U32 R0, RZ, RZ, c[0x0][0x17c] ;  /* 0x00005f00ff007624 */ /* 0x000fe200078e00ff */
[----:B------:R-:W0:Y:S01]  /*0020*/  S2R R11, SR_TID.X ;  /* 0x00000000000b7919 */ /* 0x000e220000002100 */
[----:B------:R-:W-:Y:S01]  /*0030*/  IADD3 R1, R1, -0x5e40, RZ ;  /* 0xffffa1c001017810 */ /* 0x000fe20007ffe0ff */
[----:B------:R-:W-:Y:S02]  /*0040*/  ULDC.64 UR8, c[0x0][0x118] ;  /* 0x0000460000087ab9 */ /* 0x000fe40000000a00 */
[----:B------:R-:W-:-:S04]  /*0050*/  IADD3 R0, R0, 0x1ff, RZ ;  /* 0x000001ff00007810 */ /* 0x000fc80007ffe0ff */
[----:B------:R-:W-:-:S04]  /*0060*/  SHF.R.S32.HI R3, RZ, 0x1f, R0 ;  /* 0x0000001fff037819 */ /* 0x000fc80000011400 */
[----:B------:R-:W-:-:S04]  /*0070*/  LEA.HI R3, R3, R0, RZ, 0x9 ;  /* 0x0000000003037211 */ /* 0x000fc800078f48ff */
[----:B------:R-:W-:Y:S02]  /*0080*/  SHF.R.S32.HI R0, RZ, 0x9, R3 ;  /* 0x00000009ff007819 */ /* 0x000fe40000011403 */
[----:B------:R-:W1:Y:S03]  /*0090*/  S2R R3, SR_CTAID.X ;  /* 0x0000000000037919 */ /* 0x000e660000002500 */
[----:B------:R-:W-:-:S05]  /*00a0*/  IMAD.SHL.U32 R0, R0, 0x8, RZ ;  /* 0x0000000800007824 */ /* 0x000fca00078e00ff */
[-C--:B------:R-:W-:Y:S02]  /*00b0*/  IABS R7, R0.reuse ;  /* 0x0000000000077213 */ /* 0x080fe40000000000 */
[----:B------:R-:W-:Y:S02]  /*00c0*/  IABS R10, R0 ;  /* 0x00000000000a7213 */ /* 0x000fe40000000000 */
[----:B------:R-:W2:Y:S01]  /*00d0*/  I2F.RP R2, R7 ;  /* 0x0000000700027306 */ /* 0x000ea20000209400 */
[----:B-1----:R-:W-:-:S07]  /*00e0*/  IABS R8, R3 ;  /* 0x0000000300087213 */ /* 0x002fce0000000000 */
[----:B--2---:R-:W1:Y:S02]  /*00f0*/  MUFU.RCP R2, R2 ;  /* 0x0000000200027308 */ /* 0x004e640000001000 */
[----:B-1----:R-:W-:Y:S01]  /*0100*/  IADD3 R4, R2, 0xffffffe, RZ ;  /* 0x0ffffffe02047810 */ /* 0x002fe20007ffe0ff */
[----:B------:R-:W-:-:S05]  /*0110*/  IMAD.MOV R2, RZ, RZ, -R10 ;  /* 0x000000ffff027224 */ /* 0x000fca00078e0a0a */
[----:B------:R1:W2:Y:S02]  /*0120*/  F2I.FTZ.U32.TRUNC.NTZ R5, R4 ;  /* 0x0000000400057305 */ /* 0x0002a4000021f000 */
[----:B-1----:R-:W-:Y:S02]  /*0130*/  IMAD.MOV.U32 R4, RZ, RZ, RZ ;  /* 0x000000ffff047224 */ /* 0x002fe400078e00ff */
[----:B--2---:R-:W-:-:S04]  /*0140*/  IMAD.MOV R6, RZ, RZ, -R5 ;  /* 0x000000ffff067224 */ /* 0x004fc800078e0a05 */
[----:B------:R-:W-:Y:S02]  /*0150*/  IMAD R9, R6, R7, RZ ;  /* 0x0000000706097224 */ /* 0x000fe400078e02ff */
[----:B------:R-:W-:Y:S02]  /*0160*/  IMAD.MOV.U32 R6, RZ, RZ, R8 ;  /* 0x000000ffff067224 */ /* 0x000fe400078e0008 */
[----:B------:R-:W-:-:S06]  /*0170*/  IMAD.HI.U32 R5, R5, R9, R4 ;  /* 0x0000000905057227 */ /* 0x000fcc00078e0004 */
[----:B------:R-:W-:-:S04]  /*0180*/  IMAD.HI.U32 R5, R5, R6, RZ ;  /* 0x0000000605057227 */ /* 0x000fc800078e00ff */
[----:B------:R-:W-:-:S05]  /*0190*/  IMAD R2, R5, R2, R6 ;  /* 0x0000000205027224 */ /* 0x000fca00078e0206 */
[----:B------:R-:W-:-:S13]  /*01a0*/  ISETP.GT.U32.AND P1, PT, R7, R2, PT ;  /* 0x000000020700720c */ /* 0x000fda0003f24070 */
[----:B------:R-:W-:Y:S01]  /*01b0*/  @!P1 IMAD.IADD R2, R2, 0x1, -R7 ;  /* 0x0000000102029824 */ /* 0x000fe200078e0a07 */
[----:B------:R-:W-:Y:S02]  /*01c0*/  @!P1 IADD3 R5, R5, 0x1, RZ ;  /* 0x0000000105059810 */ /* 0x000fe40007ffe0ff */
[----:B------:R-:W-:Y:S02]  /*01d0*/  ISETP.NE.AND P1, PT, R0, RZ, PT ;  /* 0x000000ff0000720c */ /* 0x000fe40003f25270 */
[----:B------:R-:W-:Y:S02]  /*01e0*/  ISETP.GE.U32.AND P0, PT, R2, R7, PT ;  /* 0x000000070200720c */ /* 0x000fe40003f06070 */
[----:B------:R-:W-:-:S04]  /*01f0*/  LOP3.LUT R2, R3, R0, RZ, 0x3c, !PT ;  /* 0x0000000003027212 */ /* 0x000fc800078e3cff */
[----:B------:R-:W-:Y:S01]  /*0200*/  ISETP.GE.AND P2, PT, R2, RZ, PT ;  /* 0x000000ff0200720c */ /* 0x000fe20003f46270 */
[----:B------:R-:W-:-:S05]  /*0210*/  IMAD.MOV.U32 R2, RZ, RZ, 0x1f ;  /* 0x0000001fff027424 */ /* 0x000fca00078e00ff */
[----:B------:R-:W-:Y:S02]  /*0220*/  IADD3 R2, R2, c[0x0][0x178], RZ ;  /* 0x00005e0002027a10 */ /* 0x000fe40007ffe0ff */
[----:B------:R-:W-:-:S05]  /*0230*/  @P0 IADD3 R5, R5, 0x1, RZ ;  /* 0x0000000105050810 */ /* 0x000fca0007ffe0ff */
[----:B------:R-:W-:Y:S01]  /*0240*/  IMAD.MOV.U32 R4, RZ, RZ, R5 ;  /* 0x000000ffff047224 */ /* 0x000fe200078e0005 */
[----:B------:R-:W-:-:S03]  /*0250*/  SHF.R.S32.HI R5, RZ, 0x1f, R2 ;  /* 0x0000001fff057819 */ /* 0x000fc60000011402 */
[----:B------:R-:W-:Y:S01]  /*0260*/  @!P2 IMAD.MOV R4, RZ, RZ, -R4 ;  /* 0x000000ffff04a224 */ /* 0x000fe200078e0a04 */
[----:B------:R-:W-:Y:S02]  /*0270*/  @!P1 LOP3.LUT R4, RZ, R0, RZ, 0x33, !PT ;  /* 0x00000000ff049212 */ /* 0x000fe400078e33ff */
[----:B------:R-:W-:-:S03]  /*0280*/  LEA.HI R5, R5, R2, RZ, 0x5 ;  /* 0x0000000205057211 */ /* 0x000fc600078f28ff */
[----:B------:R-:W-:Y:S02]  /*0290*/  IMAD.SHL.U32 R2, R4, 0x8, RZ ;  /* 0x0000000804027824 */ /* 0x000fe400078e00ff */
[----:B------:R-:W-:-:S03]  /*02a0*/  IMAD.MOV R4, RZ, RZ, -R4 ;  /* 0x000000ffff047224 */ /* 0x000fc600078e0a04 */
[----:B------:R-:W-:Y:S01]  /*02b0*/  LEA.HI.SX32 R5, R5, -R2, 0x1b ;  /* 0x8000000205057211 */ /* 0x000fe200078fdaff */
[----:B------:R-:W-:Y:S02]  /*02c0*/  IMAD R9, R0, R4, R3 ;  /* 0x0000000400097224 */ /* 0x000fe400078e0203 */
[----:B------:R-:W-:Y:S01]  /*02d0*/  IMAD.MOV.U32 R4, RZ, RZ, RZ ;  /* 0x000000ffff047224 */ /* 0x000fe200078e00ff */
[----:B------:R-:W-:-:S04]  /*02e0*/  IMNMX R10, R5, 0x8, PT ;  /* 0x00000008050a7817 */ /* 0x000fc80003800200 */
[-C--:B------:R-:W-:Y:S02]  /*02f0*/  IABS R8, R10.reuse ;  /* 0x0000000a00087213 */ /* 0x080fe40000000000 */
[----:B------:R-:W-:Y:S02]  /*0300*/  IABS R0, R10 ;  /* 0x0000000a00007213 */ /* 0x000fe40000000000 */
[----:B------:R-:W1:Y:S08]  /*0310*/  I2F.RP R6, R8 ;  /* 0x0000000800067306 */ /* 0x000e700000209400 */
[----:B-1----:R-:W1:Y:S02]  /*0320*/  MUFU.RCP R6, R6 ;  /* 0x0000000600067308 */ /* 0x002e640000001000 */
[----:B-1----:R-:W-:-:S06]  /*0330*/  IADD3 R5, R6, 0xffffffe, RZ ;  /* 0x0ffffffe06057810 */ /* 0x002fcc0007ffe0ff */
[----:B------:R-:W1:Y:S02]  /*0340*/  F2I.FTZ.U32.TRUNC.NTZ R5, R5 ;  /* 0x0000000500057305 */ /* 0x000e64000021f000 */
[----:B-1----:R-:W-:-:S04]  /*0350*/  IMAD.MOV R7, RZ, RZ, -R5 ;  /* 0x000000ffff077224 */ /* 0x002fc800078e0a05 */
[----:B------:R-:W-:Y:S01]  /*0360*/  IMAD.MOV.U32 R3, RZ, RZ, R7 ;  /* 0x000000ffff037224 */ /* 0x000fe200078e0007 */
[----:B------:R-:W-:-:S03]  /*0370*/  IABS R7, R9 ;  /* 0x0000000900077213 */ /* 0x000fc60000000000 */
[----:B------:R-:W-:-:S04]  /*0380*/  IMAD R3, R3, R8, RZ ;  /* 0x0000000803037224 */ /* 0x000fc800078e02ff */
[----:B------:R-:W-:Y:S01]  /*0390*/  IMAD.HI.U32 R4, R5, R3, R4 ;  /* 0x0000000305047227 */ /* 0x000fe200078e0004 */
[----:B0-----:R-:W-:-:S03]  /*03a0*/  SHF.R.U32.HI R5, RZ, 0x5, R11 ;  /* 0x00000005ff057819 */ /* 0x001fc6000001160b */
[----:B------:R-:W-:Y:S01]  /*03b0*/  IMAD.MOV R3, RZ, RZ, -R0 ;  /* 0x000000ffff037224 */ /* 0x000fe200078e0a00 */
[----:B------:R-:W-:Y:S01]  /*03c0*/  SGXT.U32 R12, R5, 0x1 ;  /* 0x00000001050c781a */ /* 0x000fe20000000000 */
[----:B------:R-:W-:-:S04]  /*03d0*/  IMAD.HI.U32 R0, R4, R7, RZ ;  /* 0x0000000704007227 */ /* 0x000fc800078e00ff */
[----:B------:R-:W-:Y:S02]  /*03e0*/  IMAD R3, R0, R3, R7 ;  /* 0x0000000300037224 */ /* 0x000fe400078e0207 */
[----:B------:R-:W-:-:S03]  /*03f0*/  IMAD.MOV.U32 R4, RZ, RZ, 0x7f ;  /* 0x0000007fff047424 */ /* 0x000fc600078e00ff */
[----:B------:R-:W-:Y:S02]  /*0400*/  ISETP.GT.U32.AND P1, PT, R8, R3, PT ;  /* 0x000000030800720c */ /* 0x000fe40003f24070 */
[----:B------:R-:W-:Y:S02]  /*0410*/  IADD3 R13, R4, c[0x0][0x180], RZ ;  /* 0x00006000040d7a10 */ /* 0x000fe40007ffe0ff */
[C---:B------:R-:W-:Y:S02]  /*0420*/  LOP3.LUT R4, R12.reuse, 0x8, RZ, 0xfc, !PT ;  /* 0x000000080c047812 */ /* 0x040fe400078efcff */
[C---:B------:R-:W-:Y:S02]  /*0430*/  LOP3.LUT R4, R12.reuse, 0xe, RZ, 0xfc, !PT ;  /* 0x0000000e0c047812 */ /* 0x040fe400078efcff */
[C---:B------:R-:W-:Y:S02]  /*0440*/  LOP3.LUT R4, R12.reuse, 0x14, RZ, 0xfc, !PT ;  /* 0x000000140c047812 */ /* 0x040fe400078efcff */
[----:B------:R-:W-:-:S02]  /*0450*/  LOP3.LUT R4, R12, 0x1a, RZ, 0xfc, !PT ;  /* 0x0000001a0c047812 */ /* 0x000fc400078efcff */
[----:B------:R-:W-:Y:S01]  /*0460*/  LOP3.LUT R4, R12, 0x20, RZ, 0xfc, !PT ;  /* 0x000000200c047812 */ /* 0x000fe200078efcff */
[----:B------:R-:W-:Y:S01]  /*0470*/  @!P1 IMAD.IADD R3, R3, 0x1, -R8 ;  /* 0x0000000103039824 */ /* 0x000fe200078e0a08 */
[----:B------:R-:W-:Y:S02]  /*0480*/  @!P1 IADD3 R0, R0, 0x1, RZ ;  /* 0x0000000100009810 */ /* 0x000fe40007ffe0ff */
[----:B------:R-:W-:Y:S02]  /*0490*/  ISETP.NE.AND P1, PT, R10, RZ, PT ;  /* 0x000000ff0a00720c */ /* 0x000fe40003f25270 */
[----:B------:R-:W-:Y:S02]  /*04a0*/  ISETP.GE.U32.AND P0, PT, R3, R8, PT ;  /* 0x000000080300720c */ /* 0x000fe40003f06070 */
[----:B------:R-:W-:Y:S02]  /*04b0*/  LOP3.LUT R3, R9, R10, RZ, 0x3c, !PT ;  /* 0x0000000a09037212 */ /* 0x000fe400078e3cff */
[----:B------:R-:W-:-:S02]  /*04c0*/  LOP3.LUT R4, R12, 0x26, RZ, 0xfc, !PT ;  /* 0x000000260c047812 */ /* 0x000fc400078efcff */
[----:B------:R-:W-:Y:S02]  /*04d0*/  ISETP.GE.AND P2, PT, R3, RZ, PT ;  /* 0x000000ff0300720c */ /* 0x000fe40003f46270 */
[C---:B------:R-:W-:Y:S02]  /*04e0*/  LOP3.LUT R4, R12.reuse, 0x2c, RZ, 0xfc, !PT ;  /* 0x0000002c0c047812 */ /* 0x040fe400078efcff */
[C---:B------:R-:W-:Y:S02]  /*04f0*/  LOP3.LUT R4, R12.reuse, 0x32, RZ, 0xfc, !PT ;  /* 0x000000320c047812 */ /* 0x040fe400078efcff */
[----:B------:R-:W-:Y:S02]  /*0500*/  LOP3.LUT R4, R12, 0x38, RZ, 0xfc, !PT ;  /* 0x000000380c047812 */ /* 0x000fe400078efcff */
[----:B------:R-:W-:Y:S02]  /*0510*/  @P0 IADD3 R0, R0, 0x1, RZ ;  /* 0x0000000100000810 */ /* 0x000fe40007ffe0ff */
[----:B------:R-:W-:-:S02]  /*0520*/  ISETP.GT.AND P0, PT, R13, 0x7f, PT ;  /* 0x0000007f0d00780c */ /* 0x000fc40003f04270 */
[C---:B------:R-:W-:Y:S01]  /*0530*/  LOP3.LUT R4, R12.reuse, 0x3e, RZ, 0xfc, !PT ;  /* 0x0000003e0c047812 */ /* 0x040fe200078efcff */
[----:B------:R-:W-:Y:S01]  /*0540*/  @!P2 IMAD.MOV R0, RZ, RZ, -R0 ;  /* 0x000000ffff00a224 */ /* 0x000fe200078e0a00 */
[----:B------:R-:W-:Y:S02]  /*0550*/  @!P1 LOP3.LUT R0, RZ, R10, RZ, 0x33, !PT ;  /* 0x0000000aff009212 */ /* 0x000fe400078e33ff */
[C---:B------:R-:W-:Y:S02]  /*0560*/  LOP3.LUT R4, R12.reuse, 0x44, RZ, 0xfc, !PT ;  /* 0x000000440c047812 */ /* 0x040fe400078efcff */
[C---:B------:R-:W-:Y:S01]  /*0570*/  LOP3.LUT R4, R12.reuse, 0x4a, RZ, 0xfc, !PT ;  /* 0x0000004a0c047812 */ /* 0x040fe200078efcff */
[----:B------:R-:W-:Y:S01]  /*0580*/  IMAD.MOV R3, RZ, RZ, -R0 ;  /* 0x000000ffff037224 */ /* 0x000fe200078e0a00 */
[----:B------:R-:W-:Y:S01]  /*0590*/  LOP3.LUT R4, R12, 0x50, RZ, 0xfc, !PT ;  /* 0x000000500c047812 */ /* 0x000fe200078efcff */
[----:B------:R-:W-:Y:S01]  /*05a0*/  IMAD.SHL.U32 R0, R0, 0x200, RZ ;  /* 0x0000020000007824 */ /* 0x000fe200078e00ff */
[----:B------:R-:W-:Y:S01]  /*05b0*/  LOP3.LUT R4, R12, 0x56, RZ, 0xfc, !PT ;  /* 0x000000560c047812 */ /* 0x000fe200078efcff */
[----:B------:R-:W-:Y:S01]  /*05c0*/  IMAD R3, R10, R3, R9 ;  /* 0x000000030a037224 */ /* 0x000fe200078e0209 */
[----:B------:R-:W-:-:S02]  /*05d0*/  LOP3.LUT R4, R12, 0x5c, RZ, 0xfc, !PT ;  /* 0x0000005c0c047812 */ /* 0x000fc400078efcff */
[----:B------:R-:W-:Y:S01]  /*05e0*/  LOP3.LUT R4, R12, 0x62, RZ, 0xfc, !PT ;  /* 0x000000620c047812 */ /* 0x000fe200078efcff */
[----:B------:R-:W-:Y:S01]  /*05f0*/  IMAD.IADD R3, R2, 0x1, R3 ;  /* 0x0000000102037824 */ /* 0x000fe200078e0203 */
[----:B------:R-:W-:Y:S02]  /*0600*/  LOP3.LUT R2, R11, 0x1f, RZ, 0xc0, !PT ;  /* 0x0000001f0b027812 */ /* 0x000fe400078ec0ff */
[C---:B------:R-:W-:Y:S02]  /*0610*/  LOP3.LUT R4, R12.reuse, 0x68, RZ, 0xfc, !PT ;  /* 0x000000680c047812 */ /* 0x040fe400078efcff */
[C---:B------:R-:W-:Y:S01]  /*0620*/  LOP3.LUT R4, R12.reuse, 0x6e, RZ, 0xfc, !PT ;  /* 0x0000006e0c047812 */ /* 0x040fe200078efcff */
[----:B------:R-:W-:Y:S01]  /*0630*/  IMAD R29, R3, 0x20, R2 ;  /* 0x00000020031d7824 */ /* 0x000fe200078e0202 */
[C---:B------:R-:W-:Y:S02]  /*0640*/  LOP3.LUT R2, R12.reuse, 0x2, RZ, 0xfc, !PT ;  /* 0x000000020c027812 */ /* 0x040fe400078efcff */
[----:B------:R-:W-:-:S02]  /*0650*/  LOP3.LUT R3, R12, 0x4, RZ, 0xfc, !PT ;  /* 0x000000040c037812 */ /* 0x000fc400078efcff */
[----:B------:R0:W-:Y:S01]  /*0660*/  STL [R1+0x33c0], R29 ;  /* 0x0033c01d01007387 */ /* 0x0001e20000100800 */
[C---:B------:R-:W-:Y:S02]  /*0670*/  LOP3.LUT R2, R12.reuse, 0x6, RZ, 0xfc, !PT ;  /* 0x000000060c027812 */ /* 0x040fe400078efcff */
[C---:B------:R-:W-:Y:S01]  /*0680*/  LOP3.LUT R3, R12.reuse, 0xa, RZ, 0xfc, !PT ;  /* 0x0000000a0c037812 */ /* 0x040fe200078efcff */
[----:B------:R0:W-:Y:S01]  /*0690*/  STL [R1+0x5c0], R0 ;  /* 0x0005c00001007387 */ /* 0x0001e20000100800 */
[C---:B------:R-:W-:Y:S02]  /*06a0*/  LOP3.LUT R2, R12.reuse, 0xc, RZ, 0xfc, !PT ;  /* 0x0000000c0c027812 */ /* 0x040fe400078efcff */
[C---:B------:R-:W-:Y:S02]  /*06b0*/  LOP3.LUT R3, R12.reuse, 0x10, RZ, 0xfc, !PT ;  /* 0x000000100c037812 */ /* 0x040fe400078efcff */
[C---:B------:R-:W-:Y:S02]  /*06c0*/  LOP3.LUT R2, R12.reuse, 0x12, RZ, 0xfc, !PT ;  /* 0x000000120c027812 */ /* 0x040fe400078efcff */
[----:B------:R-:W-:-:S02]  /*06d0*/  LOP3.LUT R3, R12, 0x16, RZ, 0xfc, !PT ;  /* 0x000000160c037812 */ /* 0x000fc400078efcff */
[C---:B------:R-:W-:Y:S02]  /*06e0*/  LOP3.LUT R2, R12.reuse, 0x18, RZ, 0xfc, !PT ;  /* 0x000000180c027812 */ /* 0x040fe400078efcff */
[C---:B------:R-:W-:Y:S02]  /*06f0*/  LOP3.LUT R3, R12.reuse, 0x1c, RZ, 0xfc, !PT ;  /* 0x0000001c0c037812 */ /* 0x040fe400078efcff */
        /* <DEDUP_REMOVED lines=34> */
[----:B------:R-:W-:Y:S01]  /*0920*/  LOP3.LUT R2, R12, 0x7e, RZ, 0xfc, !PT ;  /* 0x0000007e0c027812 */ /* 0x000fe200078efcff */
[----:B------:R-:W-:Y:S05]  /*0930*/  @P0 BRA `(.L_x_0) ;  /* 0x0000077000000947 */ /* 0x000fea0003800000 */
[----:B0-----:R-:W-:Y:S01]  /*0940*/  IMAD.SHL.U32 R0, R11, 0x20, RZ ;  /* 0x000000200b007824 */ /* 0x001fe200078e00ff */
[----:B------:R-:W-:Y:S01]  /*0950*/  CS2R R24, SRZ ;  /* 0x0000000000187805 */ /* 0x000fe2000001ff00 */
[----:B------:R-:W-:Y:S01]  /*0960*/  CS2R R26, SRZ ;  /* 0x00000000001a7805 */ /* 0x000fe2000001ff00 */
[----:B------:R-:W-:Y:S01]  /*0970*/  CS2R R20, SRZ ;  /* 0x0000000000147805 */ /* 0x000fe2000001ff00 */
[----:B------:R-:W-:Y:S01]  /*0980*/  CS2R R22, SRZ ;  /* 0x0000000000167805 */ /* 0x000fe2000001ff00 */
[----:B------:R0:W-:Y:S01]  /*0990*/  STL [R1+0x33bc], R0 ;  /* 0x0033bc0001007387 */ /* 0x0001e20000100800 */
[----:B------:R-:W-:Y:S01]  /*09a0*/  CS2R R16, SRZ ;  /* 0x0000000000107805 */ /* 0x000fe2000001ff00 */
[----:B------:R-:W-:Y:S01]  /*09b0*/  CS2R R18, SRZ ;  /* 0x0000000000127805 */ /* 0x000fe2000001ff00 */
[----:B------:R-:W-:Y:S01]  /*09c0*/  CS2R R12, SRZ ;  /* 0x00000000000c7805 */ /* 0x000fe2000001ff00 */
[----:B------:R0:W-:Y:S01]  /*09d0*/  STL [R1], RZ ;  /* 0x000000ff01007387 */ /* 0x0001e20000100800 */
[----:B------:R-:W-:Y:S01]  /*09e0*/  CS2R R14, SRZ ;  /* 0x00000000000e7805 */ /* 0x000fe2000001ff00 */
[----:B------:R-:W-:Y:S01]  /*09f0*/  CS2R R8, SRZ ;  /* 0x0000000000087805 */ /* 0x000fe2000001ff00 */
[----:B------:R-:W-:Y:S01]  /*0a00*/  CS2R R10, SRZ ;  /* 0x00000000000a7805 */ /* 0x000fe2000001ff00 */
[----:B------:R0:W-:Y:S01]  /*0a10*/  STL [R1+0x4], RZ ;  /* 0x000004ff01007387 */ /* 0x0001e20000100800 */
[----:B------:R-:W-:Y:S01]  /*0a20*/  CS2R R4, SRZ ;  /* 0x0000000000047805 */ /* 0x000fe2000001ff00 */
[----:B------:R-:W-:-:S02]  /*0a30*/  CS2R R6, SRZ ;  /* 0x0000000000067805 */ /* 0x000fc4000001ff00 */
[----:B------:R0:W-:Y:S04]  /*0a40*/  STL [R1+0x8], RZ ;  /* 0x000008ff01007387 */ /* 0x0001e80000100800 */
        /* <DEDUP_REMOVED lines=100> */
[----:B------:R0:W-:Y:S01]  /*1090*/  STL [R1+0x19c], RZ ;  /* 0x00019cff01007387 */ /* 0x0001e20000100800 */
[----:B------:R-:W-:Y:S05]  /*10a0*/  BRA `(.L_x_1) ;  /* 0x000b74d000007947 */ /* 0x000fea0003800000 */
.L_x_0:
[----:B0-----:R-:W-:Y:S01]  /*10b0*/  IABS R4, c[0x0][0x178] ;  /* 0x00005e0000047a13 */ /* 0x001fe20000000000 */
[----:B------:R-:W-:Y:S01]  /*10c0*/  IMAD.MOV.U32 R27, RZ, RZ, R0 ;  /* 0x000000ffff1b7224 */ /* 0x000fe200078e0000 */
[----:B------:R-:W-:Y:S01]  /*10d0*/  IABS R0, c[0x0][0x17c] ;  /* 0x00005f0000007a13 */ /* 0x000fe20000000000 */
[----:B------:R-:W-:Y:S01]  /*10e0*/  IMAD.MOV.U32 R7, RZ, RZ, R29 ;  /* 0x000000ffff077224 */ /* 0x000fe200078e001d */
[----:B------:R-:W0:Y:S01]  /*10f0*/  I2F.RP R3, R4 ;  /* 0x0000000400037306 */ /* 0x000e220000209400 */
[----:B------:R-:W-:Y:S01]  /*1100*/  IMAD.MOV.U32 R28, RZ, RZ, RZ ;  /* 0x000000ffff1c7224 */ /* 0x000fe200078e00ff */
[----:B------:R-:W-:Y:S01]  /*1110*/  IADD3 R5, R27, 0x1ff, RZ ;  /* 0x000001ff1b057810 */ /* 0x000fe20007ffe0ff */
[----:B------:R-:W1:Y:S01]  /*1120*/  S2R R23, SR_TID.X ;  /* 0x0000000000177919 */ /* 0x000e620000002100 */
[----:B------:R-:W-:-:S02]  /*1130*/  IABS R7, R7 ;  /* 0x0000000700077213 */ /* 0x000fc40000000000 */
[----:B------:R-:W-:Y:S02]  /*1140*/  ISETP.GE.AND P6, PT, R5, RZ, PT ;  /* 0x000000ff0500720c */ /* 0x000fe40003fc6270 */
[----:B------:R-:W2:Y:S01]  /*1150*/  I2F.RP R2, R0 ;  /* 0x0000000000027306 */ /* 0x000ea20000209400 */
[----:B------:R-:W-:-:S07]  /*1160*/  IADD3 R16, R27, 0x1f7, RZ ;  /* 0x000001f71b107810 */ /* 0x000fce0007ffe0ff */
[----:B0-----:R-:W0:Y:S08]  /*1170*/  MUFU.RCP R3, R3 ;  /* 0x0000000300037308 */ /* 0x001e300000001000 */
[----:B--2---:R-:W2:Y:S01]  /*1180*/  MUFU.RCP R2, R2 ;  /* 0x0000000200027308 */ /* 0x004ea20000001000 */
[----:B-1----:R-:W-:Y:S02]  /*1190*/  LOP3.LUT R23, R23, 0x3f, RZ, 0xc0, !PT ;  /* 0x0000003f17177812 */ /* 0x002fe400078ec0ff */
[----:B0-----:R-:W-:-:S06]  /*11a0*/  IADD3 R3, R3, 0xffffffe, RZ ;  /* 0x0ffffffe03037810 */ /* 0x001fcc0007ffe0ff */
[----:B------:R-:W0:Y:S01]  /*11b0*/  F2I.FTZ.U32.TRUNC.NTZ R3, R3 ;  /* 0x0000000300037305 */ /* 0x000e22000021f000 */
[----:B--2---:R-:W-:-:S07]  /*11c0*/  IADD3 R2, R2, 0xffffffe, RZ ;  /* 0x0ffffffe02027810 */ /* 0x004fce0007ffe0ff */
[----:B------:R1:W2:Y:S01]  /*11d0*/  F2I.FTZ.U32.TRUNC.NTZ R29, R2 ;  /* 0x00000002001d7305 */ /* 0x0002a2000021f000 */
[----:B0-----:R-:W-:Y:S02]  /*11e0*/  IMAD.MOV R8, RZ, RZ, -R3 ;  /* 0x000000ffff087224 */ /* 0x001fe400078e0a03 */
[----:B-1----:R-:W-:Y:S02]  /*11f0*/  IMAD.MOV.U32 R2, RZ, RZ, RZ ;  /* 0x000000ffff027224 */ /* 0x002fe400078e00ff */
[----:B------:R-:W-:Y:S02]  /*1200*/  IMAD R8, R8, R4, RZ ;  /* 0x0000000408087224 */ /* 0x000fe400078e02ff */
[----:B--2---:R-:W-:Y:S02]  /*1210*/  IMAD.MOV R6, RZ, RZ, -R29 ;  /* 0x000000ffff067224 */ /* 0x004fe400078e0a1d */
[----:B------:R-:W-:Y:S01]  /*1220*/  IMAD.HI.U32 R8, R3, R8, R2 ;  /* 0x0000000803087227 */ /* 0x000fe200078e0002 */
[----:B------:R-:W-:-:S02]  /*1230*/  IADD3 R3, R27, 0x1fe, RZ ;  /* 0x000001fe1b037810 */ /* 0x000fc40007ffe0ff */
[----:B------:R-:W-:Y:S01]  /*1240*/  IABS R2, R5 ;  /* 0x0000000500027213 */ /* 0x000fe20000000000 */
[----:B------:R-:W-:Y:S01]  /*1250*/  IMAD R9, R6, R0, RZ ;  /* 0x0000000006097224 */ /* 0x000fe200078e02ff */
[----:B------:R-:W-:Y:S01]  /*1260*/  IABS R6, R3 ;  /* 0x0000000300067213 */ /* 0x000fe20000000000 */
[----:B------:R-:W-:Y:S01]  /*1270*/  IMAD.HI.U32 R8, R8, R7, RZ ;  /* 0x0000000708087227 */ /* 0x000fe200078e00ff */
[----:B------:R-:W-:-:S03]  /*1280*/  ISETP.GE.AND P2, PT, R3, RZ, PT ;  /* 0x000000ff0300720c */ /* 0x000fc60003f46270 */
[----:B------:R-:W-:-:S04]  /*1290*/  IMAD.HI.U32 R28, R29, R9, R28 ;  /* 0x000000091d1c7227 */ /* 0x000fc800078e001c */
[----:B------:R-:W-:Y:S02]  /*12a0*/  IMAD.MOV.U32 R9, RZ, RZ, R2 ;  /* 0x000000ffff097224 */ /* 0x000fe400078e0002 */
[----:B------:R-:W-:Y:S02]  /*12b0*/  IMAD.MOV.U32 R2, RZ, RZ, R6 ;  /* 0x000000ffff027224 */ /* 0x000fe400078e0006 */
[----:B------:R-:W-:-:S04]  /*12c0*/  IMAD.HI.U32 R6, R28, R9, RZ ;  /* 0x000000091c067227 */ /* 0x000fc800078e00ff */
[----:B------:R-:W-:Y:S02]  /*12d0*/  IMAD.MOV R6, RZ, RZ, -R6 ;  /* 0x000000ffff067224 */ /* 0x000fe400078e0a06 */
[----:B------:R-:W-:Y:S02]  /*12e0*/  IMAD.MOV R10, RZ, RZ, -R8 ;  /* 0x000000ffff0a7224 */ /* 0x000fe400078e0a08 */
[----:B------:R-:W-:Y:S01]  /*12f0*/  IMAD R6, R0, R6, R9 ;  /* 0x0000000600067224 */ /* 0x000fe200078e0209 */
[----:B------:R-:W-:Y:S01]  /*1300*/  IADD3 R9, R27, 0x1f9, RZ ;  /* 0x000001f91b097810 */ /* 0x000fe20007ffe0ff */
[----:B------:R-:W-:-:S03]  /*1310*/  IMAD.HI.U32 R8, R28, R2, RZ ;  /* 0x000000021c087227 */ /* 0x000fc600078e00ff */
[----:B------:R-:W-:Y:S01]  /*1320*/  ISETP.GT.U32.AND P1, PT, R0, R6, PT ;  /* 0x000000060000720c */ /* 0x000fe20003f24070 */
[----:B------:R-:W-:Y:S02]  /*1330*/  IMAD.MOV R8, RZ, RZ, -R8 ;  /* 0x000000ffff087224 */ /* 0x000fe400078e0a08 */
[----:B------:R-:W-:Y:S01]  /*1340*/  IMAD R12, R4, R10, R7 ;  /* 0x0000000a040c7224 */ /* 0x000fe200078e0207 */
[C---:B------:R-:W-:Y:S01]  /*1350*/  IADD3 R7, R27.reuse, 0x1fc, RZ ;  /* 0x000001fc1b077810 */ /* 0x040fe20007ffe0ff */
[----:B------:R-:W-:Y:S01]  /*1360*/  IMAD R2, R0, R8, R2 ;  /* 0x0000000800027224 */ /* 0x000fe200078e0202 */
[----:B------:R-:W-:Y:S02]  /*1370*/  IADD3 R8, R27, 0x1fd, RZ ;  /* 0x000001fd1b087810 */ /* 0x000fe40007ffe0ff */
[----:B------:R-:W-:Y:S02]  /*1380*/  ISETP.GT.U32.AND P0, PT, R4, R12, PT ;  /* 0x0000000c0400720c */ /* 0x000fe40003f04070 */
[----:B------:R-:W-:-:S02]  /*1390*/  IABS R11, R8 ;  /* 0x00000008000b7213 */ /* 0x000fc40000000000 */
[----:B------:R-:W-:Y:S01]  /*13a0*/  ISETP.GT.U32.AND P3, PT, R0, R2, PT ;  /* 0x000000020000720c */ /* 0x000fe20003f64070 */
[----:B------:R-:W-:Y:S01]  /*13b0*/  @!P1 IMAD.IADD R6, R6, 0x1, -R0 ;  /* 0x0000000106069824 */ /* 0x000fe200078e0a00 */
[----:B------:R-:W-:Y:S01]  /*13c0*/  ISETP.GE.AND P4, PT, R8, RZ, PT ;  /* 0x000000ff0800720c */ /* 0x000fe20003f86270 */
[----:B------:R-:W-:Y:S01]  /*13d0*/  IMAD.HI.U32 R8, R28, R11, RZ ;  /* 0x0000000b1c087227 */ /* 0x000fe200078e00ff */
[----:B------:R-:W-:Y:S02]  /*13e0*/  IABS R5, R7 ;  /* 0x0000000700057213 */ /* 0x000fe40000000000 */
[----:B------:R-:W-:Y:S01]  /*13f0*/  ISETP.GT.U32.AND P5, PT, R0, R6, PT ;  /* 0x000000060000720c */ /* 0x000fe20003fa4070 */
[----:B------:R-:W-:Y:S01]  /*1400*/  IMAD.MOV R8, RZ, RZ, -R8 ;  /* 0x000000ffff087224 */ /* 0x000fe200078e0a08 */
[----:B------:R-:W-:Y:S01]  /*1410*/  ISETP.GE.AND P1, PT, R7, RZ, PT ;  /* 0x000000ff0700720c */ /* 0x000fe20003f26270 */
[----:B------:R-:W-:Y:S01]  /*1420*/  @!P0 IMAD.IADD R12, R12, 0x1, -R4 ;  /* 0x000000010c0c8824 */ /* 0x000fe200078e0a04 */
[----:B------:R-:W-:Y:S01]  /*1430*/  IADD3 R7, R27, 0x1fb, RZ ;  /* 0x000001fb1b077810 */ /* 0x000fe20007ffe0ff */
[----:B------:R-:W-:-:S02]  /*1440*/  IMAD R11, R0, R8, R11 ;  /* 0x00000008000b7224 */ /* 0x000fc400078e020b */
[--C-:B------:R-:W-:Y:S01]  /*1450*/  @!P3 IMAD.IADD R2, R2, 0x1, -R0.reuse ;  /* 0x000000010202b824 */ /* 0x100fe200078e0a00 */
[----:B------:R-:W-:Y:S01]  /*1460*/  ISETP.GT.U32.AND P0, PT, R4, R12, PT ;  /* 0x0000000c0400720c */ /* 0x000fe20003f04070 */
[----:B------:R-:W-:Y:S01]  /*1470*/  IMAD.HI.U32 R3, R28, R5, RZ ;  /* 0x000000051c037227 */ /* 0x000fe200078e00ff */
[----:B------:R-:W-:Y:S02]  /*1480*/  IABS R10, R7 ;  /* 0x00000007000a7213 */ /* 0x000fe40000000000 */
[----:B------:R-:W-:Y:S01]  /*1490*/  ISETP.GT.U32.AND P3, PT, R0, R2, PT ;  /* 0x000000020000720c */ /* 0x000fe20003f64070 */
[----:B------:R-:W-:Y:S01]  /*14a0*/  @!P5 IMAD.IADD R6, R6, 0x1, -R0 ;  /* 0x000000010606d824 */ /* 0x000fe200078e0a00 */
[----:B------:R-:W-:Y:S01]  /*14b0*/  ISETP.GT.U32.AND P5, PT, R0, R11, PT ;  /* 0x0000000b0000720c */ /* 0x000fe20003fa4070 */
[----:B------:R-:W-:Y:S02]  /*14c0*/  IMAD.MOV R3, RZ, RZ, -R3 ;  /* 0x000000ffff037224 */ /* 0x000fe400078e0a03 */
[----:B------:R-:W-:-:S02]  /*14d0*/  IMAD.MOV.U32 R13, RZ, RZ, R6 ;  /* 0x000000ffff0d7224 */ /* 0x000fc400078e0006 */
[----:B------:R-:W-:Y:S01]  /*14e0*/  IMAD R5, R0, R3, R5 ;  /* 0x0000000300057224 */ /* 0x000fe200078e0205 */
[----:B------:R-:W-:Y:S01]  /*14f0*/  IADD3 R3, R27, 0x1f8, RZ ;  /* 0x000001f81b037810 */ /* 0x000fe20007ffe0ff */
[----:B------:R-:W-:Y:S02]  /*1500*/  @!P6 IMAD.MOV R13, RZ, RZ, -R13 ;  /* 0x000000ffff0de224 */ /* 0x000fe400078e0a0d */
[----:B------:R-:W-:Y:S01]  /*1510*/  @!P0 IMAD.IADD R12, R12, 0x1, -R4 ;  /* 0x000000010c0c8824 */ /* 0x000fe200078e0a04 */
[----:B------:R-:W-:Y:S01]  /*1520*/  ISETP.GT.U32.AND P6, PT, R0, R5, PT ;  /* 0x000000050000720c */ /* 0x000fe20003fc4070 */
[--C-:B------:R-:W-:Y:S01]  /*1530*/  @!P3 IMAD.IADD R2, R2, 0x1, -R0.reuse ;  /* 0x000000010202b824 */ /* 0x100fe200078e0a00 */
[----:B------:R-:W-:Y:S01]  /*1540*/  ISETP.GE.AND P0, PT, R7, RZ, PT ;  /* 0x000000ff0700720c */ /* 0x000fe20003f06270 */
[----:B------:R-:W-:Y:S01]  /*1550*/  @!P5 IMAD.IADD R11, R11, 0x1, -R0 ;  /* 0x000000010b0bd824 */ /* 0x000fe200078e0a00 */
[----:B------:R0:W-:Y:S01]  /*1560*/  STL [R1+0x1088], R12 ;  /* 0x0010880c01007387 */ /* 0x0001e20000100800 */
[----:B------:R-:W-:Y:S01]  /*1570*/  IMAD.HI.U32 R4, R28, R10, RZ ;  /* 0x0000000a1c047227 */ /* 0x000fe200078e00ff */
[----:B------:R-:W-:-:S02]  /*1580*/  IADD3 R7, R27, 0x1fa, RZ ;  /* 0x000001fa1b077810 */ /* 0x000fc40007ffe0ff */
[C---:B------:R-:W-:Y:S01]  /*1590*/  ISETP.GT.U32.AND P5, PT, R0.reuse, R11, PT ;  /* 0x0000000b0000720c */ /* 0x040fe20003fa4070 */
[----:B------:R-:W-:Y:S01]  /*15a0*/  IMAD.MOV R4, RZ, RZ, -R4 ;  /* 0x000000ffff047224 */ /* 0x000fe200078e0a04 */
[----:B------:R-:W-:Y:S01]  /*15b0*/  ISETP.GE.AND P3, PT, R7, RZ, PT ;  /* 0x000000ff0700720c */ /* 0x000fe20003f66270 */
[----:B------:R1:W-:Y:S01]  /*15c0*/  STL [R1+0x1cc], R13 ;  /* 0x0001cc0d01007387 */ /* 0x0003e20000100800 */
[----:B------:R-:W-:Y:S01]  /*15d0*/  IABS R7, R7 ;  /* 0x0000000700077213 */ /* 0x000fe20000000000 */
[----:B------:R-:W-:Y:S01]  /*15e0*/  @!P6 IMAD.IADD R5, R5, 0x1, -R0 ;  /* 0x000000010505e824 */ /* 0x000fe200078e0a00 */
[----:B------:R-:W-:Y:S01]  /*15f0*/  IABS R8, R3 ;  /* 0x0000000300087213 */ /* 0x000fe20000000000 */
[----:B0-----:R-:W-:Y:S02]  /*1600*/  IMAD.MOV.U32 R12, RZ, RZ, R2 ;  /* 0x000000ffff0c7224 */ /* 0x001fe400078e0002 */
[C---:B------:R-:W-:Y:S01]  /*1610*/  IMAD R10, R0.reuse, R4, R10 ;  /* 0x00000004000a7224 */ /* 0x040fe200078e020a */
[----:B------:R-:W-:Y:S01]  /*1620*/  ISETP.GT.U32.AND P6, PT, R0, R5, PT ;  /* 0x000000050000720c */ /* 0x000fe20003fc4070 */
[----:B------:R-:W-:Y:S01]  /*1630*/  @!P2 IMAD.MOV R12, RZ, RZ, -R12 ;  /* 0x000000ffff0ca224 */ /* 0x000fe200078e0a0c */
[----:B------:R-:W-:Y:S01]  /*1640*/  ISETP.GE.AND P2, PT, R9, RZ, PT ;  /* 0x000000ff0900720c */ /* 0x000fe20003f46270 */
[----:B------:R-:W-:Y:S01]  /*1650*/  @!P5 IMAD.IADD R11, R11, 0x1, -R0 ;  /* 0x000000010b0bd824 */ /* 0x000fe200078e0a00 */
[----:B------:R-:W-:Y:S01]  /*1660*/  IABS R9, R9 ;  /* 0x0000000900097213 */ /* 0x000fe20000000000 */
[----:B------:R-:W-:Y:S01]  /*1670*/  IMAD.HI.U32 R2, R28, R7, RZ ;  /* 0x000000071c027227 */ /* 0x000fe200078e00ff */
[----:B------:R-:W-:Y:S01]  /*1680*/  ISETP.GT.U32.AND P5, PT, R0, R10, PT ;  /* 0x0000000a0000720c */ /* 0x000fe20003fa4070 */
[----:B------:R0:W-:Y:S01]  /*1690*/  STL [R1+0x164], R12 ;  /* 0x0001640c01007387 */ /* 0x0001e20000100800 */
[----:B-1----:R-:W-:Y:S01]  /*16a0*/  IADD3 R13, R27, 0x1f6, RZ ;  /* 0x000001f61b0d7810 */ /* 0x002fe20007ffe0ff */
[----:B------:R-:W-:-:S04]  /*16b0*/  IMAD.HI.U32 R4, R28, R9, RZ ;  /* 0x000000091c047227 */ /* 0x000fc800078e00ff */
[----:B------:R-:W-:-:S04]  /*16c0*/  IMAD.HI.U32 R6, R28, R8, RZ ;  /* 0x000000081c067227 */ /* 0x000fc800078e00ff */
[----:B------:R-:W-:Y:S02]  /*16d0*/  IMAD.MOV R4, RZ, RZ, -R4 ;  /* 0x000000ffff047224 */ /* 0x000fe400078e0a04 */
[----:B------:R-:W-:Y:S02]  /*16e0*/  IMAD.MOV R2, RZ, RZ, -R2 ;  /* 0x000000ffff027224 */ /* 0x000fe400078e0a02 */
[----:B------:R-:W-:Y:S02]  /*16f0*/  IMAD.MOV R6, RZ, RZ, -R6 ;  /* 0x000000ffff067224 */ /* 0x000fe400078e0a06 */
[C---:B------:R-:W-:Y:S02]  /*1700*/  IMAD R9, R0.reuse, R4, R9 ;  /* 0x0000000400097224 */ /* 0x040fe400078e0209 */
[C---:B------:R-:W-:Y:S01]  /*1710*/  IMAD R7, R0.reuse, R2, R7 ;  /* 0x0000000200077224 */ /* 0x040fe200078e0207 */
[----:B------:R-:W-:Y:S01]  /*1720*/  IABS R2, R16 ;  /* 0x0000001000027213 */ /* 0x000fe20000000000 */
[----:B0-----:R-:W-:Y:S01]  /*1730*/  IMAD.MOV.U32 R12, RZ, RZ, R11 ;  /* 0x000000ffff0c7224 */ /* 0x001fe200078e000b */
[----:B------:R-:W-:Y:S01]  /*1740*/  IABS R11, R13 ;  /* 0x0000000d000b7213 */ /* 0x000fe20000000000 */
[C---:B------:R-:W-:Y:S01]  /*1750*/  IMAD R8, R0.reuse, R6, R8 ;  /* 0x0000000600087224 */ /* 0x040fe200078e0208 */
[----:B------:R-:W-:Y:S01]  /*1760*/  IADD3 R6, R27, 0x1f5, RZ ;  /* 0x000001f51b067810 */ /* 0x000fe20007ffe0ff */
[----:B------:R-:W-:Y:S01]  /*1770*/  @!P6 IMAD.IADD R5, R5, 0x1, -R0 ;  /* 0x000000010505e824 */ /* 0x000fe200078e0a00 */
[C---:B------:R-:W-:Y:S01]  /*1780*/  ISETP.GT.U32.AND P6, PT, R0.reuse, R9, PT ;  /* 0x000000090000720c */ /* 0x040fe20003fc4070 */
[----:B------:R-:W-:Y:S01]  /*1790*/  @!P4 IMAD.MOV R12, RZ, RZ, -R12 ;  /* 0x000000ffff0cc224 */ /* 0x000fe200078e0a0c */
[----:B------:R-:W-:Y:S01]  /*17a0*/  ISETP.GT.U32.AND P4, PT, R0, R7, PT ;  /* 0x000000070000720c */ /* 0x000fe20003f84070 */
[----:B------:R-:W-:Y:S01]  /*17b0*/  @!P5 IMAD.IADD R10, R10, 0x1, -R0 ;  /* 0x000000010a0ad824 */ /* 0x000fe200078e0a00 */
[----:B------:R-:W-:Y:S01]  /*17c0*/  ISETP.GT.U32.AND P5, PT, R0, R8, PT ;  /* 0x000000080000720c */ /* 0x000fe20003fa4070 */
[----:B------:R-:W-:Y:S01]  /*17d0*/  IMAD.HI.U32 R4, R28, R2, RZ ;  /* 0x000000021c047227 */ /* 0x000fe200078e00ff */
[----:B------:R0:W-:Y:S01]  /*17e0*/  STL [R1+0x120], R12 ;  /* 0x0001200c01007387 */ /* 0x0001e20000100800 */
[----:B------:R-:W-:-:S02]  /*17f0*/  IABS R15, R6 ;  /* 0x00000006000f7213 */ /* 0x000fc40000000000 */
[----:B------:R-:W-:-:S04]  /*1800*/  IMAD.MOV R4, RZ, RZ, -R4 ;  /* 0x000000ffff047224 */ /* 0x000fc800078e0a04 */
[--C-:B------:R-:W-:Y:S02]  /*1810*/  @!P6 IMAD.IADD R9, R9, 0x1, -R0.reuse ;  /* 0x000000010909e824 */ /* 0x100fe400078e0a00 */
[--C-:B------:R-:W-:Y:S01]  /*1820*/  @!P4 IMAD.IADD R7, R7, 0x1, -R0.reuse ;  /* 0x000000010707c824 */ /* 0x100fe200078e0a00 */
[----:B------:R-:W-:Y:S01]  /*1830*/  ISETP.GT.U32.AND P4, PT, R0, R10, PT ;  /* 0x0000000a0000720c */ /* 0x000fe20003f84070 */
[----:B------:R-:W-:Y:S01]  /*1840*/  @!P5 IMAD.IADD R8, R8, 0x1, -R0 ;  /* 0x000000010808d824 */ /* 0x000fe200078e0a00 */
[C---:B------:R-:W-:Y:S01]  /*1850*/  ISETP.GT.U32.AND P5, PT, R0.reuse, R9, PT ;  /* 0x000000090000720c */ /* 0x040fe20003fa4070 */
[----:B0-----:R-:W-:Y:S01]  /*1860*/  IMAD.MOV.U32 R12, RZ, RZ, R5 ;  /* 0x000000ffff0c7224 */ /* 0x001fe200078e0005 */
[----:B------:R-:W-:Y:S01]  /*1870*/  ISETP.GT.U32.AND P6, PT, R0, R7, PT ;  /* 0x000000070000720c */ /* 0x000fe20003fc4070 */
[----:B------:R-:W-:-:S04]  /*1880*/  IMAD.HI.U32 R5, R28, R11, RZ ;  /* 0x0000000b1c057227 */ /* 0x000fc800078e00ff */
[----:B------:R-:W-:Y:S02]  /*1890*/  IMAD.MOV R5, RZ, RZ, -R5 ;  /* 0x000000ffff057224 */ /* 0x000fe400078e0a05 */
[----:B------:R-:W-:Y:S01]  /*18a0*/  @!P1 IMAD.MOV R12, RZ, RZ, -R12 ;  /* 0x000000ffff0c9224 */ /* 0x000fe200078e0a0c */
[C---:B------:R-:W-:Y:S01]  /*18b0*/  ISETP.GT.U32.AND P1, PT, R0.reuse, R8, PT ;  /* 0x000000080000720c */ /* 0x040fe20003f24070 */
[C---:B------:R-:W-:Y:S01]  /*18c0*/  IMAD R2, R0.reuse, R4, R2 ;  /* 0x0000000400027224 */ /* 0x040fe200078e0202 */
[C---:B------:R-:W-:Y:S01]  /*18d0*/  IADD3 R4, R27.reuse, 0x1f4, RZ ;  /* 0x000001f41b047810 */ /* 0x040fe20007ffe0ff */
[----:B------:R-:W-:Y:S01]  /*18e0*/  IMAD R11, R0, R5, R11 ;  /* 0x00000005000b7224 */ /* 0x000fe200078e020b */
[----:B------:R-:W-:Y:S01]  /*18f0*/  IADD3 R5, R27, 0x1f3, RZ ;  /* 0x000001f31b057810 */ /* 0x000fe20007ffe0ff */
[--C-:B------:R-:W-:Y:S01]  /*1900*/  @!P4 IMAD.IADD R10, R10, 0x1, -R0.reuse ;  /* 0x000000010a0ac824 */ /* 0x100fe200078e0a00 */
[C---:B------:R-:W-:Y:S01]  /*1910*/  ISETP.GT.U32.AND P4, PT, R0.reuse, R2, PT ;  /* 0x000000020000720c */ /* 0x040fe20003f84070 */
[--C-:B------:R-:W-:Y:S01]  /*1920*/  @!P5 IMAD.IADD R9, R9, 0x1, -R0.reuse ;  /* 0x000000010909d824 */ /* 0x100fe200078e0a00 */
[----:B------:R-:W-:Y:S01]  /*1930*/  ISETP.GT.U32.AND P5, PT, R0, R11, PT ;  /* 0x0000000b0000720c */ /* 0x000fe20003fa4070 */
[--C-:B------:R-:W-:Y:S01]  /*1940*/  @!P6 IMAD.IADD R7, R7, 0x1, -R0.reuse ;  /* 0x000000010707e824 */ /* 0x100fe200078e0a00 */
[----:B------:R-:W-:Y:S01]  /*1950*/  IABS R14, R4 ;  /* 0x00000004000e7213 */ /* 0x000fe20000000000 */
[----:B------:R0:W-:Y:S01]  /*1960*/  STL [R1+0xd4], R12 ;  /* 0x0000d40c01007387 */ /* 0x0001e20000100800 */
[----:B------:R-:W-:Y:S01]  /*1970*/  ISETP.GE.AND P6, PT, R3, RZ, PT ;  /* 0x000000ff0300720c */ /* 0x000fe20003fc6270 */
[----:B------:R-:W-:Y:S01]  /*1980*/  @!P1 IMAD.IADD R8, R8, 0x1, -R0 ;  /* 0x0000000108089824 */ /* 0x000fe200078e0a00 */
[----:B------:R-:W-:Y:S01]  /*1990*/  ISETP.GE.AND P1, PT, R16, RZ, PT ;  /* 0x000000ff1000720c */ /* 0x000fe20003f26270 */
[----:B------:R-:W-:Y:S01]  /*19a0*/  IMAD.HI.U32 R3, R28, R14, RZ ;  /* 0x0000000e1c037227 */ /* 0x000fe200078e00ff */
[----:B------:R-:W-:-:S03]  /*19b0*/  IABS R16, R5 ;  /* 0x0000000500107213 */ /* 0x000fc60000000000 */
[--C-:B------:R-:W-:Y:S01]  /*19c0*/  @!P4 IMAD.IADD R2, R2, 0x1, -R0.reuse ;  /* 0x000000010202c824 */ /* 0x100fe200078e0a00 */
[----:B------:R-:W-:Y:S01]  /*19d0*/  ISETP.GE.AND P4, PT, R13, RZ, PT ;  /* 0x000000ff0d00720c */ /* 0x000fe20003f86270 */
[----:B------:R-:W-:Y:S02]  /*19e0*/  @!P5 IMAD.IADD R11, R11, 0x1, -R0 ;  /* 0x000000010b0bd824 */ /* 0x000fe400078e0a00 */
[----:B------:R-:W-:Y:S02]  /*19f0*/  IMAD.MOV.U32 R13, RZ, RZ, R16 ;  /* 0x000000ffff0d7224 */ /* 0x000fe400078e0010 */
[----:B------:R-:W-:Y:S01]  /*1a00*/  IMAD.MOV R3, RZ, RZ, -R3 ;  /* 0x000000ffff037224 */ /* 0x000fe200078e0a03 */
[----:B------:R-:W-:Y:S01]  /*1a10*/  ISETP.GT.U32.AND P5, PT, R0, R11, PT ;  /* 0x0000000b0000720c */ /* 0x000fe20003fa4070 */
[----:B------:R-:W-:Y:S02]  /*1a20*/  IMAD.MOV.U32 R18, RZ, RZ, R10 ;  /* 0x000000ffff127224 */ /* 0x000fe400078e000a */
[----:B0-----:R-:W-:-:S04]  /*1a30*/  IMAD.HI.U32 R12, R28, R15, RZ ;  /* 0x0000000f1c0c7227 */ /* 0x001fc800078e00ff */
[----:B------:R-:W-:-:S04]  /*1a40*/  IMAD.HI.U32 R10, R28, R13, RZ ;  /* 0x0000000d1c0a7227 */ /* 0x000fc800078e00ff */
[C---:B------:R-:W-:Y:S01]  /*1a50*/  IMAD R14, R0.reuse, R3, R14 ;  /* 0x00000003000e7224 */ /* 0x040fe200078e020e */
[----:B------:R-:W-:Y:S01]  /*1a60*/  IADD3 R3, R27, 0x1f2, RZ ;  /* 0x000001f21b037810 */ /* 0x000fe20007ffe0ff */
[----:B------:R-:W-:Y:S01]  /*1a70*/  @!P0 IMAD.MOV R18, RZ, RZ, -R18 ;  /* 0x000000ffff128224 */ /* 0x000fe200078e0a12 */
[C---:B------:R-:W-:Y:S01]  /*1a80*/  ISETP.GT.U32.AND P0, PT, R0.reuse, R2, PT ;  /* 0x000000020000720c */ /* 0x040fe20003f04070 */
[----:B------:R-:W-:Y:S02]  /*1a90*/  IMAD.MOV R12, RZ, RZ, -R12 ;  /* 0x000000ffff0c7224 */ /* 0x000fe400078e0a0c */
[----:B------:R-:W-:Y:S01]  /*1aa0*/  IMAD.MOV.U32 R17, RZ, RZ, R7 ;  /* 0x000000ffff117224 */ /* 0x000fe200078e0007 */
[----:B------:R0:W-:Y:S01]  /*1ab0*/  STL [R1+0x5c], R18 ;  /* 0x00005c1201007387 */ /* 0x0001e20000100800 */
[----:B------:R-:W-:Y:S01]  /*1ac0*/  IMAD.MOV R7, RZ, RZ, -R10 ;  /* 0x000000ffff077224 */ /* 0x000fe200078e0a0a */
[----:B------:R-:W-:Y:S01]  /*1ad0*/  IABS R10, R3 ;  /* 0x00000003000a7213 */ /* 0x000fe20000000000 */
[----:B------:R-:W-:Y:S01]  /*1ae0*/  @!P6 IMAD.MOV R8, RZ, RZ, -R8 ;  /* 0x000000ffff08e224 */ /* 0x000fe200078e0a08 */
[C---:B------:R-:W-:Y:S01]  /*1af0*/  ISETP.GT.U32.AND P6, PT, R0.reuse, R14, PT ;  /* 0x0000000e0000720c */ /* 0x040fe20003fc4070 */
[----:B------:R-:W-:-:S02]  /*1b00*/  IMAD R15, R0, R12, R15 ;  /* 0x0000000c000f7224 */ /* 0x000fc400078e020f */
[C---:B------:R-:W-:Y:S01]  /*1b10*/  IMAD R13, R0.reuse, R7, R13 ;  /* 0x00000007000d7224 */ /* 0x040fe200078e020d */
[----:B------:R-:W-:Y:S01]  /*1b20*/  IADD3 R7, R27, 0x1f0, RZ ;  /* 0x000001f01b077810 */ /* 0x000fe20007ffe0ff */
[----:B------:R-:W-:Y:S01]  /*1b30*/  @!P3 IMAD.MOV R17, RZ, RZ, -R17 ;  /* 0x000000ffff11b224 */ /* 0x000fe200078e0a11 */
[C---:B------:R-:W-:Y:S01]  /*1b40*/  ISETP.GT.U32.AND P3, PT, R0.reuse, R15, PT ;  /* 0x0000000f0000720c */ /* 0x040fe20003f64070 */
[--C-:B------:R-:W-:Y:S01]  /*1b50*/  @!P5 IMAD.IADD R11, R11, 0x1, -R0.reuse ;  /* 0x000000010b0bd824 */ /* 0x100fe200078e0a00 */
[----:B------:R-:W-:Y:S01]  /*1b60*/  ISETP.GT.U32.AND P5, PT, R0, R13, PT ;  /* 0x0000000d0000720c */ /* 0x000fe20003fa4070 */
[----:B------:R-:W-:Y:S01]  /*1b70*/  @!P2 IMAD.MOV R9, RZ, RZ, -R9 ;  /* 0x000000ffff09a224 */ /* 0x000fe200078e0a09 */
[----:B------:R-:W-:Y:S01]  /*1b80*/  STL [R1+0x2bc], R17 ;  /* 0x0002bc1101007387 */ /* 0x000fe20000100800 */
[--C-:B------:R-:W-:Y:S01]  /*1b90*/  @!P0 IMAD.IADD R2, R2, 0x1, -R0.reuse ;  /* 0x0000000102028824 */ /* 0x100fe200078e0a00 */
[----:B------:R-:W-:Y:S01]  /*1ba0*/  ISETP.GE.AND P0, PT, R4, RZ, PT ;  /* 0x000000ff0400720c */ /* 0x000fe20003f06270 */
[--C-:B------:R-:W-:Y:S01]  /*1bb0*/  @!P6 IMAD.IADD R14, R14, 0x1, -R0.reuse ;  /* 0x000000010e0ee824 */ /* 0x100fe200078e0a00 */
[----:B------:R-:W-:Y:S01]  /*1bc0*/  STL [R1+0x3d0], R9 ;  /* 0x0003d00901007387 */ /* 0x000fe20000100800 */
[----:B------:R-:W-:Y:S01]  /*1bd0*/  IADD3 R4, R27, 0x1f1, RZ ;  /* 0x000001f11b047810 */ /* 0x000fe20007ffe0ff */
[----:B0-----:R-:W-:Y:S01]  /*1be0*/  IMAD.MOV.U32 R18, RZ, RZ, R11 ;  /* 0x000000ffff127224 */ /* 0x001fe200078e000b */
[----:B------:R-:W-:Y:S01]  /*1bf0*/  ISETP.GE.AND P2, PT, R6, RZ, PT ;  /* 0x000000ff0600720c */ /* 0x000fe20003f46270 */
[----:B------:R0:W-:Y:S01]  /*1c00*/  STL [R1+0x43c], R8 ;  /* 0x00043c0801007387 */ /* 0x0001e20000100800 */
[--C-:B------:R-:W-:Y:S01]  /*1c10*/  @!P3 IMAD.IADD R15, R15, 0x1, -R0.reuse ;  /* 0x000000010f0fb824 */ /* 0x100fe200078e0a00 */
[----:B------:R-:W-:Y:S01]  /*1c20*/  ISETP.GE.AND P3, PT, R5, RZ, PT ;  /* 0x000000ff0500720c */ /* 0x000fe20003f66270 */
[----:B------:R-:W-:Y:S01]  /*1c30*/  @!P5 IMAD.IADD R13, R13, 0x1, -R0 ;  /* 0x000000010d0dd824 */ /* 0x000fe200078e0a00 */
[----:B------:R-:W-:Y:S01]  /*1c40*/  IABS R5, R4 ;  /* 0x0000000400057213 */ /* 0x000fe20000000000 */
[----:B------:R-:W-:Y:S01]  /*1c50*/  IMAD.HI.U32 R6, R28, R10, RZ ;  /* 0x0000000a1c067227 */ /* 0x000fe200078e00ff */
[----:B------:R-:W-:-:S02]  /*1c60*/  ISETP.GT.U32.AND P6, PT, R0, R15, PT ;  /* 0x0000000f0000720c */ /* 0x000fc40003fc4070 */
[C---:B------:R-:W-:Y:S01]  /*1c70*/  ISETP.GT.U32.AND P5, PT, R0.reuse, R13, PT ;  /* 0x0000000d0000720c */ /* 0x040fe20003fa4070 */
[----:B------:R-:W-:Y:S01]  /*1c80*/  IMAD.MOV R6, RZ, RZ, -R6 ;  /* 0x000000ffff067224 */ /* 0x000fe200078e0a06 */
[----:B------:R-:W-:Y:S01]  /*1c90*/  IABS R12, R7 ;  /* 0x00000007000c7213 */ /* 0x000fe20000000000 */
[----:B0-----:R-:W-:Y:S01]  /*1ca0*/  IMAD.MOV.U32 R8, RZ, RZ, R2 ;  /* 0x000000ffff087224 */ /* 0x001fe200078e0002 */
[----:B------:R-:W-:Y:S01]  /*1cb0*/  IADD3 R2, R27, 0x1ef, RZ ;  /* 0x000001ef1b027810 */ /* 0x000fe20007ffe0ff */
[C---:B------:R-:W-:Y:S02]  /*1cc0*/  IMAD R10, R0.reuse, R6, R10 ;  /* 0x00000006000a7224 */ /* 0x040fe400078e020a */
[----:B------:R-:W-:Y:S01]  /*1cd0*/  @!P1 IMAD.MOV R8, RZ, RZ, -R8 ;  /* 0x000000ffff089224 */ /* 0x000fe200078e0a08 */
[----:B------:R-:W-:Y:S01]  /*1ce0*/  ISETP.GT.U32.AND P1, PT, R0, R14, PT ;  /* 0x0000000e0000720c */ /* 0x000fe20003f24070 */
[----:B------:R-:W-:Y:S01]  /*1cf0*/  IMAD.HI.U32 R16, R28, R12, RZ ;  /* 0x0000000c1c107227 */ /* 0x000fe200078e00ff */
[----:B------:R-:W-:-:S02]  /*1d00*/  IABS R6, R2 ;  /* 0x0000000200067213 */ /* 0x000fc40000000000 */
[----:B------:R0:W-:Y:S01]  /*1d10*/  STL [R1+0x758], R8 ;  /* 0x0007580801007387 */ /* 0x0001e20000100800 */
[--C-:B------:R-:W-:Y:S02]  /*1d20*/  @!P5 IMAD.IADD R13, R13, 0x1, -R0.reuse ;  /* 0x000000010d0dd824 */ /* 0x100fe400078e0a00 */
[----:B------:R-:W-:Y:S01]  /*1d30*/  @!P6 IMAD.IADD R15, R15, 0x1, -R0 ;  /* 0x000000010f0fe824 */ /* 0x000fe200078e0a00 */
[----:B------:R-:W-:Y:S01]  /*1d40*/  ISETP.GT.U32.AND P6, PT, R0, R10, PT ;  /* 0x0000000a0000720c */ /* 0x000fe20003fc4070 */
[----:B------:R-:W-:Y:S02]  /*1d50*/  IMAD.MOV R16, RZ, RZ, -R16 ;  /* 0x000000ffff107224 */ /* 0x000fe400078e0a10 */
[----:B------:R-:W-:Y:S02]  /*1d60*/  IMAD.MOV.U32 R17, RZ, RZ, R15 ;  /* 0x000000ffff117224 */ /* 0x000fe400078e000f */
[----:B------:R-:W-:Y:S01]  /*1d70*/  @!P1 IMAD.IADD R14, R14, 0x1, -R0 ;  /* 0x000000010e0e9824 */ /* 0x000fe200078e0a00 */
[----:B------:R-:W-:Y:S01]  /*1d80*/  ISETP.GE.AND P1, PT, R3, RZ, PT ;  /* 0x000000ff0300720c */ /* 0x000fe20003f26270 */
[----:B0-----:R-:W-:-:S04]  /*1d90*/  IMAD.HI.U32 R8, R28, R5, RZ ;  /* 0x000000051c087227 */ /* 0x001fc800078e00ff */
[----:B------:R-:W-:Y:S02]  /*1da0*/  IMAD.MOV R8, RZ, RZ, -R8 ;  /* 0x000000ffff087224 */ /* 0x000fe400078e0a08 */
[----:B------:R-:W-:Y:S01]  /*1db0*/  @!P6 IMAD.IADD R10, R10, 0x1, -R0 ;  /* 0x000000010a0ae824 */ /* 0x000fe200078e0a00 */
[----:B------:R-:W-:Y:S01]  /*1dc0*/  ISETP.GE.AND P6, PT, R4, RZ, PT ;  /* 0x000000ff0400720c */ /* 0x000fe20003fc6270 */
[----:B------:R-:W-:Y:S01]  /*1dd0*/  IMAD R3, R0, R8, R5 ;  /* 0x0000000800037224 */ /* 0x000fe200078e0205 */
[C---:B------:R-:W-:Y:S01]  /*1de0*/  IADD3 R5, R27.reuse, 0x1ee, RZ ;  /* 0x000001ee1b057810 */ /* 0x040fe20007ffe0ff */
[----:B------:R-:W-:Y:S01]  /*1df0*/  IMAD.HI.U32 R8, R28, R6, RZ ;  /* 0x000000061c087227 */ /* 0x000fe200078e00ff */
[----:B------:R-:W-:Y:S02]  /*1e00*/  IADD3 R4, R27, 0x1ed, RZ ;  /* 0x000001ed1b047810 */ /* 0x000fe40007ffe0ff */
[C---:B------:R-:W-:Y:S01]  /*1e10*/  ISETP.GT.U32.AND P5, PT, R0.reuse, R3, PT ;  /* 0x000000030000720c */ /* 0x040fe20003fa4070 */
[----:B------:R-:W-:Y:S01]  /*1e20*/  @!P0 IMAD.MOV R14, RZ, RZ, -R14 ;  /* 0x000000ffff0e8224 */ /* 0x000fe200078e0a0e */
[----:B------:R-:W-:Y:S01]  /*1e30*/  IABS R9, R5 ;  /* 0x0000000500097213 */ /* 0x000fe20000000000 */
[----:B------:R-:W-:Y:S01]  /*1e40*/  IMAD.MOV R8, RZ, RZ, -R8 ;  /* 0x000000ffff087224 */ /* 0x000fe200078e0a08 */
[----:B------:R-:W-:Y:S01]  /*1e50*/  ISETP.GE.AND P0, PT, R7, RZ, PT ;  /* 0x000000ff0700720c */ /* 0x000fe20003f06270 */
[----:B------:R-:W-:-:S02]  /*1e60*/  IMAD R12, R0, R16, R12 ;  /* 0x00000010000c7224 */ /* 0x000fc400078e020c */
[----:B------:R-:W-:-:S04]  /*1e70*/  IMAD.HI.U32 R11, R28, R9, RZ ;  /* 0x000000091c0b7227 */ /* 0x000fc800078e00ff */
[----:B------:R-:W-:Y:S02]  /*1e80*/  IMAD.MOV R11, RZ, RZ, -R11 ;  /* 0x000000ffff0b7224 */ /* 0x000fe400078e0a0b */
[----:B------:R-:W-:Y:S02]  /*1e90*/  @!P5 IMAD.IADD R3, R3, 0x1, -R0 ;  /* 0x000000010303d824 */ /* 0x000fe400078e0a00 */
[----:B------:R-:W-:Y:S01]  /*1ea0*/  @!P4 IMAD.MOV R18, RZ, RZ, -R18 ;  /* 0x000000ffff12c224 */ /* 0x000fe200078e0a12 */
[C---:B------:R-:W-:Y:S01]  /*1eb0*/  ISETP.GT.U32.AND P4, PT, R0.reuse, R10, PT ;  /* 0x0000000a0000720c */ /* 0x040fe20003f84070 */
[C---:B------:R-:W-:Y:S01]  /*1ec0*/  IMAD R7, R0.reuse, R11, R9 ;  /* 0x0000000b00077224 */ /* 0x040fe200078e0209 */
[C---:B------:R-:W-:Y:S01]  /*1ed0*/  ISETP.GT.U32.AND P5, PT, R0.reuse, R3, PT ;  /* 0x000000030000720c */ /* 0x040fe20003fa4070 */
[C---:B------:R-:W-:Y:S01]  /*1ee0*/  IMAD R6, R0.reuse, R8, R6 ;  /* 0x0000000800067224 */ /* 0x040fe200078e0206 */
[----:B------:R-:W-:Y:S01]  /*1ef0*/  IABS R8, R4 ;  /* 0x0000000400087213 */ /* 0x000fe20000000000 */
[----:B------:R-:W-:Y:S01]  /*1f00*/  @!P2 IMAD.MOV R17, RZ, RZ, -R17 ;  /* 0x000000ffff11a224 */ /* 0x000fe200078e0a11 */
[C---:B------:R-:W-:Y:S01]  /*1f10*/  ISETP.GT.U32.AND P2, PT, R0.reuse, R12, PT ;  /* 0x0000000c0000720c */ /* 0x040fe20003f44070 */
[----:B------:R-:W-:Y:S01]  /*1f20*/  @!P3 IMAD.MOV R13, RZ, RZ, -R13 ;  /* 0x000000ffff0db224 */ /* 0x000fe200078e0a0d */
[----:B------:R-:W-:Y:S01]  /*1f30*/  ISETP.GT.U32.AND P3, PT, R0, R6, PT ;  /* 0x000000060000720c */ /* 0x000fe20003f64070 */
[----:B------:R-:W-:Y:S01]  /*1f40*/  STL [R1+0x75c], R18 ;  /* 0x00075c1201007387 */ /* 0x000fe20000100800 */
[----:B------:R-:W-:-:S03]  /*1f50*/  IMAD.HI.U32 R9, R28, R8, RZ ;  /* 0x000000081c097227 */ /* 0x000fc600078e00ff */
[----:B------:R-:W-:Y:S01]  /*1f60*/  STL [R1+0x760], R17 ;  /* 0x0007601101007387 */ /* 0x000fe20000100800 */
[--C-:B------:R-:W-:Y:S01]  /*1f70*/  @!P4 IMAD.IADD R10, R10, 0x1, -R0.reuse ;  /* 0x000000010a0ac824 */ /* 0x100fe200078e0a00 */
[----:B------:R-:W-:Y:S01]  /*1f80*/  ISETP.GE.AND P4, PT, R2, RZ, PT ;  /* 0x000000ff0200720c */ /* 0x000fe20003f86270 */
[--C-:B------:R-:W-:Y:S01]  /*1f90*/  @!P5 IMAD.IADD R3, R3, 0x1, -R0.reuse ;  /* 0x000000010303d824 */ /* 0x100fe200078e0a00 */
[----:B------:R-:W-:Y:S01]  /*1fa0*/  ISETP.GT.U32.AND P5, PT, R0, R7, PT ;  /* 0x000000070000720c */ /* 0x000fe20003fa4070 */
[----:B------:R-:W-:Y:S01]  /*1fb0*/  STL [R1+0x764], R14 ;  /* 0x0007640e01007387 */ /* 0x000fe20000100800 */
[----:B------:R-:W-:Y:S01]  /*1fc0*/  IADD3 R2, R27, 0x1ec, RZ ;  /* 0x000001ec1b027810 */ /* 0x000fe20007ffe0ff */
[--C-:B------:R-:W-:Y:S01]  /*1fd0*/  @!P2 IMAD.IADD R12, R12, 0x1, -R0.reuse ;  /* 0x000000010c0ca824 */ /* 0x100fe200078e0a00 */
[----:B------:R-:W-:Y:S01]  /*1fe0*/  ISETP.GE.AND P2, PT, R5, RZ, PT ;  /* 0x000000ff0500720c */ /* 0x000fe20003f46270 */
[----:B------:R0:W-:Y:S01]  /*1ff0*/  STL [R1+0x790], R13 ;  /* 0x0007900d01007387 */ /* 0x0001e20000100800 */
[----:B------:R-:W-:Y:S01]  /*2000*/  IABS R11, R2 ;  /* 0x00000002000b7213 */ /* 0x000fe20000000000 */
[----:B------:R-:W-:Y:S01]  /*2010*/  @!P3 IMAD.IADD R6, R6, 0x1, -R0 ;  /* 0x000000010606b824 */ /* 0x000fe200078e0a00 */
[----:B------:R-:W-:Y:S01]  /*2020*/  ISETP.GT.U32.AND P3, PT, R0, R12, PT ;  /* 0x0000000c0000720c */ /* 0x000fe20003f64070 */
[----:B------:R-:W-:Y:S01]  /*2030*/  IMAD.MOV R9, RZ, RZ, -R9 ;  /* 0x000000ffff097224 */ /* 0x000fe200078e0a09 */
[----:B------:R-:W-:-:S03]  /*2040*/  IADD3 R5, R27, 0x1eb, RZ ;  /* 0x000001eb1b057810 */ /* 0x000fc60007ffe0ff */
[----:B------:R-:W-:Y:S02]  /*2050*/  @!P5 IMAD.IADD R7, R7, 0x1, -R0 ;  /* 0x000000010707d824 */ /* 0x000fe400078e0a00 */
[----:B0-----:R-:W-:Y:S02]  /*2060*/  IMAD.MOV.U32 R13, RZ, RZ, R10 ;  /* 0x000000ffff0d7224 */ /* 0x001fe400078e000a */
[----:B------:R-:W-:Y:S01]  /*2070*/  IMAD.MOV.U32 R10, RZ, RZ, R3 ;  /* 0x000000ffff0a7224 */ /* 0x000fe200078e0003 */
[----:B------:R-:W-:Y:S01]  /*2080*/  ISETP.GT.U32.AND P5, PT, R0, R7, PT ;  /* 0x000000070000720c */ /* 0x000fe20003fa4070 */
[----:B------:R-:W-:-:S04]  /*2090*/  IMAD.HI.U32 R3, R28, R11, RZ ;  /* 0x0000000b1c037227 */ /* 0x000fc800078e00ff */
[----:B------:R-:W-:Y:S02]  /*20a0*/  IMAD.MOV R3, RZ, RZ, -R3 ;  /* 0x000000ffff037224 */ /* 0x000fe400078e0a03 */
[C---:B------:R-:W-:Y:S01]  /*20b0*/  IMAD R8, R0.reuse, R9, R8 ;  /* 0x0000000900087224 */ /* 0x040fe200078e0208 */
[----:B------:R-:W-:Y:S01]  /*20c0*/  IABS R9, R5 ;  /* 0x0000000500097213 */ /* 0x000fe20000000000 */
[C---:B------:R-:W-:Y:S01]  /*20d0*/  IMAD R11, R0.reuse, R3, R11 ;  /* 0x00000003000b7224 */ /* 0x040fe200078e020b */
[----:B------:R-:W-:Y:S01]  /*20e0*/  IADD3 R3, R27, 0x1ea, RZ ;  /* 0x000001ea1b037810 */ /* 0x000fe20007ffe0ff */
[----:B------:R-:W-:Y:S01]  /*20f0*/  @!P1 IMAD.MOV R13, RZ, RZ, -R13 ;  /* 0x000000ffff0d9224 */ /* 0x000fe200078e0a0d */
[----:B------:R-:W-:Y:S01]  /*2100*/  ISETP.GT.U32.AND P1, PT, R0, R6, PT ;  /* 0x000000060000720c */ /* 0x000fe20003f24070 */
[--C-:B------:R-:W-:Y:S01]  /*2110*/  @!P3 IMAD.IADD R12, R12, 0x1, -R0.reuse ;  /* 0x000000010c0cb824 */ /* 0x100fe200078e0a00 */
[C---:B------:R-:W-:Y:S01]  /*2120*/  ISETP.GT.U32.AND P3, PT, R0.reuse, R8, PT ;  /* 0x000000080000720c */ /* 0x040fe20003f64070 */
[----:B------:R-:W-:Y:S01]  /*2130*/  @!P5 IMAD.IADD R7, R7, 0x1, -R0 ;  /* 0x000000010707d824 */ /* 0x000fe200078e0a00 */
[----:B------:R-:W-:Y:S01]  /*2140*/  ISETP.GT.U32.AND P5, PT, R0, R11, PT ;  /* 0x0000000b0000720c */ /* 0x000fe20003fa4070 */
[----:B------:R0:W-:Y:S01]  /*2150*/  STL [R1+0x7bc], R13 ;  /* 0x0007bc0d01007387 */ /* 0x0001e20000100800 */
[----:B------:R-:W-:-:S02]  /*2160*/  IMAD.MOV.U32 R14, RZ, RZ, R12 ;  /* 0x000000ffff0e7224 */ /* 0x000fc400078e000c */
[----:B------:R-:W-:Y:S01]  /*2170*/  @!P6 IMAD.MOV R10, RZ, RZ, -R10 ;  /* 0x000000ffff0ae224 */ /* 0x000fe200078e0a0a */
[----:B------:R-:W-:Y:S01]  /*2180*/  ISETP.GE.AND P6, PT, R4, RZ, PT ;  /* 0x000000ff0400720c */ /* 0x000fe20003fc6270 */
[----:B------:R-:W-:Y:S01]  /*2190*/  @!P0 IMAD.MOV R14, RZ, RZ, -R14 ;  /* 0x000000ffff0e8224 */ /* 0x000fe200078e0a0e */
[----:B------:R-:W-:Y:S01]  /*21a0*/  IADD3 R4, R27, 0x1e9, RZ ;  /* 0x000001e91b047810 */ /* 0x000fe20007ffe0ff */
[----:B------:R-:W-:Y:S01]  /*21b0*/  @!P2 IMAD.MOV R7, RZ, RZ, -R7 ;  /* 0x000000ffff07a224 */ /* 0x000fe200078e0a07 */
[----:B------:R1:W-:Y:S01]  /*21c0*/  STL [R1+0x7c4], R10 ;  /* 0x0007c40a01007387 */ /* 0x0003e20000100800 */
[--C-:B------:R-:W-:Y:S01]  /*21d0*/  @!P1 IMAD.IADD R6, R6, 0x1, -R0.reuse ;  /* 0x0000000106069824 */ /* 0x100fe200078e0a00 */
[----:B------:R-:W-:Y:S01]  /*21e0*/  ISETP.GE.AND P1, PT, R2, RZ, PT ;  /* 0x000000ff0200720c */ /* 0x000fe20003f26270 */
[--C-:B------:R-:W-:Y:S01]  /*21f0*/  @!P3 IMAD.IADD R8, R8, 0x1, -R0.reuse ;  /* 0x000000010808b824 */ /* 0x100fe200078e0a00 */
[----:B------:R-:W-:Y:S01]  /*2200*/  IABS R2, R3 ;  /* 0x0000000300027213 */ /* 0x000fe20000000000 */
[----:B0-----:R-:W-:Y:S01]  /*2210*/  IMAD.HI.U32 R13, R28, R9, RZ ;  /* 0x000000091c0d7227 */ /* 0x001fe200078e00ff */
[----:B------:R-:W-:Y:S01]  /*2220*/  ISETP.GE.AND P3, PT, R5, RZ, PT ;  /* 0x000000ff0500720c */ /* 0x000fe20003f66270 */
[----:B------:R-:W-:Y:S01]  /*2230*/  STL [R1+0x7c0], R14 ;  /* 0x0007c00e01007387 */ /* 0x000fe20000100800 */
[----:B------:R-:W-:Y:S01]  /*2240*/  ISETP.GT.U32.AND P0, PT, R0, R8, PT ;  /* 0x000000080000720c */ /* 0x000fe20003f04070 */
[----:B------:R-:W-:Y:S01]  /*2250*/  @!P5 IMAD.IADD R11, R11, 0x1, -R0 ;  /* 0x000000010b0bd824 */ /* 0x000fe200078e0a00 */
[----:B-1----:R-:W-:Y:S01]  /*2260*/  IABS R10, R4 ;  /* 0x00000004000a7213 */ /* 0x002fe20000000000 */
[----:B------:R-:W-:Y:S01]  /*2270*/  IMAD.MOV R13, RZ, RZ, -R13 ;  /* 0x000000ffff0d7224 */ /* 0x000fe200078e0a0d */
[----:B------:R-:W-:Y:S01]  /*2280*/  ISETP.GE.AND P2, PT, R3, RZ, PT ;  /* 0x000000ff0300720c */ /* 0x000fe20003f46270 */
[----:B------:R-:W-:Y:S01]  /*2290*/  IMAD.HI.U32 R5, R28, R2, RZ ;  /* 0x000000021c057227 */ /* 0x000fe200078e00ff */
[----:B------:R-:W-:-:S02]  /*22a0*/  ISETP.GT.U32.AND P5, PT, R0, R11, PT ;  /* 0x0000000b0000720c */ /* 0x000fc40003fa4070 */
[----:B------:R-:W-:Y:S01]  /*22b0*/  IADD3 R3, R27, 0x1e6, RZ ;  /* 0x000001e61b037810 */ /* 0x000fe20007ffe0ff */
[C---:B------:R-:W-:Y:S02]  /*22c0*/  IMAD R9, R0.reuse, R13, R9 ;  /* 0x0000000d00097224 */ /* 0x040fe400078e0209 */
[----:B------:R-:W-:Y:S02]  /*22d0*/  IMAD.MOV.U32 R12, RZ, RZ, R6 ;  /* 0x000000ffff0c7224 */ /* 0x000fe400078e0006 */
[----:B------:R-:W-:Y:S02]  /*22e0*/  IMAD.MOV R5, RZ, RZ, -R5 ;  /* 0x000000ffff057224 */ /* 0x000fe400078e0a05 */
[----:B------:R-:W-:Y:S01]  /*22f0*/  @!P4 IMAD.MOV R12, RZ, RZ, -R12 ;  /* 0x000000ffff0cc224 */ /* 0x000fe200078e0a0c */
[----:B------:R-:W-:Y:S01]  /*2300*/  ISETP.GT.U32.AND P4, PT, R0, R9, PT ;  /* 0x000000090000720c */ /* 0x000fe20003f84070 */
[----:B------:R-:W-:-:S03]  /*2310*/  IMAD.HI.U32 R6, R28, R10, RZ ;  /* 0x0000000a1c067227 */ /* 0x000fc600078e00ff */
[----:B------:R-:W-:Y:S01]  /*2320*/  STL [R1+0x7a0], R12 ;  /* 0x0007a00c01007387 */ /* 0x000fe20000100800 */
[----:B------:R-:W-:Y:S02]  /*2330*/  IMAD R2, R0, R5, R2 ;  /* 0x0000000500027224 */ /* 0x000fe400078e0202 */
[----:B------:R-:W-:Y:S01]  /*2340*/  IMAD.MOV R6, RZ, RZ, -R6 ;  /* 0x000000ffff067224 */ /* 0x000fe200078e0a06 */
[----:B------:R0:W-:Y:S01]  /*2350*/  STL [R1+0x7a4], R7 ;  /* 0x0007a40701007387 */ /* 0x0001e20000100800 */
[--C-:B------:R-:W-:Y:S01]  /*2360*/  @!P0 IMAD.IADD R8, R8, 0x1, -R0.reuse ;  /* 0x0000000108088824 */ /* 0x100fe200078e0a00 */
[----:B------:R-:W-:Y:S01]  /*2370*/  ISETP.GE.AND P0, PT, R4, RZ, PT ;  /* 0x000000ff0400720c */ /* 0x000fe20003f06270 */
[----:B------:R-:W-:Y:S01]  /*2380*/  @!P5 IMAD.IADD R11, R11, 0x1, -R0 ;  /* 0x000000010b0bd824 */ /* 0x000fe200078e0a00 */
[C---:B------:R-:W-:Y:S01]  /*2390*/  ISETP.GT.U32.AND P5, PT, R0.reuse, R2, PT ;  /* 0x000000020000720c */ /* 0x040fe20003fa4070 */
[C---:B------:R-:W-:Y:S01]  /*23a0*/  IMAD R10, R0.reuse, R6, R10 ;  /* 0x00000006000a7224 */ /* 0x040fe200078e020a */
[----:B------:R-:W-:Y:S01]  /*23b0*/  IADD3 R6, R27, 0x1e7, RZ ;  /* 0x000001e71b067810 */ /* 0x000fe20007ffe0ff */
[----:B------:R-:W-:Y:S01]  /*23c0*/  IMAD.MOV.U32 R13, RZ, RZ, R8 ;  /* 0x000000ffff0d7224 */ /* 0x000fe200078e0008 */
[----:B------:R-:W-:Y:S01]  /*23d0*/  IABS R8, R3 ;  /* 0x0000000300087213 */ /* 0x000fe20000000000 */
[----:B------:R-:W-:Y:S01]  /*23e0*/  @!P4 IMAD.IADD R9, R9, 0x1, -R0 ;  /* 0x000000010909c824 */ /* 0x000fe200078e0a00 */
[----:B0-----:R-:W-:Y:S01]  /*23f0*/  IADD3 R7, R27, 0x1e8, RZ ;  /* 0x000001e81b077810 */ /* 0x001fe20007ffe0ff */
[----:B------:R-:W-:Y:S01]  /*2400*/  @!P6 IMAD.MOV R13, RZ, RZ, -R13 ;  /* 0x000000ffff0de224 */ /* 0x000fe200078e0a0d */
[C---:B------:R-:W-:Y:S01]  /*2410*/  ISETP.GT.U32.AND P6, PT, R0.reuse, R10, PT ;  /* 0x0000000a0000720c */ /* 0x040fe20003fc4070 */
[----:B------:R-:W-:Y:S01]  /*2420*/  IMAD.MOV.U32 R12, RZ, RZ, R11 ;  /* 0x000000ffff0c7224 */ /* 0x000fe200078e000b */
[----:B------:R-:W-:-:S02]  /*2430*/  ISETP.GT.U32.AND P4, PT, R0, R9, PT ;  /* 0x000000090000720c */ /* 0x000fc40003f84070 */
[----:B------:R-:W-:Y:S01]  /*2440*/  IABS R4, R7 ;  /* 0x0000000700047213 */ /* 0x000fe20000000000 */
[----:B------:R-:W-:Y:S01]  /*2450*/  @!P5 IMAD.IADD R2, R2, 0x1, -R0 ;  /* 0x000000010202d824 */ /* 0x000fe200078e0a00 */
[----:B------:R-:W-:Y:S01]  /*2460*/  IABS R5, R6 ;  /* 0x0000000600057213 */ /* 0x000fe20000000000 */
[----:B------:R-:W-:Y:S01]  /*2470*/  @!P1 IMAD.MOV R12, RZ, RZ, -R12 ;  /* 0x000000ffff0c9224 */ /* 0x000fe200078e0a0c */
[----:B------:R0:W-:Y:S01]  /*2480*/  STL [R1+0x7b8], R13 ;  /* 0x0007b80d01007387 */ /* 0x0001e20000100800 */
[----:B------:R-:W-:Y:S01]  /*2490*/  IMAD.HI.U32 R11, R28, R4, RZ ;  /* 0x000000041c0b7227 */ /* 0x000fe200078e00ff */
[----:B------:R-:W-:Y:S02]  /*24a0*/  ISETP.GT.U32.AND P5, PT, R0, R2, PT ;  /* 0x000000020000720c */ /* 0x000fe40003fa4070 */
[----:B------:R-:W-:Y:S01]  /*24b0*/  ISETP.GE.AND P1, PT, R7, RZ, PT ;  /* 0x000000ff0700720c */ /* 0x000fe20003f26270 */
[----:B------:R-:W-:Y:S01]  /*24c0*/  @!P6 IMAD.IADD R10, R10, 0x1, -R0 ;  /* 0x000000010a0ae824 */ /* 0x000fe200078e0a00 */
[----:B------:R1:W-:Y:S01]  /*24d0*/  STL [R1+0x7b4], R12 ;  /* 0x0007b40c01007387 */ /* 0x0003e20000100800 */
[----:B------:R-:W-:-:S02]  /*24e0*/  IMAD.MOV R11, RZ, RZ, -R11 ;  /* 0x000000ffff0b7224 */ /* 0x000fc400078e0a0b */
[----:B------:R-:W-:Y:S01]  /*24f0*/  @!P4 IMAD.IADD R9, R9, 0x1, -R0 ;  /* 0x000000010909c824 */ /* 0x000fe200078e0a00 */
[C---:B------:R-:W-:Y:S01]  /*2500*/  ISETP.GT.U32.AND P6, PT, R0.reuse, R10, PT ;  /* 0x0000000a0000720c */ /* 0x040fe20003fc4070 */
[----:B------:R-:W-:Y:S01]  /*2510*/  IMAD R4, R0, R11, R4 ;  /* 0x0000000b00047224 */ /* 0x000fe200078e0204 */
[----:B------:R-:W-:Y:S01]  /*2520*/  ISETP.GE.AND P4, PT, R6, RZ, PT ;  /* 0x000000ff0600720c */ /* 0x000fe20003f86270 */
[----:B------:R-:W-:Y:S01]  /*2530*/  IMAD.HI.U32 R6, R28, R5, RZ ;  /* 0x000000051c067227 */ /* 0x000fe200078e00ff */
[C---:B0-----:R-:W-:Y:S02]  /*2540*/  IADD3 R13, R27.reuse, 0x1e5, RZ ;  /* 0x000001e51b0d7810 */ /* 0x041fe40007ffe0ff */
[----:B------:R-:W-:Y:S01]  /*2550*/  IADD3 R11, R27, 0x1e4, RZ ;  /* 0x000001e41b0b7810 */ /* 0x000fe20007ffe0ff */
[----:B------:R-:W-:Y:S02]  /*2560*/  IMAD.MOV R6, RZ, RZ, -R6 ;  /* 0x000000ffff067224 */ /* 0x000fe400078e0a06 */
[----:B------:R-:W-:Y:S01]  /*2570*/  @!P5 IMAD.IADD R2, R2, 0x1, -R0 ;  /* 0x000000010202d824 */ /* 0x000fe200078e0a00 */
[----:B------:R-:W-:Y:S01]  /*2580*/  ISETP.GT.U32.AND P5, PT, R0, R4, PT ;  /* 0x000000040000720c */ /* 0x000fe20003fa4070 */
[----:B------:R-:W-:-:S04]  /*2590*/  IMAD.HI.U32 R7, R28, R8, RZ ;  /* 0x000000081c077227 */ /* 0x000fc800078e00ff */
[----:B-1----:R-:W-:Y:S02]  /*25a0*/  IMAD.MOV.U32 R12, RZ, RZ, R9 ;  /* 0x000000ffff0c7224 */ /* 0x002fe400078e0009 */
[----:B------:R-:W-:Y:S01]  /*25b0*/  IMAD R5, R0, R6, R5 ;  /* 0x0000000600057224 */ /* 0x000fe200078e0205 */
[----:B------:R-:W-:Y:S01]  /*25c0*/  IADD3 R6, R27, 0x1e3, RZ ;  /* 0x000001e31b067810 */ /* 0x000fe20007ffe0ff */
[----:B------:R-:W-:Y:S02]  /*25d0*/  IMAD.MOV.U32 R9, RZ, RZ, R2 ;  /* 0x000000ffff097224 */ /* 0x000fe400078e0002 */
[----:B------:R-:W-:Y:S02]  /*25e0*/  IMAD.MOV R7, RZ, RZ, -R7 ;  /* 0x000000ffff077224 */ /* 0x000fe400078e0a07 */
[----:B------:R-:W-:Y:S01]  /*25f0*/  @!P6 IMAD.IADD R10, R10, 0x1, -R0 ;  /* 0x000000010a0ae824 */ /* 0x000fe200078e0a00 */
[----:B------:R-:W-:Y:S01]  /*2600*/  ISETP.GE.AND P6, PT, R13, RZ, PT ;  /* 0x000000ff0d00720c */ /* 0x000fe20003fc6270 */
[----:B------:R-:W-:Y:S01]  /*2610*/  @!P2 IMAD.MOV R9, RZ, RZ, -R9 ;  /* 0x000000ffff09a224 */ /* 0x000fe200078e0a09 */
[C---:B------:R-:W-:Y:S01]  /*2620*/  ISETP.GT.U32.AND P2, PT, R0.reuse, R5, PT ;  /* 0x000000050000720c */ /* 0x040fe20003f44070 */
[----:B------:R-:W-:Y:S01]  /*2630*/  IMAD R8, R0, R7, R8 ;  /* 0x0000000700087224 */ /* 0x000fe200078e0208 */
[----:B------:R-:W-:Y:S01]  /*2640*/  IABS R13, R13 ;  /* 0x0000000d000d7213 */ /* 0x000fe20000000000 */
[----:B------:R-:W-:Y:S01]  /*2650*/  IMAD.MOV.U32 R15, RZ, RZ, R10 ;  /* 0x000000ffff0f7224 */ /* 0x000fe200078e000a */
[----:B------:R-:W-:Y:S01]  /*2660*/  IABS R7, R6 ;  /* 0x0000000600077213 */ /* 0x000fe20000000000 */
[----:B------:R-:W-:-:S02]  /*2670*/  @!P5 IMAD.IADD R4, R4, 0x1, -R0 ;  /* 0x000000010404d824 */ /* 0x000fc400078e0a00 */
[----:B------:R-:W-:Y:S01]  /*2680*/  @!P0 IMAD.MOV R15, RZ, RZ, -R15 ;  /* 0x000000ffff0f8224 */ /* 0x000fe200078e0a0f */
[C---:B------:R-:W-:Y:S01]  /*2690*/  ISETP.GT.U32.AND P0, PT, R0.reuse, R8, PT ;  /* 0x000000080000720c */ /* 0x040fe20003f04070 */
[----:B------:R-:W-:Y:S01]  /*26a0*/  @!P3 IMAD.MOV R12, RZ, RZ, -R12 ;  /* 0x000000ffff0cb224 */ /* 0x000fe200078e0a0c */
[----:B------:R-:W-:Y:S01]  /*26b0*/  ISETP.GT.U32.AND P5, PT, R0, R4, PT ;  /* 0x000000040000720c */ /* 0x000fe20003fa4070 */
[C---:B------:R-:W-:Y:S01]  /*26c0*/  IMAD.HI.U32 R14, R28.reuse, R13, RZ ;  /* 0x0000000d1c0e7227 */ /* 0x040fe200078e00ff */
[----:B------:R-:W-:Y:S02]  /*26d0*/  ISETP.GE.AND P3, PT, R3, RZ, PT ;  /* 0x000000ff0300720c */ /* 0x000fe40003f66270 */
[----:B------:R-:W-:Y:S01]  /*26e0*/  STL [R1+0x7ac], R12 ;  /* 0x0007ac0c01007387 */ /* 0x000fe20000100800 */
[----:B------:R-:W-:Y:S01]  /*26f0*/  @!P2 IMAD.IADD R5, R5, 0x1, -R0 ;  /* 0x000000010505a824 */ /* 0x000fe200078e0a00 */
[----:B------:R-:W-:Y:S01]  /*2700*/  IADD3 R3, R27, 0x1e2, RZ ;  /* 0x000001e21b037810 */ /* 0x000fe20007ffe0ff */
[----:B------:R-:W-:Y:S01]  /*2710*/  IMAD.MOV R14, RZ, RZ, -R14 ;  /* 0x000000ffff0e7224 */ /* 0x000fe200078e0a0e */
[----:B------:R0:W-:Y:S01]  /*2720*/  STL [R1+0x7b0], R9 ;  /* 0x0007b00901007387 */ /* 0x0001e20000100800 */
[----:B------:R-:W-:Y:S01]  /*2730*/  IMAD.HI.U32 R10, R28, R7, RZ ;  /* 0x000000071c0a7227 */ /* 0x000fe200078e00ff */
[----:B------:R-:W-:-:S02]  /*2740*/  ISETP.GT.U32.AND P2, PT, R0, R5, PT ;  /* 0x000000050000720c */ /* 0x000fc40003f44070 */
[----:B------:R-:W-:Y:S01]  /*2750*/  IABS R2, R3 ;  /* 0x0000000300027213 */ /* 0x000fe20000000000 */
[--C-:B------:R-:W-:Y:S01]  /*2760*/  @!P0 IMAD.IADD R8, R8, 0x1, -R0.reuse ;  /* 0x0000000108088824 */ /* 0x100fe200078e0a00 */
[----:B------:R1:W-:Y:S01]  /*2770*/  STL [R1+0x7a8], R15 ;  /* 0x0007a80f01007387 */ /* 0x0003e20000100800 */
[----:B------:R-:W-:Y:S01]  /*2780*/  @!P5 IMAD.IADD R4, R4, 0x1, -R0 ;  /* 0x000000010404d824 */ /* 0x000fe200078e0a00 */
[----:B------:R-:W-:Y:S02]  /*2790*/  ISETP.GE.AND P5, PT, R11, RZ, PT ;  /* 0x000000ff0b00720c */ /* 0x000fe40003fa6270 */
[----:B0-----:R-:W-:Y:S01]  /*27a0*/  IABS R9, R11 ;  /* 0x0000000b00097213 */ /* 0x001fe20000000000 */
[C---:B------:R-:W-:Y:S01]  /*27b0*/  IMAD R11, R0.reuse, R14, R13 ;  /* 0x0000000e000b7224 */ /* 0x040fe200078e020d */
[----:B------:R-:W-:Y:S01]  /*27c0*/  ISETP.GT.U32.AND P0, PT, R0, R8, PT ;  /* 0x000000080000720c */ /* 0x000fe20003f04070 */
[----:B------:R-:W-:-:S04]  /*27d0*/  IMAD.HI.U32 R13, R28, R2, RZ ;  /* 0x000000021c0d7227 */ /* 0x000fc800078e00ff */
[----:B------:R-:W-:-:S04]  /*27e0*/  IMAD.HI.U32 R12, R28, R9, RZ ;  /* 0x000000091c0c7227 */ /* 0x000fc800078e00ff */
[----:B------:R-:W-:Y:S01]  /*27f0*/  @!P2 IMAD.IADD R5, R5, 0x1, -R0 ;  /* 0x000000010505a824 */ /* 0x000fe200078e0a00 */
[----:B------:R-:W-:Y:S01]  /*2800*/  ISETP.GT.U32.AND P2, PT, R0, R11, PT ;  /* 0x0000000b0000720c */ /* 0x000fe20003f44070 */
[----:B------:R-:W-:Y:S02]  /*2810*/  IMAD.MOV R12, RZ, RZ, -R12 ;  /* 0x000000ffff0c7224 */ /* 0x000fe400078e0a0c */
[----:B------:R-:W-:Y:S02]  /*2820*/  @!P0 IMAD.IADD R8, R8, 0x1, -R0 ;  /* 0x0000000108088824 */ /* 0x000fe400078e0a00 */
[----:B------:R-:W-:Y:S02]  /*2830*/  IMAD R9, R0, R12, R9 ;  /* 0x0000000c00097224 */ /* 0x000fe400078e0209 */
[----:B------:R-:W-:Y:S02]  /*2840*/  IMAD.MOV R12, RZ, RZ, -R10 ;  /* 0x000000ffff0c7224 */ /* 0x000fe400078e0a0a */
[----:B------:R-:W-:-:S02]  /*2850*/  IMAD.MOV R10, RZ, RZ, -R13 ;  /* 0x000000ffff0a7224 */ /* 0x000fc400078e0a0d */
[----:B------:R-:W-:Y:S02]  /*2860*/  IMAD.MOV.U32 R16, RZ, RZ, R4 ;  /* 0x000000ffff107224 */ /* 0x000fe400078e0004 */
[C---:B------:R-:W-:Y:S02]  /*2870*/  IMAD R2, R0.reuse, R10, R2 ;  /* 0x0000000a00027224 */ /* 0x040fe400078e0202 */
[----:B------:R-:W-:Y:S02]  /*2880*/  IMAD.MOV.U32 R14, RZ, RZ, R8 ;  /* 0x000000ffff0e7224 */ /* 0x000fe400078e0008 */
[----:B------:R-:W-:Y:S01]  /*2890*/  @!P1 IMAD.MOV R16, RZ, RZ, -R16 ;  /* 0x000000ffff109224 */ /* 0x000fe200078e0a10 */
[C---:B------:R-:W-:Y:S01]  /*28a0*/  ISETP.GT.U32.AND P1, PT, R0.reuse, R9, PT ;  /* 0x000000090000720c */ /* 0x040fe20003f24070 */
[----:B------:R-:W-:Y:S02]  /*28b0*/  @!P2 IMAD.IADD R11, R11, 0x1, -R0 ;  /* 0x000000010b0ba824 */ /* 0x000fe400078e0a00 */
[----:B------:R-:W-:Y:S01]  /*28c0*/  @!P3 IMAD.MOV R14, RZ, RZ, -R14 ;  /* 0x000000ffff0eb224 */ /* 0x000fe200078e0a0e */
[C---:B------:R-:W-:Y:S01]  /*28d0*/  ISETP.GT.U32.AND P3, PT, R0.reuse, R2, PT ;  /* 0x000000020000720c */ /* 0x040fe20003f64070 */
[C---:B------:R-:W-:Y:S01]  /*28e0*/  IMAD R4, R0.reuse, R12, R7 ;  /* 0x0000000c00047224 */ /* 0x040fe200078e0207 */
[C---:B------:R-:W-:Y:S01]  /*28f0*/  ISETP.GT.U32.AND P2, PT, R0.reuse, R11, PT ;  /* 0x0000000b0000720c */ /* 0x040fe20003f44070 */
[----:B-1----:R-:W-:Y:S01]  /*2900*/  IMAD.MOV.U32 R15, RZ, RZ, R5 ;  /* 0x000000ffff0f7224 */ /* 0x002fe200078e0005 */
[----:B------:R-:W-:Y:S01]  /*2910*/  IADD3 R5, R27, 0x1e1, RZ ;  /* 0x000001e11b057810 */ /* 0x000fe20007ffe0ff */
[----:B------:R0:W-:Y:S01]  /*2920*/  STL [R1+0x79c], R16 ;  /* 0x00079c1001007387 */ /* 0x0001e20000100800 */
[----:B------:R-:W-:Y:S01]  /*2930*/  ISETP.GT.U32.AND P0, PT, R0, R4, PT ;  /* 0x000000040000720c */ /* 0x000fe20003f04070 */
[----:B------:R-:W-:Y:S01]  /*2940*/  @!P4 IMAD.MOV R15, RZ, RZ, -R15 ;  /* 0x000000ffff0fc224 */ /* 0x000fe200078e0a0f */
[----:B------:R-:W-:Y:S01]  /*2950*/  ISETP.GE.AND P4, PT, R6, RZ, PT ;  /* 0x000000ff0600720c */ /* 0x000fe20003f86270 */
[----:B------:R-:W-:Y:S01]  /*2960*/  @!P1 IMAD.IADD R9, R9, 0x1, -R0 ;  /* 0x0000000109099824 */ /* 0x000fe200078e0a00 */
[----:B------:R-:W-:-:S02]  /*2970*/  IADD3 R7, R27, 0x1df, RZ ;  /* 0x000001df1b077810 */ /* 0x000fc40007ffe0ff */
[----:B------:R-:W-:Y:S01]  /*2980*/  IADD3 R6, R27, 0x1e0, RZ ;  /* 0x000001e01b067810 */ /* 0x000fe20007ffe0ff */
[--C-:B------:R-:W-:Y:S01]  /*2990*/  @!P3 IMAD.IADD R2, R2, 0x1, -R0.reuse ;  /* 0x000000010202b824 */ /* 0x100fe200078e0a00 */
[----:B------:R-:W-:Y:S01]  /*29a0*/  IABS R12, R5 ;  /* 0x00000005000c7213 */ /* 0x000fe20000000000 */
[--C-:B------:R-:W-:Y:S01]  /*29b0*/  @!P2 IMAD.IADD R11, R11, 0x1, -R0.reuse ;  /* 0x000000010b0ba824 */ /* 0x100fe200078e0a00 */
[----:B------:R-:W-:Y:S01]  /*29c0*/  IABS R8, R7 ;  /* 0x0000000700087213 */ /* 0x000fe20000000000 */
[----:B------:R1:W-:Y:S01]  /*29d0*/  STL [R1+0x798], R15 ;  /* 0x0007980f01007387 */ /* 0x0003e20000100800 */
[----:B------:R-:W-:Y:S01]  /*29e0*/  IABS R10, R6 ;  /* 0x00000006000a7213 */ /* 0x000fe20000000000 */
[----:B------:R-:W-:Y:S01]  /*29f0*/  IMAD.HI.U32 R13, R28, R12, RZ ;  /* 0x0000000c1c0d7227 */ /* 0x000fe200078e00ff */
[----:B------:R-:W-:Y:S01]  /*2a00*/  ISETP.GT.U32.AND P1, PT, R0, R9, PT ;  /* 0x000000090000720c */ /* 0x000fe20003f24070 */
[----:B------:R2:W-:Y:S01]  /*2a10*/  STL [R1+0x794], R14 ;  /* 0x0007940e01007387 */ /* 0x0005e20000100800 */
[----:B------:R-:W-:Y:S01]  /*2a20*/  ISETP.GE.AND P2, PT, R3, RZ, PT ;  /* 0x000000ff0300720c */ /* 0x000fe20003f46270 */
[----:B------:R-:W-:Y:S01]  /*2a30*/  @!P0 IMAD.IADD R4, R4, 0x1, -R0 ;  /* 0x0000000104048824 */ /* 0x000fe200078e0a00 */
[----:B------:R-:W-:Y:S01]  /*2a40*/  ISETP.GT.U32.AND P3, PT, R0, R2, PT ;  /* 0x000000020000720c */ /* 0x000fe20003f64070 */
[----:B------:R-:W-:Y:S01]  /*2a50*/  IMAD.MOV.U32 R3, RZ, RZ, R8 ;  /* 0x000000ffff037224 */ /* 0x000fe200078e0008 */
[----:B0-----:R-:W-:Y:S01]  /*2a60*/  IADD3 R16, R27, 0x1d8, RZ ;  /* 0x000001d81b107810 */ /* 0x001fe20007ffe0ff */
[----:B------:R-:W-:Y:S01]  /*2a70*/  IMAD.HI.U32 R8, R28, R10, RZ ;  /* 0x0000000a1c087227 */ /* 0x000fe200078e00ff */
[----:B------:R-:W-:-:S02]  /*2a80*/  ISETP.GT.U32.AND P0, PT, R0, R4, PT ;  /* 0x000000040000720c */ /* 0x000fc40003f04070 */
[----:B------:R-:W-:Y:S01]  /*2a90*/  IABS R17, R16 ;  /* 0x0000001000117213 */ /* 0x000fe20000000000 */
[----:B------:R-:W-:Y:S02]  /*2aa0*/  IMAD.MOV R13, RZ, RZ, -R13 ;  /* 0x000000ffff0d7224 */ /* 0x000fe400078e0a0d */
[----:B------:R-:W-:Y:S02]  /*2ab0*/  IMAD.MOV R8, RZ, RZ, -R8 ;  /* 0x000000ffff087224 */ /* 0x000fe400078e0a08 */
[C---:B------:R-:W-:Y:S02]  /*2ac0*/  IMAD R12, R0.reuse, R13, R12 ;  /* 0x0000000d000c7224 */ /* 0x040fe400078e020c */
[C---:B------:R-:W-:Y:S02]  /*2ad0*/  IMAD R10, R0.reuse, R8, R10 ;  /* 0x00000008000a7224 */ /* 0x040fe400078e020a */
[--C-:B------:R-:W-:Y:S01]  /*2ae0*/  @!P1 IMAD.IADD R9, R9, 0x1, -R0.reuse ;  /* 0x0000000109099824 */ /* 0x100fe200078e0a00 */
[----:B------:R-:W-:Y:S01]  /*2af0*/  ISETP.GT.U32.AND P1, PT, R0, R12, PT ;  /* 0x0000000c0000720c */ /* 0x000fe20003f24070 */
[----:B------:R-:W-:Y:S01]  /*2b00*/  @!P3 IMAD.IADD R2, R2, 0x1, -R0 ;  /* 0x000000010202b824 */ /* 0x000fe200078e0a00 */
[----:B------:R-:W-:Y:S01]  /*2b10*/  ISETP.GT.U32.AND P3, PT, R0, R10, PT ;  /* 0x0000000a0000720c */ /* 0x000fe20003f64070 */
[----:B-1----:R-:W-:-:S02]  /*2b20*/  IMAD.MOV.U32 R15, RZ, RZ, R11 ;  /* 0x000000ffff0f7224 */ /* 0x002fc400078e000b */
[----:B------:R-:W-:Y:S01]  /*2b30*/  @!P0 IMAD.IADD R4, R4, 0x1, -R0 ;  /* 0x0000000104048824 */ /* 0x000fe200078e0a00 */
[----:B------:R-:W-:Y:S01]  /*2b40*/  ISETP.GE.AND P0, PT, R7, RZ, PT ;  /* 0x000000ff0700720c */ /* 0x000fe20003f06270 */
[----:B--2---:R-:W-:Y:S02]  /*2b50*/  IMAD.MOV.U32 R14, RZ, RZ, R9 ;  /* 0x000000ffff0e7224 */ /* 0x004fe400078e0009 */
[----:B------:R-:W-:Y:S01]  /*2b60*/  @!P6 IMAD.MOV R15, RZ, RZ, -R15 ;  /* 0x000000ffff0fe224 */ /* 0x000fe200078e0a0f */
[----:B------:R-:W-:Y:S01]  /*2b70*/  ISETP.GE.AND P6, PT, R5, RZ, PT ;  /* 0x000000ff0500720c */ /* 0x000fe20003fc6270 */
[----:B------:R-:W-:Y:S01]  /*2b80*/  IMAD.MOV.U32 R13, RZ, RZ, R4 ;  /* 0x000000ffff0d7224 */ /* 0x000fe200078e0004 */
[C---:B------:R-:W-:Y:S01]  /*2b90*/  IADD3 R5, R27.reuse, 0x1de, RZ ;  /* 0x000001de1b057810 */ /* 0x040fe20007ffe0ff */
[----:B------:R-:W-:Y:S01]  /*2ba0*/  IMAD.MOV.U32 R9, RZ, RZ, R2 ;  /* 0x000000ffff097224 */ /* 0x000fe200078e0002 */
[----:B------:R-:W-:Y:S01]  /*2bb0*/  STL [R1+0x774], R15 ;  /* 0x0007740f01007387 */ /* 0x000fe20000100800 */
[----:B------:R-:W-:Y:S01]  /*2bc0*/  @!P5 IMAD.MOV R14, RZ, RZ, -R14 ;  /* 0x000000ffff0ed224 */ /* 0x000fe200078e0a0e */
[----:B------:R-:W-:Y:S01]  /*2bd0*/  IABS R7, R5 ;  /* 0x0000000500077213 */ /* 0x000fe20000000000 */
[--C-:B------:R-:W-:Y:S01]  /*2be0*/  @!P1 IMAD.IADD R12, R12, 0x1, -R0.reuse ;  /* 0x000000010c0c9824 */ /* 0x100fe200078e0a00 */
[C---:B------:R-:W-:Y:S01]  /*2bf0*/  IADD3 R4, R27.reuse, 0x1dd, RZ ;  /* 0x000001dd1b047810 */ /* 0x040fe20007ffe0ff */
[----:B------:R-:W-:Y:S01]  /*2c00*/  @!P4 IMAD.MOV R13, RZ, RZ, -R13 ;  /* 0x000000ffff0dc224 */ /* 0x000fe200078e0a0d */
[----:B------:R-:W-:Y:S01]  /*2c10*/  STL [R1+0x778], R14 ;  /* 0x0007780e01007387 */ /* 0x000fe20000100800 */
[----:B------:R-:W-:Y:S01]  /*2c20*/  @!P2 IMAD.MOV R9, RZ, RZ, -R9 ;  /* 0x000000ffff09a224 */ /* 0x000fe200078e0a09 */
[----:B------:R-:W-:Y:S01]  /*2c30*/  ISETP.GT.U32.AND P1, PT, R0, R12, PT ;  /* 0x0000000c0000720c */ /* 0x000fe20003f24070 */
[----:B------:R-:W-:Y:S01]  /*2c40*/  @!P3 IMAD.IADD R10, R10, 0x1, -R0 ;  /* 0x000000010a0ab824 */ /* 0x000fe200078e0a00 */
[----:B------:R-:W-:Y:S01]  /*2c50*/  STL [R1+0x788], R13 ;  /* 0x0007880d01007387 */ /* 0x000fe20000100800 */
[----:B------:R-:W-:Y:S01]  /*2c60*/  IABS R8, R4 ;  /* 0x0000000400087213 */ /* 0x000fe20000000000 */
[----:B------:R-:W-:Y:S01]  /*2c70*/  IMAD.HI.U32 R11, R28, R3, RZ ;  /* 0x000000031c0b7227 */ /* 0x000fe200078e00ff */
[----:B------:R-:W-:Y:S01]  /*2c80*/  ISETP.GE.AND P2, PT, R4, RZ, PT ;  /* 0x000000ff0400720c */ /* 0x000fe20003f46270 */
[----:B------:R0:W-:Y:S01]  /*2c90*/  STL [R1+0x78c], R9 ;  /* 0x00078c0901007387 */ /* 0x0001e20000100800 */
[----:B------:R-:W-:Y:S01]  /*2ca0*/  ISETP.GT.U32.AND P3, PT, R0, R10, PT ;  /* 0x0000000a0000720c */ /* 0x000fe20003f64070 */
[----:B------:R-:W-:Y:S01]  /*2cb0*/  IMAD.HI.U32 R4, R28, R8, RZ ;  /* 0x000000081c047227 */ /* 0x000fe200078e00ff */
[----:B------:R-:W-:-:S02]  /*2cc0*/  IADD3 R2, R27, 0x1dc, RZ ;  /* 0x000001dc1b027810 */ /* 0x000fc40007ffe0ff */
[----:B------:R-:W-:Y:S01]  /*2cd0*/  ISETP.GE.AND P5, PT, R6, RZ, PT ;  /* 0x000000ff0600720c */ /* 0x000fe20003fa6270 */
[----:B------:R-:W-:Y:S01]  /*2ce0*/  IMAD.MOV R4, RZ, RZ, -R4 ;  /* 0x000000ffff047224 */ /* 0x000fe200078e0a04 */
[----:B------:R-:W-:Y:S01]  /*2cf0*/  ISETP.GE.AND P4, PT, R5, RZ, PT ;  /* 0x000000ff0500720c */ /* 0x000fe20003f86270 */
[----:B------:R-:W-:Y:S01]  /*2d00*/  @!P1 IMAD.IADD R12, R12, 0x1, -R0 ;  /* 0x000000010c0c9824 */ /* 0x000fe200078e0a00 */
[----:B------:R-:W-:Y:S01]  /*2d10*/  IABS R5, R2 ;  /* 0x0000000200057213 */ /* 0x000fe20000000000 */
[----:B0-----:R-:W-:Y:S01]  /*2d20*/  IMAD.HI.U32 R9, R28, R7, RZ ;  /* 0x000000071c097227 */ /* 0x001fe200078e00ff */
[----:B------:R-:W-:-:S03]  /*2d30*/  IADD3 R6, R27, 0x1db, RZ ;  /* 0x000001db1b067810 */ /* 0x000fc60007ffe0ff */
[----:B------:R-:W-:Y:S02]  /*2d40*/  IMAD.MOV R9, RZ, RZ, -R9 ;  /* 0x000000ffff097224 */ /* 0x000fe400078e0a09 */
[----:B------:R-:W-:Y:S02]  /*2d50*/  @!P3 IMAD.IADD R10, R10, 0x1, -R0 ;  /* 0x000000010a0ab824 */ /* 0x000fe400078e0a00 */
[C---:B------:R-:W-:Y:S02]  /*2d60*/  IMAD R7, R0.reuse, R9, R7 ;  /* 0x0000000900077224 */ /* 0x040fe400078e0207 */
[C---:B------:R-:W-:Y:S02]  /*2d70*/  IMAD R8, R0.reuse, R4, R8 ;  /* 0x0000000400087224 */ /* 0x040fe400078e0208 */
[----:B------:R-:W-:Y:S01]  /*2d80*/  IMAD.MOV.U32 R14, RZ, RZ, R12 ;  /* 0x000000ffff0e7224 */ /* 0x000fe200078e000c */
[C---:B------:R-:W-:Y:S01]  /*2d90*/  ISETP.GT.U32.AND P3, PT, R0.reuse, R7, PT ;  /* 0x000000070000720c */ /* 0x040fe20003f64070 */
[----:B------:R-:W-:Y:S01]  /*2da0*/  IMAD.MOV R11, RZ, RZ, -R11 ;  /* 0x000000ffff0b7224 */ /* 0x000fe200078e0a0b */
[C---:B------:R-:W-:Y:S01]  /*2db0*/  IADD3 R12, R27.reuse, 0x1d6, RZ ;  /* 0x000001d61b0c7810 */ /* 0x040fe20007ffe0ff */
[----:B------:R-:W-:Y:S01]  /*2dc0*/  @!P6 IMAD.MOV R14, RZ, RZ, -R14 ;  /* 0x000000ffff0ee224 */ /* 0x000fe200078e0a0e */
[C---:B------:R-:W-:Y:S01]  /*2dd0*/  ISETP.GT.U32.AND P6, PT, R0.reuse, R8, PT ;  /* 0x000000080000720c */ /* 0x040fe20003fc4070 */
[----:B------:R-:W-:Y:S01]  /*2de0*/  IMAD R3, R0, R11, R3 ;  /* 0x0000000b00037224 */ /* 0x000fe200078e0203 */
[----:B------:R-:W-:Y:S01]  /*2df0*/  IABS R11, R6 ;  /* 0x00000006000b7213 */ /* 0x000fe20000000000 */
[----:B------:R-:W-:Y:S01]  /*2e00*/  IMAD.HI.U32 R9, R28, R5, RZ ;  /* 0x000000051c097227 */ /* 0x000fe200078e00ff */
[----:B------:R0:W-:Y:S02]  /*2e10*/  STL [R1+0x77c], R14 ;  /* 0x00077c0e01007387 */ /* 0x0001e40000100800 */
[----:B------:R-:W-:Y:S01]  /*2e20*/  ISETP.GT.U32.AND P1, PT, R0, R3, PT ;  /* 0x000000030000720c */ /* 0x000fe20003f24070 */
[----:B------:R-:W-:Y:S01]  /*2e30*/  IMAD.MOV.U32 R13, RZ, RZ, R10 ;  /* 0x000000ffff0d7224 */ /* 0x000fe200078e000a */
[----:B------:R-:W-:Y:S01]  /*2e40*/  IADD3 R10, R27, 0x1da, RZ ;  /* 0x000001da1b0a7810 */ /* 0x000fe20007ffe0ff */
[----:B------:R-:W-:-:S02]  /*2e50*/  @!P3 IMAD.IADD R7, R7, 0x1, -R0 ;  /* 0x000000010707b824 */ /* 0x000fc400078e0a00 */
[----:B------:R-:W-:Y:S02]  /*2e60*/  IMAD.MOV R9, RZ, RZ, -R9 ;  /* 0x000000ffff097224 */ /* 0x000fe400078e0a09 */
[----:B------:R-:W-:Y:S01]  /*2e70*/  @!P6 IMAD.IADD R8, R8, 0x1, -R0 ;  /* 0x000000010808e824 */ /* 0x000fe200078e0a00 */
[----:B------:R-:W-:Y:S01]  /*2e80*/  ISETP.GT.U32.AND P3, PT, R0, R7, PT ;  /* 0x000000070000720c */ /* 0x000fe20003f64070 */
[----:B------:R-:W-:Y:S01]  /*2e90*/  @!P5 IMAD.MOV R13, RZ, RZ, -R13 ;  /* 0x000000ffff0dd224 */ /* 0x000fe200078e0a0d */
[----:B------:R-:W-:Y:S01]  /*2ea0*/  ISETP.GE.AND P5, PT, R2, RZ, PT ;  /* 0x000000ff0200720c */ /* 0x000fe20003fa6270 */
[----:B------:R-:W-:Y:S01]  /*2eb0*/  IMAD.HI.U32 R4, R28, R11, RZ ;  /* 0x0000000b1c047227 */ /* 0x000fe200078e00ff */
[C---:B------:R-:W-:Y:S02]  /*2ec0*/  ISETP.GT.U32.AND P6, PT, R0.reuse, R8, PT ;  /* 0x000000080000720c */ /* 0x040fe40003fc4070 */
[----:B0-----:R-:W-:Y:S01]  /*2ed0*/  IABS R14, R10 ;  /* 0x0000000a000e7213 */ /* 0x001fe20000000000 */
[----:B------:R-:W-:Y:S01]  /*2ee0*/  IMAD R2, R0, R9, R5 ;  /* 0x0000000900027224 */ /* 0x000fe200078e0205 */
[----:B------:R0:W-:Y:S01]  /*2ef0*/  STL [R1+0x780], R13 ;  /* 0x0007800d01007387 */ /* 0x0001e20000100800 */
[----:B------:R-:W-:Y:S01]  /*2f00*/  IMAD.MOV R4, RZ, RZ, -R4 ;  /* 0x000000ffff047224 */ /* 0x000fe200078e0a04 */
[----:B------:R-:W-:Y:S01]  /*2f10*/  IABS R5, R12 ;  /* 0x0000000c00057213 */ /* 0x000fe20000000000 */
[----:B------:R-:W-:-:S04]  /*2f20*/  IMAD.HI.U32 R9, R28, R14, RZ ;  /* 0x0000000e1c097227 */ /* 0x000fc800078e00ff */
[--C-:B------:R-:W-:Y:S01]  /*2f30*/  @!P3 IMAD.IADD R7, R7, 0x1, -R0.reuse ;  /* 0x000000010707b824 */ /* 0x100fe200078e0a00 */
[C---:B------:R-:W-:Y:S01]  /*2f40*/  ISETP.GT.U32.AND P3, PT, R0.reuse, R2, PT ;  /* 0x000000020000720c */ /* 0x040fe20003f64070 */
[----:B------:R-:W-:Y:S01]  /*2f50*/  IMAD R11, R0, R4, R11 ;  /* 0x00000004000b7224 */ /* 0x000fe200078e020b */
[----:B0-----:R-:W-:Y:S01]  /*2f60*/  IADD3 R13, R27, 0x1d9, RZ ;  /* 0x000001d91b0d7810 */ /* 0x001fe20007ffe0ff */
[--C-:B------:R-:W-:Y:S01]  /*2f70*/  @!P1 IMAD.IADD R3, R3, 0x1, -R0.reuse ;  /* 0x0000000103039824 */ /* 0x100fe200078e0a00 */
[----:B------:R-:W-:Y:S01]  /*2f80*/  IADD3 R4, R27, 0x1d7, RZ ;  /* 0x000001d71b047810 */ /* 0x000fe20007ffe0ff */
[----:B------:R-:W-:Y:S01]  /*2f90*/  IMAD.MOV R9, RZ, RZ, -R9 ;  /* 0x000000ffff097224 */ /* 0x000fe200078e0a09 */
[----:B------:R-:W-:Y:S01]  /*2fa0*/  IABS R19, R13 ;  /* 0x0000000d00137213 */ /* 0x000fe20000000000 */
[----:B------:R-:W-:Y:S01]  /*2fb0*/  @!P6 IMAD.IADD R8, R8, 0x1, -R0 ;  /* 0x000000010808e824 */ /* 0x000fe200078e0a00 */
[C---:B------:R-:W-:Y:S01]  /*2fc0*/  ISETP.GT.U32.AND P6, PT, R0.reuse, R11, PT ;  /* 0x0000000b0000720c */ /* 0x040fe20003fc4070 */
[C---:B------:R-:W-:Y:S01]  /*2fd0*/  IMAD R14, R0.reuse, R9, R14 ;  /* 0x00000009000e7224 */ /* 0x040fe200078e020e */
[----:B------:R-:W-:Y:S01]  /*2fe0*/  ISETP.GT.U32.AND P1, PT, R0, R3, PT ;  /* 0x000000030000720c */ /* 0x000fe20003f24070 */
[----:B------:R-:W-:-:S04]  /*2ff0*/  IMAD.HI.U32 R18, R28, R19, RZ ;  /* 0x000000131c127227 */ /* 0x000fc800078e00ff */
[----:B------:R-:W-:Y:S02]  /*3000*/  IMAD.MOV R18, RZ, RZ, -R18 ;  /* 0x000000ffff127224 */ /* 0x000fe400078e0a12 */
[--C-:B------:R-:W-:Y:S01]  /*3010*/  @!P3 IMAD.IADD R2, R2, 0x1, -R0.reuse ;  /* 0x000000010202b824 */ /* 0x100fe200078e0a00 */
[C---:B------:R-:W-:Y:S01]  /*3020*/  ISETP.GT.U32.AND P3, PT, R0.reuse, R14, PT ;  /* 0x0000000e0000720c */ /* 0x040fe20003f64070 */
[C---:B------:R-:W-:Y:S02]  /*3030*/  IMAD R18, R0.reuse, R18, R19 ;  /* 0x0000001200127224 */ /* 0x040fe400078e0213 */
[--C-:B------:R-:W-:Y:S02]  /*3040*/  @!P6 IMAD.IADD R11, R11, 0x1, -R0.reuse ;  /* 0x000000010b0be824 */ /* 0x100fe400078e0a00 */
[----:B------:R-:W-:Y:S01]  /*3050*/  @!P1 IMAD.IADD R3, R3, 0x1, -R0 ;  /* 0x0000000103039824 */ /* 0x000fe200078e0a00 */
[----:B------:R-:W-:Y:S01]  /*3060*/  ISETP.GT.U32.AND P6, PT, R0, R18, PT ;  /* 0x000000120000720c */ /* 0x000fe20003fc4070 */
[----:B------:R-:W-:Y:S01]  /*3070*/  IMAD.HI.U32 R20, R28, R17, RZ ;  /* 0x000000111c147227 */ /* 0x000fe200078e00ff */
[----:B------:R-:W-:-:S02]  /*3080*/  ISETP.GE.AND P1, PT, R6, RZ, PT ;  /* 0x000000ff0600720c */ /* 0x000fc40003f26270 */
[----:B------:R-:W-:Y:S01]  /*3090*/  IABS R6, R4 ;  /* 0x0000000400067213 */ /* 0x000fe20000000000 */
[----:B------:R-:W-:Y:S02]  /*30a0*/  IMAD.MOV R20, RZ, RZ, -R20 ;  /* 0x000000ffff147224 */ /* 0x000fe400078e0a14 */
[----:B------:R-:W-:Y:S01]  /*30b0*/  @!P3 IMAD.IADD R14, R14, 0x1, -R0 ;  /* 0x000000010e0eb824 */ /* 0x000fe200078e0a00 */
[----:B------:R-:W-:Y:S01]  /*30c0*/  ISETP.GT.U32.AND P3, PT, R0, R2, PT ;  /* 0x000000020000720c */ /* 0x000fe20003f64070 */
[----:B------:R-:W-:-:S04]  /*30d0*/  IMAD.HI.U32 R15, R28, R6, RZ ;  /* 0x000000061c0f7227 */ /* 0x000fc800078e00ff */
[----:B------:R-:W-:Y:S02]  /*30e0*/  IMAD.MOV.U32 R21, RZ, RZ, R3 ;  /* 0x000000ffff157224 */ /* 0x000fe400078e0003 */
[C---:B------:R-:W-:Y:S02]  /*30f0*/  IMAD R17, R0.reuse, R20, R17 ;  /* 0x0000001400117224 */ /* 0x040fe400078e0211 */
[----:B------:R-:W-:Y:S02]  /*3100*/  IMAD.MOV R15, RZ, RZ, -R15 ;  /* 0x000000ffff0f7224 */ /* 0x000fe400078e0a0f */
[----:B------:R-:W-:Y:S01]  /*3110*/  @!P0 IMAD.MOV R21, RZ, RZ, -R21 ;  /* 0x000000ffff158224 */ /* 0x000fe200078e0a15 */
[----:B------:R-:W-:Y:S01]  /*3120*/  ISETP.GT.U32.AND P0, PT, R0, R11, PT ;  /* 0x0000000b0000720c */ /* 0x000fe20003f04070 */
[----:B------:R-:W-:Y:S01]  /*3130*/  @!P6 IMAD.IADD R18, R18, 0x1, -R0 ;  /* 0x000000011212e824 */ /* 0x000fe200078e0a00 */
[C---:B------:R-:W-:Y:S01]  /*3140*/  ISETP.GT.U32.AND P6, PT, R0.reuse, R14, PT ;  /* 0x0000000e0000720c */ /* 0x040fe20003fc4070 */
[----:B------:R-:W-:Y:S01]  /*3150*/  @!P2 IMAD.MOV R8, RZ, RZ, -R8 ;  /* 0x000000ffff08a224 */ /* 0x000fe200078e0a08 */
[----:B------:R-:W-:Y:S01]  /*3160*/  ISETP.GT.U32.AND P2, PT, R0, R17, PT ;  /* 0x000000110000720c */ /* 0x000fe20003f44070 */
[----:B------:R-:W-:Y:S01]  /*3170*/  IMAD.HI.U32 R9, R28, R5, RZ ;  /* 0x000000051c097227 */ /* 0x000fe200078e00ff */
[----:B------:R-:W-:Y:S03]  /*3180*/  STL [R1+0x770], R21 ;  /* 0x0007701501007387 */ /* 0x000fe60000100800 */
[----:B------:R-:W-:Y:S01]  /*3190*/  IMAD R6, R0, R15, R6 ;  /* 0x0000000f00067224 */ /* 0x000fe200078e0206 */
[----:B------:R-:W-:Y:S01]  /*31a0*/  IADD3 R15, R27, 0x1d5, RZ ;  /* 0x000001d51b0f7810 */ /* 0x000fe20007ffe0ff */
[----:B------:R-:W-:-:S02]  /*31b0*/  IMAD.MOV.U32 R19, RZ, RZ, R7 ;  /* 0x000000ffff137224 */ /* 0x000fc400078e0007 */
[----:B------:R-:W-:Y:S01]  /*31c0*/  IMAD.MOV R9, RZ, RZ, -R9 ;  /* 0x000000ffff097224 */ /* 0x000fe200078e0a09 */
[----:B------:R-:W-:Y:S01]  /*31d0*/  IABS R3, R15 ;  /* 0x0000000f00037213 */ /* 0x000fe20000000000 */
[--C-:B------:R-:W-:Y:S01]  /*31e0*/  @!P3 IMAD.IADD R2, R2, 0x1, -R0.reuse ;  /* 0x000000010202b824 */ /* 0x100fe200078e0a00 */
[C---:B------:R-:W-:Y:S01]  /*31f0*/  ISETP.GT.U32.AND P3, PT, R0.reuse, R6, PT ;  /* 0x000000060000720c */ /* 0x040fe20003f64070 */
[----:B------:R-:W-:Y:S01]  /*3200*/  @!P4 IMAD.MOV R19, RZ, RZ, -R19 ;  /* 0x000000ffff13c224 */ /* 0x000fe200078e0a13 */
[C---:B------:R-:W-:Y:S01]  /*3210*/  ISETP.GT.U32.AND P4, PT, R0.reuse, R18, PT ;  /* 0x000000120000720c */ /* 0x040fe20003f84070 */
[----:B------:R-:W-:Y:S01]  /*3220*/  IMAD R5, R0, R9, R5 ;  /* 0x0000000900057224 */ /* 0x000fe200078e0205 */
[----:B------:R-:W-:Y:S01]  /*3230*/  IADD3 R9, R27, 0x1d4, RZ ;  /* 0x000001d41b097810 */ /* 0x000fe20007ffe0ff */
[--C-:B------:R-:W-:Y:S01]  /*3240*/  @!P0 IMAD.IADD R11, R11, 0x1, -R0.reuse ;  /* 0x000000010b0b8824 */ /* 0x100fe200078e0a00 */
[----:B------:R-:W-:Y:S01]  /*3250*/  ISETP.GE.AND P0, PT, R10, RZ, PT ;  /* 0x000000ff0a00720c */ /* 0x000fe20003f06270 */
[--C-:B------:R-:W-:Y:S01]  /*3260*/  @!P6 IMAD.IADD R14, R14, 0x1, -R0.reuse ;  /* 0x000000010e0ee824 */ /* 0x100fe200078e0a00 */
[----:B------:R-:W-:Y:S01]  /*3270*/  ISETP.GT.U32.AND P6, PT, R0, R5, PT ;  /* 0x000000050000720c */ /* 0x000fe20003fc4070 */
[----:B------:R-:W-:Y:S01]  /*3280*/  IMAD.HI.U32 R10, R28, R3, RZ ;  /* 0x000000031c0a7227 */ /* 0x000fe200078e00ff */
[----:B------:R-:W-:Y:S01]  /*3290*/  IABS R7, R9 ;  /* 0x0000000900077213 */ /* 0x000fe20000000000 */
[----:B------:R-:W-:Y:S02]  /*32a0*/  STL [R1+0x76c], R19 ;  /* 0x00076c1301007387 */ /* 0x000fe40000100800 */
[----:B------:R-:W-:Y:S01]  /*32b0*/  @!P2 IMAD.IADD R17, R17, 0x1, -R0 ;  /* 0x000000011111a824 */ /* 0x000fe200078e0a00 */
[----:B------:R-:W-:Y:S01]  /*32c0*/  ISETP.GE.AND P2, PT, R16, RZ, PT ;  /* 0x000000ff1000720c */ /* 0x000fe20003f46270 */
[----:B------:R-:W-:Y:S01]  /*32d0*/  IMAD.MOV.U32 R20, RZ, RZ, R2 ;  /* 0x000000ffff147224 */ /* 0x000fe200078e0002 */
[----:B------:R0:W-:Y:S01]  /*32e0*/  STL [R1+0x768], R8 ;  /* 0x0007680801007387 */ /* 0x0001e20000100800 */
[----:B------:R-:W-:Y:S01]  /*32f0*/  IMAD.MOV R10, RZ, RZ, -R10 ;  /* 0x000000ffff0a7224 */ /* 0x000fe200078e0a0a */
[----:B------:R-:W-:Y:S01]  /*3300*/  IADD3 R2, R27, 0x1d3, RZ ;  /* 0x000001d31b027810 */ /* 0x000fe20007ffe0ff */
[----:B------:R-:W-:Y:S01]  /*3310*/  @!P5 IMAD.MOV R20, RZ, RZ, -R20 ;  /* 0x000000ffff14d224 */ /* 0x000fe200078e0a14 */
[----:B------:R-:W-:Y:S01]  /*3320*/  ISETP.GT.U32.AND P5, PT, R0, R17, PT ;  /* 0x000000110000720c */ /* 0x000fe20003fa4070 */
[--C-:B------:R-:W-:Y:S01]  /*3330*/  @!P3 IMAD.IADD R6, R6, 0x1, -R0.reuse ;  /* 0x000000010606b824 */ /* 0x100fe200078e0a00 */
[----:B------:R-:W-:Y:S01]  /*3340*/  ISETP.GE.AND P3, PT, R4, RZ, PT ;  /* 0x000000ff0400720c */ /* 0x000fe20003f66270 */
[----:B------:R-:W-:Y:S01]  /*3350*/  @!P4 IMAD.IADD R18, R18, 0x1, -R0 ;  /* 0x000000011212c824 */ /* 0x000fe200078e0a00 */
[----:B------:R-:W-:Y:S01]  /*3360*/  ISETP.GE.AND P4, PT, R13, RZ, PT ;  /* 0x000000ff0d00720c */ /* 0x000fe20003f86270 */
[----:B------:R-:W-:Y:S01]  /*3370*/  IMAD R4, R0, R10, R3 ;  /* 0x0000000a00047224 */ /* 0x000fe200078e0203 */
[----:B------:R-:W-:Y:S01]  /*3380*/  STL [R1+0x754], R20 ;  /* 0x0007541401007387 */ /* 0x000fe20000100800 */
[----:B0-----:R-:W-:-:S04]  /*3390*/  IMAD.HI.U32 R8, R28, R7, RZ ;  /* 0x000000071c087227 */ /* 0x001fc800078e00ff */
[----:B------:R-:W-:Y:S02]  /*33a0*/  IMAD.MOV.U32 R10, RZ, RZ, R14 ;  /* 0x000000ffff0a7224 */ /* 0x000fe400078e000e */
[----:B------:R-:W-:Y:S02]  /*33b0*/  IMAD.MOV R8, RZ, RZ, -R8 ;  /* 0x000000ffff087224 */ /* 0x000fe400078e0a08 */
[----:B------:R-:W-:Y:S01]  /*33c0*/  IMAD.MOV.U32 R19, RZ, RZ, R11 ;  /* 0x000000ffff137224 */ /* 0x000fe200078e000b */
[----:B------:R-:W-:Y:S01]  /*33d0*/  IABS R11, R2 ;  /* 0x00000002000b7213 */ /* 0x000fe20000000000 */
[----:B------:R-:W-:Y:S02]  /*33e0*/  @!P6 IMAD.IADD R5, R5, 0x1, -R0 ;  /* 0x000000010505e824 */ /* 0x000fe400078e0a00 */
[----:B------:R-:W-:Y:S01]  /*33f0*/  @!P0 IMAD.MOV R10, RZ, RZ, -R10 ;  /* 0x000000ffff0a8224 */ /* 0x000fe200078e0a0a */
[C---:B------:R-:W-:Y:S01]  /*3400*/  ISETP.GT.U32.AND P0, PT, R0.reuse, R4, PT ;  /* 0x000000040000720c */ /* 0x040fe20003f04070 */
[C---:B------:R-:W-:Y:S01]  /*3410*/  IMAD R3, R0.reuse, R8, R7 ;  /* 0x0000000800037224 */ /* 0x040fe200078e0207 */
[C---:B------:R-:W-:Y:S01]  /*3420*/  ISETP.GT.U32.AND P6, PT, R0.reuse, R5, PT ;  /* 0x000000050000720c */ /* 0x040fe20003fc4070 */
[----:B------:R-:W-:Y:S01]  /*3430*/  @!P1 IMAD.MOV R19, RZ, RZ, -R19 ;  /* 0x000000ffff139224 */ /* 0x000fe200078e0a13 */
[C---:B------:R-:W-:Y:S01]  /*3440*/  ISETP.GT.U32.AND P1, PT, R0.reuse, R6, PT ;  /* 0x000000060000720c */ /* 0x040fe20003f24070 */
[----:B------:R-:W-:Y:S01]  /*3450*/  IMAD.MOV.U32 R8, RZ, RZ, R18 ;  /* 0x000000ffff087224 */ /* 0x000fe200078e0012 */
[----:B------:R-:W-:Y:S01]  /*3460*/  IADD3 R7, R27, 0x1d2, RZ ;  /* 0x000001d21b077810 */ /* 0x000fe20007ffe0ff */
[----:B------:R-:W-:Y:S01]  /*3470*/  @!P5 IMAD.IADD R17, R17, 0x1, -R0 ;  /* 0x000000011111d824 */ /* 0x000fe200078e0a00 */
[----:B------:R-:W-:Y:S01]  /*3480*/  ISETP.GT.U32.AND P5, PT, R0, R3, PT ;  /* 0x000000030000720c */ /* 0x000fe20003fa4070 */
[----:B------:R-:W-:Y:S01]  /*3490*/  @!P4 IMAD.MOV R8, RZ, RZ, -R8 ;  /* 0x000000ffff08c224 */ /* 0x000fe200078e0a08 */
[----:B------:R-:W-:Y:S01]  /*34a0*/  STL [R1+0x750], R19 ;  /* 0x0007501301007387 */ /* 0x000fe20000100800 */
[----:B------:R-:W-:Y:S01]  /*34b0*/  ISETP.GE.AND P4, PT, R12, RZ, PT ;  /* 0x000000ff0c00720c */ /* 0x000fe20003f86270 */
[----:B------:R-:W-:Y:S01]  /*34c0*/  IMAD.MOV.U32 R13, RZ, RZ, R17 ;  /* 0x000000ffff0d7224 */ /* 0x000fe200078e0011 */
[----:B------:R-:W-:Y:S01]  /*34d0*/  IABS R14, R7 ;  /* 0x00000007000e7213 */ /* 0x000fe20000000000 */
[----:B------:R0:W-:Y:S01]  /*34e0*/  STL [R1+0x74c], R10 ;  /* 0x00074c0a01007387 */ /* 0x0001e20000100800 */
[--C-:B------:R-:W-:Y:S01]  /*34f0*/  @!P0 IMAD.IADD R4, R4, 0x1, -R0.reuse ;  /* 0x0000000104048824 */ /* 0x100fe200078e0a00 */
[----:B------:R-:W-:Y:S01]  /*3500*/  ISETP.GE.AND P0, PT, R2, RZ, PT ;  /* 0x000000ff0200720c */ /* 0x000fe20003f06270 */
[--C-:B------:R-:W-:Y:S01]  /*3510*/  @!P1 IMAD.IADD R6, R6, 0x1, -R0.reuse ;  /* 0x0000000106069824 */ /* 0x100fe200078e0a00 */
[----:B------:R1:W-:Y:S01]  /*3520*/  STL [R1+0x748], R8 ;  /* 0x0007480801007387 */ /* 0x0003e20000100800 */
[--C-:B------:R-:W-:Y:S01]  /*3530*/  @!P6 IMAD.IADD R5, R5, 0x1, -R0.reuse ;  /* 0x000000010505e824 */ /* 0x100fe200078e0a00 */
[----:B------:R-:W-:Y:S01]  /*3540*/  ISETP.GE.AND P1, PT, R15, RZ, PT ;  /* 0x000000ff0f00720c */ /* 0x000fe20003f26270 */
[----:B------:R-:W-:Y:S01]  /*3550*/  @!P2 IMAD.MOV R13, RZ, RZ, -R13 ;  /* 0x000000ffff0da224 */ /* 0x000fe200078e0a0d */
[C---:B------:R-:W-:Y:S01]  /*3560*/  ISETP.GT.U32.AND P2, PT, R0.reuse, R4, PT ;  /* 0x000000040000720c */ /* 0x040fe20003f44070 */
[----:B------:R-:W-:Y:S01]  /*3570*/  @!P5 IMAD.IADD R3, R3, 0x1, -R0 ;  /* 0x000000010303d824 */ /* 0x000fe200078e0a00 */
[C---:B------:R-:W-:Y:S01]  /*3580*/  IADD3 R12, R27.reuse, 0x1d1, RZ ;  /* 0x000001d11b0c7810 */ /* 0x040fe20007ffe0ff */
[----:B0-----:R-:W-:Y:S01]  /*3590*/  IMAD.MOV.U32 R10, RZ, RZ, R6 ;  /* 0x000000ffff0a7224 */ /* 0x001fe200078e0006 */
[----:B------:R0:W-:Y:S01]  /*35a0*/  STL [R1+0x6f4], R13 ;  /* 0x0006f40d01007387 */ /* 0x0001e20000100800 */
[----:B------:R-:W-:Y:S01]  /*35b0*/  IMAD.MOV.U32 R6, RZ, RZ, R5 ;  /* 0x000000ffff067224 */ /* 0x000fe200078e0005 */
[----:B------:R-:W-:Y:S01]  /*35c0*/  ISETP.GT.U32.AND P5, PT, R0, R3, PT ;  /* 0x000000030000720c */ /* 0x000fe20003fa4070 */
[----:B-1----:R-:W-:Y:S01]  /*35d0*/  IMAD.HI.U32 R8, R28, R11, RZ ;  /* 0x0000000b1c087227 */ /* 0x002fe200078e00ff */
[----:B------:R-:W-:-:S02]  /*35e0*/  IADD3 R5, R27, 0x1d0, RZ ;  /* 0x000001d01b057810 */ /* 0x000fc40007ffe0ff */
[----:B------:R-:W-:Y:S01]  /*35f0*/  ISETP.GE.AND P6, PT, R9, RZ, PT ;  /* 0x000000ff0900720c */ /* 0x000fe20003fc6270 */
[----:B------:R-:W-:Y:S01]  /*3600*/  IMAD.MOV R8, RZ, RZ, -R8 ;  /* 0x000000ffff087224 */ /* 0x000fe200078e0a08 */
[----:B------:R-:W-:Y:S01]  /*3610*/  IADD3 R9, R27, 0x1cd, RZ ;  /* 0x000001cd1b097810 */ /* 0x000fe20007ffe0ff */
[----:B------:R-:W-:-:S03]  /*3620*/  IMAD.HI.U32 R2, R28, R14, RZ ;  /* 0x0000000e1c027227 */ /* 0x000fc600078e00ff */
[----:B0-----:R-:W-:Y:S01]  /*3630*/  IABS R13, R9 ;  /* 0x00000009000d7213 */ /* 0x001fe20000000000 */
[C---:B------:R-:W-:Y:S02]  /*3640*/  IMAD R11, R0.reuse, R8, R11 ;  /* 0x00000008000b7224 */ /* 0x040fe400078e020b */
[----:B------:R-:W-:Y:S02]  /*3650*/  @!P4 IMAD.MOV R6, RZ, RZ, -R6 ;  /* 0x000000ffff06c224 */ /* 0x000fe400078e0a06 */
[----:B------:R-:W-:Y:S01]  /*3660*/  IMAD.MOV R2, RZ, RZ, -R2 ;  /* 0x000000ffff027224 */ /* 0x000fe200078e0a02 */
[----:B------:R-:W-:Y:S01]  /*3670*/  ISETP.GT.U32.AND P4, PT, R0, R11, PT ;  /* 0x0000000b0000720c */ /* 0x000fe20003f84070 */
[----:B------:R-:W-:Y:S01]  /*3680*/  @!P2 IMAD.IADD R4, R4, 0x1, -R0 ;  /* 0x000000010404a824 */ /* 0x000fe200078e0a00 */
[----:B------:R-:W-:Y:S01]  /*3690*/  ISETP.GE.AND P2, PT, R12, RZ, PT ;  /* 0x000000ff0c00720c */ /* 0x000fe20003f46270 */
[C---:B------:R-:W-:Y:S01]  /*36a0*/  IMAD R14, R0.reuse, R2, R14 ;  /* 0x00000002000e7224 */ /* 0x040fe200078e020e */
[----:B------:R-:W-:Y:S01]  /*36b0*/  IABS R12, R12 ;  /* 0x0000000c000c7213 */ /* 0x000fe20000000000 */
[----:B------:R-:W-:Y:S01]  /*36c0*/  @!P3 IMAD.MOV R10, RZ, RZ, -R10 ;  /* 0x000000ffff0ab224 */ /* 0x000fe200078e0a0a */
[----:B------:R-:W-:Y:S01]  /*36d0*/  ISETP.GE.AND P3, PT, R7, RZ, PT ;  /* 0x000000ff0700720c */ /* 0x000fe20003f66270 */
[----:B------:R-:W-:Y:S01]  /*36e0*/  IMAD.MOV.U32 R7, RZ, RZ, R4 ;  /* 0x000000ffff077224 */ /* 0x000fe200078e0004 */
[----:B------:R-:W-:Y:S01]  /*36f0*/  IADD3 R2, R27, 0x1cf, RZ ;  /* 0x000001cf1b027810 */ /* 0x000fe20007ffe0ff */
[--C-:B------:R-:W-:Y:S01]  /*3700*/  @!P5 IMAD.IADD R3, R3, 0x1, -R0.reuse ;  /* 0x000000010303d824 */ /* 0x100fe200078e0a00 */
[----:B------:R-:W-:Y:S01]  /*3710*/  ISETP.GT.U32.AND P5, PT, R0, R14, PT ;  /* 0x0000000e0000720c */ /* 0x000fe20003fa4070 */
[----:B------:R-:W-:Y:S01]  /*3720*/  @!P1 IMAD.MOV R7, RZ, RZ, -R7 ;  /* 0x000000ffff079224 */ /* 0x000fe200078e0a07 */
[----:B------:R-:W-:Y:S01]  /*3730*/  STL [R1+0x488], R10 ;  /* 0x0004880a01007387 */ /* 0x000fe20000100800 */
[----:B------:R-:W-:Y:S01]  /*3740*/  @!P4 IMAD.IADD R11, R11, 0x1, -R0 ;  /* 0x000000010b0bc824 */ /* 0x000fe200078e0a00 */
[----:B------:R-:W-:Y:S01]  /*3750*/  IABS R8, R2 ;  /* 0x0000000200087213 */ /* 0x000fe20000000000 */
[----:B------:R-:W-:Y:S01]  /*3760*/  @!P6 IMAD.MOV R3, RZ, RZ, -R3 ;  /* 0x000000ffff03e224 */ /* 0x000fe200078e0a03 */
[----:B------:R0:W-:Y:S01]  /*3770*/  STL [R1+0x4e8], R6 ;  /* 0x0004e80601007387 */ /* 0x0001e20000100800 */
[----:B------:R-:W-:-:S02]  /*3780*/  ISETP.GE.AND P1, PT, R5, RZ, PT ;  /* 0x000000ff0500720c */ /* 0x000fc40003f26270 */
[----:B------:R-:W-:Y:S01]  /*3790*/  ISETP.GT.U32.AND P4, PT, R0, R11, PT ;  /* 0x0000000b0000720c */ /* 0x000fe20003f84070 */
[----:B------:R1:W-:Y:S01]  /*37a0*/  STL [R1+0x708], R7 ;  /* 0x0007080701007387 */ /* 0x0003e20000100800 */
[----:B------:R-:W-:Y:S01]  /*37b0*/  IMAD.HI.U32 R4, R28, R8, RZ ;  /* 0x000000081c047227 */ /* 0x000fe200078e00ff */
[----:B------:R-:W-:Y:S02]  /*37c0*/  ISETP.GE.AND P6, PT, R2, RZ, PT ;  /* 0x000000ff0200720c */ /* 0x000fe40003fc6270 */
[----:B------:R-:W-:Y:S01]  /*37d0*/  IADD3 R2, R27, 0x1ce, RZ ;  /* 0x000001ce1b027810 */ /* 0x000fe20007ffe0ff */
[----:B------:R-:W-:Y:S01]  /*37e0*/  @!P5 IMAD.IADD R14, R14, 0x1, -R0 ;  /* 0x000000010e0ed824 */ /* 0x000fe200078e0a00 */
[----:B0-----:R-:W-:Y:S01]  /*37f0*/  IABS R6, R5 ;  /* 0x0000000500067213 */ /* 0x001fe20000000000 */
[----:B------:R-:W-:Y:S01]  /*3800*/  IMAD.MOV R4, RZ, RZ, -R4 ;  /* 0x000000ffff047224 */ /* 0x000fe200078e0a04 */
[----:B------:R0:W-:Y:S01]  /*3810*/  STL [R1+0x744], R3 ;  /* 0x0007440301007387 */ /* 0x0001e20000100800 */
[----:B-1----:R-:W-:Y:S01]  /*3820*/  IMAD.HI.U32 R7, R28, R12, RZ ;  /* 0x0000000c1c077227 */ /* 0x002fe200078e00ff */
[----:B------:R-:W-:-:S03]  /*3830*/  ISETP.GT.U32.AND P5, PT, R0, R14, PT ;  /* 0x0000000e0000720c */ /* 0x000fc60003fa4070 */
[----:B------:R-:W-:Y:S02]  /*3840*/  IMAD.MOV R7, RZ, RZ, -R7 ;  /* 0x000000ffff077224 */ /* 0x000fe400078e0a07 */
[----:B------:R-:W-:Y:S01]  /*3850*/  IMAD.HI.U32 R5, R28, R6, RZ ;  /* 0x000000061c057227 */ /* 0x000fe200078e00ff */
[----:B0-----:R-:W-:-:S03]  /*3860*/  IADD3 R3, R27, 0x1cb, RZ ;  /* 0x000001cb1b037810 */ /* 0x001fc60007ffe0ff */
[C---:B------:R-:W-:Y:S01]  /*3870*/  IMAD R12, R0.reuse, R7, R12 ;  /* 0x00000007000c7224 */ /* 0x040fe200078e020c */
[----:B------:R-:W-:Y:S01]  /*3880*/  IADD3 R7, R27, 0x1cc, RZ ;  /* 0x000001cc1b077810 */ /* 0x000fe20007ffe0ff */
[----:B------:R-:W-:Y:S02]  /*3890*/  @!P4 IMAD.IADD R11, R11, 0x1, -R0 ;  /* 0x000000010b0bc824 */ /* 0x000fe400078e0a00 */
[----:B------:R-:W-:Y:S01]  /*38a0*/  IMAD.MOV R5, RZ, RZ, -R5 ;  /* 0x000000ffff057224 */ /* 0x000fe200078e0a05 */
[C---:B------:R-:W-:Y:S01]  /*38b0*/  ISETP.GT.U32.AND P4, PT, R0.reuse, R12, PT ;  /* 0x0000000c0000720c */ /* 0x040fe20003f84070 */
[C---:B------:R-:W-:Y:S01]  /*38c0*/  IMAD R8, R0.reuse, R4, R8 ;  /* 0x0000000400087224 */ /* 0x040fe200078e0208 */
[----:B------:R-:W-:Y:S01]  /*38d0*/  IABS R4, R2 ;  /* 0x0000000200047213 */ /* 0x000fe20000000000 */
[----:B------:R-:W-:Y:S01]  /*38e0*/  IMAD.MOV.U32 R15, RZ, RZ, R11 ;  /* 0x000000ffff0f7224 */ /* 0x000fe200078e000b */
[----:B------:R-:W-:Y:S01]  /*38f0*/  IABS R10, R7 ;  /* 0x00000007000a7213 */ /* 0x000fe20000000000 */
[C---:B------:R-:W-:Y:S01]  /*3900*/  IMAD R6, R0.reuse, R5, R6 ;  /* 0x0000000500067224 */ /* 0x040fe200078e0206 */
[----:B------:R-:W-:Y:S01]  /*3910*/  IABS R5, R3 ;  /* 0x0000000300057213 */ /* 0x000fe20000000000 */
[----:B------:R-:W-:Y:S01]  /*3920*/  @!P0 IMAD.MOV R15, RZ, RZ, -R15 ;  /* 0x000000ffff0f8224 */ /* 0x000fe200078e0a0f */
[----:B------:R-:W-:Y:S01]  /*3930*/  ISETP.GT.U32.AND P0, PT, R0, R8, PT ;  /* 0x000000080000720c */ /* 0x000fe20003f04070 */
[--C-:B------:R-:W-:Y:S01]  /*3940*/  @!P5 IMAD.IADD R14, R14, 0x1, -R0.reuse ;  /* 0x000000010e0ed824 */ /* 0x100fe200078e0a00 */
[----:B------:R-:W-:Y:S01]  /*3950*/  ISETP.GT.U32.AND P5, PT, R0, R6, PT ;  /* 0x000000060000720c */ /* 0x000fe20003fa4070 */
[----:B------:R-:W-:Y:S01]  /*3960*/  IMAD.HI.U32 R11, R28, R4, RZ ;  /* 0x000000041c0b7227 */ /* 0x000fe200078e00ff */
[----:B------:R-:W-:Y:S03]  /*3970*/  STL [R1+0x740], R15 ;  /* 0x0007400f01007387 */ /* 0x000fe60000100800 */
[----:B------:R-:W-:-:S02]  /*3980*/  @!P4 IMAD.IADD R12, R12, 0x1, -R0 ;  /* 0x000000010c0cc824 */ /* 0x000fc400078e0a00 */
[----:B------:R-:W-:Y:S02]  /*3990*/  IMAD.MOV R11, RZ, RZ, -R11 ;  /* 0x000000ffff0b7224 */ /* 0x000fe400078e0a0b */
[----:B------:R-:W-:Y:S01]  /*39a0*/  @!P3 IMAD.MOV R14, RZ, RZ, -R14 ;  /* 0x000000ffff0eb224 */ /* 0x000fe200078e0a0e */
[----:B------:R-:W-:Y:S01]  /*39b0*/  ISETP.GT.U32.AND P4, PT, R0, R12, PT ;  /* 0x0000000c0000720c */ /* 0x000fe20003f84070 */
[--C-:B------:R-:W-:Y:S01]  /*39c0*/  @!P0 IMAD.IADD R8, R8, 0x1, -R0.reuse ;  /* 0x0000000108088824 */ /* 0x100fe200078e0a00 */
[----:B------:R-:W-:Y:S01]  /*39d0*/  ISETP.GE.AND P3, PT, R2, RZ, PT ;  /* 0x000000ff0200720c */ /* 0x000fe20003f66270 */
[----:B------:R-:W-:Y:S01]  /*39e0*/  @!P5 IMAD.IADD R6, R6, 0x1, -R0 ;  /* 0x000000010606d824 */ /* 0x000fe200078e0a00 */
[----:B------:R0:W-:Y:S01]  /*39f0*/  STL [R1+0x73c], R14 ;  /* 0x00073c0e01007387 */ /* 0x0001e20000100800 */
[C---:B------:R-:W-:Y:S01]  /*3a00*/  IMAD R2, R0.reuse, R11, R4 ;  /* 0x0000000b00027224 */ /* 0x040fe200078e0204 */
[----:B------:R-:W-:Y:S01]  /*3a10*/  ISETP.GT.U32.AND P0, PT, R0, R8, PT ;  /* 0x000000080000720c */ /* 0x000fe20003f04070 */
[----:B------:R-:W-:Y:S01]  /*3a20*/  IMAD.HI.U32 R4, R28, R10, RZ ;  /* 0x0000000a1c047227 */ /* 0x000fe200078e00ff */
[----:B------:R-:W-:-:S03]  /*3a30*/  ISETP.GT.U32.AND P5, PT, R0, R6, PT ;  /* 0x000000060000720c */ /* 0x000fc60003fa4070 */
[----:B------:R-:W-:-:S04]  /*3a40*/  IMAD.HI.U32 R11, R28, R5, RZ ;  /* 0x000000051c0b7227 */ /* 0x000fc800078e00ff */
[----:B------:R-:W-:Y:S01]  /*3a50*/  @!P4 IMAD.IADD R12, R12, 0x1, -R0 ;  /* 0x000000010c0cc824 */ /* 0x000fe200078e0a00 */
[----:B------:R-:W-:Y:S01]  /*3a60*/  ISETP.GT.U32.AND P4, PT, R0, R2, PT ;  /* 0x000000020000720c */ /* 0x000fe20003f84070 */
[----:B0-----:R-:W-:-:S04]  /*3a70*/  IMAD.HI.U32 R14, R28, R13, RZ ;  /* 0x0000000d1c0e7227 */ /* 0x001fc800078e00ff */
[----:B------:R-:W-:Y:S02]  /*3a80*/  IMAD.MOV R4, RZ, RZ, -R4 ;  /* 0x000000ffff047224 */ /* 0x000fe400078e0a04 */
[----:B------:R-:W-:Y:S02]  /*3a90*/  IMAD.MOV R14, RZ, RZ, -R14 ;  /* 0x000000ffff0e7224 */ /* 0x000fe400078e0a0e */
[----:B------:R-:W-:Y:S02]  /*3aa0*/  IMAD.MOV R11, RZ, RZ, -R11 ;  /* 0x000000ffff0b7224 */ /* 0x000fe400078e0a0b */
[----:B------:R-:W-:Y:S01]  /*3ab0*/  IMAD R10, R0, R4, R10 ;  /* 0x00000004000a7224 */ /* 0x000fe200078e020a */
[----:B------:R-:W-:Y:S01]  /*3ac0*/  IADD3 R4, R27, 0x1ca, RZ ;  /* 0x000001ca1b047810 */ /* 0x000fe20007ffe0ff */
[--C-:B------:R-:W-:Y:S02]  /*3ad0*/  @!P0 IMAD.IADD R8, R8, 0x1, -R0.reuse ;  /* 0x0000000108088824 */ /* 0x100fe400078e0a00 */
[----:B------:R-:W-:Y:S01]  /*3ae0*/  @!P5 IMAD.IADD R6, R6, 0x1, -R0 ;  /* 0x000000010606d824 */ /* 0x000fe200078e0a00 */
[----:B------:R-:W-:Y:S01]  /*3af0*/  ISETP.GE.AND P5, PT, R9, RZ, PT ;  /* 0x000000ff0900720c */ /* 0x000fe20003fa6270 */
[----:B------:R-:W-:Y:S01]  /*3b00*/  IMAD.MOV.U32 R15, RZ, RZ, R12 ;  /* 0x000000ffff0f7224 */ /* 0x000fe200078e000c */
[C---:B------:R-:W-:Y:S01]  /*3b10*/  ISETP.GT.U32.AND P0, PT, R0.reuse, R10, PT ;  /* 0x0000000a0000720c */ /* 0x040fe20003f04070 */
[----:B------:R-:W-:-:S02]  /*3b20*/  IMAD R9, R0, R14, R13 ;  /* 0x0000000e00097224 */ /* 0x000fc400078e020d */
[----:B------:R-:W-:Y:S01]  /*3b30*/  IMAD R5, R0, R11, R5 ;  /* 0x0000000b00057224 */ /* 0x000fe200078e0205 */
[----:B------:R-:W-:Y:S01]  /*3b40*/  IABS R11, R4 ;  /* 0x00000004000b7213 */ /* 0x000fe20000000000 */
[----:B------:R-:W-:Y:S01]  /*3b50*/  IMAD.MOV.U32 R12, RZ, RZ, R8 ;  /* 0x000000ffff0c7224 */ /* 0x000fe200078e0008 */
[----:B------:R-:W-:Y:S01]  /*3b60*/  IADD3 R8, R27, 0x1c9, RZ ;  /* 0x000001c91b087810 */ /* 0x000fe20007ffe0ff */
[----:B------:R-:W-:Y:S02]  /*3b70*/  @!P4 IMAD.IADD R2, R2, 0x1, -R0 ;  /* 0x000000010202c824 */ /* 0x000fe400078e0a00 */
[----:B------:R-:W-:Y:S01]  /*3b80*/  @!P2 IMAD.MOV R15, RZ, RZ, -R15 ;  /* 0x000000ffff0fa224 */ /* 0x000fe200078e0a0f */
[C---:B------:R-:W-:Y:S01]  /*3b90*/  ISETP.GT.U32.AND P2, PT, R0.reuse, R9, PT ;  /* 0x000000090000720c */ /* 0x040fe20003f44070 */
[----:B------:R-:W-:Y:S01]  /*3ba0*/  @!P6 IMAD.MOV R12, RZ, RZ, -R12 ;  /* 0x000000ffff0ce224 */ /* 0x000fe200078e0a0c */
[C---:B------:R-:W-:Y:S01]  /*3bb0*/  ISETP.GT.U32.AND P6, PT, R0.reuse, R5, PT ;  /* 0x000000050000720c */ /* 0x040fe20003fc4070 */
[----:B------:R-:W-:Y:S01]  /*3bc0*/  IMAD.MOV.U32 R13, RZ, RZ, R6 ;  /* 0x000000ffff0d7224 */ /* 0x000fe200078e0006 */
[----:B------:R-:W-:Y:S01]  /*3bd0*/  ISETP.GT.U32.AND P4, PT, R0, R2, PT ;  /* 0x000000020000720c */ /* 0x000fe20003f84070 */
[----:B------:R-:W-:Y:S01]  /*3be0*/  IMAD.MOV.U32 R6, RZ, RZ, R11 ;  /* 0x000000ffff067224 */ /* 0x000fe200078e000b */
[----:B------:R-:W-:Y:S01]  /*3bf0*/  IABS R11, R8 ;  /* 0x00000008000b7213 */ /* 0x000fe20000000000 */
[----:B------:R-:W-:Y:S01]  /*3c00*/  @!P1 IMAD.MOV R13, RZ, RZ, -R13 ;  /* 0x000000ffff0d9224 */ /* 0x000fe200078e0a0d */
[----:B------:R-:W-:Y:S01]  /*3c10*/  ISETP.GE.AND P1, PT, R7, RZ, PT ;  /* 0x000000ff0700720c */ /* 0x000fe20003f26270 */
[----:B------:R-:W-:Y:S01]  /*3c20*/  IMAD.HI.U32 R7, R28, R6, RZ ;  /* 0x000000061c077227 */ /* 0x000fe200078e00ff */
[----:B------:R-:W-:Y:S03]  /*3c30*/  STL [R1+0x728], R15 ;  /* 0x0007280f01007387 */ /* 0x000fe60000100800 */
[----:B------:R-:W-:Y:S01]  /*3c40*/  @!P0 IMAD.IADD R10, R10, 0x1, -R0 ;  /* 0x000000010a0a8824 */ /* 0x000fe200078e0a00 */
[----:B------:R-:W-:Y:S01]  /*3c50*/  STL [R1+0x730], R13 ;  /* 0x0007300d01007387 */ /* 0x000fe20000100800 */
[----:B------:R-:W-:-:S02]  /*3c60*/  IMAD.MOV R7, RZ, RZ, -R7 ;  /* 0x000000ffff077224 */ /* 0x000fc400078e0a07 */
[--C-:B------:R-:W-:Y:S01]  /*3c70*/  @!P2 IMAD.IADD R9, R9, 0x1, -R0.reuse ;  /* 0x000000010909a824 */ /* 0x100fe200078e0a00 */
[----:B------:R0:W-:Y:S01]  /*3c80*/  STL [R1+0x734], R12 ;  /* 0x0007340c01007387 */ /* 0x0001e20000100800 */
[--C-:B------:R-:W-:Y:S01]  /*3c90*/  @!P6 IMAD.IADD R5, R5, 0x1, -R0.reuse ;  /* 0x000000010505e824 */ /* 0x100fe200078e0a00 */
[----:B------:R-:W-:Y:S01]  /*3ca0*/  ISETP.GT.U32.AND P6, PT, R0, R10, PT ;  /* 0x0000000a0000720c */ /* 0x000fe20003fc4070 */
[----:B------:R-:W-:Y:S01]  /*3cb0*/  @!P4 IMAD.IADD R2, R2, 0x1, -R0 ;  /* 0x000000010202c824 */ /* 0x000fe200078e0a00 */
[C---:B------:R-:W-:Y:S01]  /*3cc0*/  ISETP.GT.U32.AND P0, PT, R0.reuse, R9, PT ;  /* 0x000000090000720c */ /* 0x040fe20003f04070 */
[----:B------:R-:W-:Y:S01]  /*3cd0*/  IMAD R6, R0, R7, R6 ;  /* 0x0000000700067224 */ /* 0x000fe200078e0206 */
[----:B------:R-:W-:Y:S01]  /*3ce0*/  ISETP.GE.AND P2, PT, R4, RZ, PT ;  /* 0x000000ff0400720c */ /* 0x000fe20003f46270 */
[----:B------:R-:W-:Y:S01]  /*3cf0*/  IMAD.HI.U32 R7, R28, R11, RZ ;  /* 0x0000000b1c077227 */ /* 0x000fe200078e00ff */
[----:B------:R-:W-:Y:S02]  /*3d00*/  ISETP.GE.AND P4, PT, R3, RZ, PT ;  /* 0x000000ff0300720c */ /* 0x000fe40003f86270 */
[C---:B------:R-:W-:Y:S01]  /*3d10*/  IADD3 R4, R27.reuse, 0x1c6, RZ ;  /* 0x000001c61b047810 */ /* 0x040fe20007ffe0ff */
[----:B0-----:R-:W-:Y:S01]  /*3d20*/  IMAD.MOV.U32 R12, RZ, RZ, R2 ;  /* 0x000000ffff0c7224 */ /* 0x001fe200078e0002 */
[C---:B------:R-:W-:Y:S01]  /*3d30*/  IADD3 R3, R27.reuse, 0x1c8, RZ ;  /* 0x000001c81b037810 */ /* 0x040fe20007ffe0ff */
[----:B------:R-:W-:Y:S01]  /*3d40*/  IMAD.MOV R7, RZ, RZ, -R7 ;  /* 0x000000ffff077224 */ /* 0x000fe200078e0a07 */
[----:B------:R-:W-:Y:S01]  /*3d50*/  IABS R13, R4 ;  /* 0x00000004000d7213 */ /* 0x000fe20000000000 */
[----:B------:R-:W-:Y:S01]  /*3d60*/  @!P3 IMAD.MOV R12, RZ, RZ, -R12 ;  /* 0x000000ffff0cb224 */ /* 0x000fe200078e0a0c */
[C---:B------:R-:W-:Y:S01]  /*3d70*/  ISETP.GT.U32.AND P3, PT, R0.reuse, R5, PT ;  /* 0x000000050000720c */ /* 0x040fe20003f64070 */
[----:B------:R-:W-:Y:S01]  /*3d80*/  IMAD R11, R0, R7, R11 ;  /* 0x00000007000b7224 */ /* 0x000fe200078e020b */
[----:B------:R-:W-:Y:S01]  /*3d90*/  IADD3 R2, R27, 0x1c7, RZ ;  /* 0x000001c71b027810 */ /* 0x000fe20007ffe0ff */
[--C-:B------:R-:W-:Y:S01]  /*3da0*/  @!P6 IMAD.IADD R10, R10, 0x1, -R0.reuse ;  /* 0x000000010a0ae824 */ /* 0x100fe200078e0a00 */
[----:B------:R0:W-:Y:S01]  /*3db0*/  STL [R1+0x738], R12 ;  /* 0x0007380c01007387 */ /* 0x0001e20000100800 */
[----:B------:R-:W-:Y:S01]  /*3dc0*/  @!P0 IMAD.IADD R9, R9, 0x1, -R0 ;  /* 0x0000000109098824 */ /* 0x000fe200078e0a00 */
[C---:B------:R-:W-:Y:S01]  /*3dd0*/  ISETP.GT.U32.AND P6, PT, R0.reuse, R11, PT ;  /* 0x0000000b0000720c */ /* 0x040fe20003fc4070 */
[----:B------:R-:W-:Y:S01]  /*3de0*/  @!P1 IMAD.MOV R10, RZ, RZ, -R10 ;  /* 0x000000ffff0a9224 */ /* 0x000fe200078e0a0a */
[----:B------:R-:W-:Y:S01]  /*3df0*/  ISETP.GT.U32.AND P0, PT, R0, R6, PT ;  /* 0x000000060000720c */ /* 0x000fe20003f04070 */
[----:B------:R-:W-:Y:S01]  /*3e00*/  IMAD.MOV.U32 R15, RZ, RZ, R9 ;  /* 0x000000ffff0f7224 */ /* 0x000fe200078e0009 */
[----:B------:R-:W-:-:S03]  /*3e10*/  IABS R7, R2 ;  /* 0x0000000200077213 */ /* 0x000fc60000000000 */
[----:B------:R-:W-:Y:S01]  /*3e20*/  @!P3 IMAD.IADD R5, R5, 0x1, -R0 ;  /* 0x000000010505b824 */ /* 0x000fe200078e0a00 */
[----:B0-----:R-:W-:Y:S01]  /*3e30*/  IABS R12, R3 ;  /* 0x00000003000c7213 */ /* 0x001fe20000000000 */
[----:B------:R-:W-:Y:S01]  /*3e40*/  IMAD.HI.U32 R14, R28, R7, RZ ;  /* 0x000000071c0e7227 */ /* 0x000fe200078e00ff */
[----:B------:R-:W-:-:S03]  /*3e50*/  ISETP.GE.AND P3, PT, R8, RZ, PT ;  /* 0x000000ff0800720c */ /* 0x000fc60003f66270 */
[----:B------:R-:W-:Y:S02]  /*3e60*/  IMAD.MOV.U32 R8, RZ, RZ, R13 ;  /* 0x000000ffff087224 */ /* 0x000fe400078e000d */
[----:B------:R-:W-:-:S04]  /*3e70*/  IMAD.HI.U32 R13, R28, R12, RZ ;  /* 0x0000000c1c0d7227 */ /* 0x000fc800078e00ff */
[--C-:B------:R-:W-:Y:S02]  /*3e80*/  @!P6 IMAD.IADD R11, R11, 0x1, -R0.reuse ;  /* 0x000000010b0be824 */ /* 0x100fe400078e0a00 */
[----:B------:R-:W-:Y:S02]  /*3e90*/  IMAD.MOV R13, RZ, RZ, -R13 ;  /* 0x000000ffff0d7224 */ /* 0x000fe400078e0a0d */
[----:B------:R-:W-:Y:S01]  /*3ea0*/  @!P0 IMAD.IADD R6, R6, 0x1, -R0 ;  /* 0x0000000106068824 */ /* 0x000fe200078e0a00 */
[----:B------:R-:W-:Y:S01]  /*3eb0*/  ISETP.GE.AND P0, PT, R3, RZ, PT ;  /* 0x000000ff0300720c */ /* 0x000fe20003f06270 */
[----:B------:R-:W-:Y:S01]  /*3ec0*/  IMAD.HI.U32 R3, R28, R8, RZ ;  /* 0x000000081c037227 */ /* 0x000fe200078e00ff */
[----:B------:R-:W-:-:S03]  /*3ed0*/  ISETP.GT.U32.AND P6, PT, R0, R11, PT ;  /* 0x0000000b0000720c */ /* 0x000fc60003fc4070 */
[----:B------:R-:W-:Y:S02]  /*3ee0*/  IMAD.MOV R9, RZ, RZ, -R14 ;  /* 0x000000ffff097224 */ /* 0x000fe400078e0a0e */
[C---:B------:R-:W-:Y:S01]  /*3ef0*/  IMAD R12, R0.reuse, R13, R12 ;  /* 0x0000000d000c7224 */ /* 0x040fe200078e020c */
[----:B------:R-:W-:Y:S01]  /*3f00*/  IADD3 R13, R27, 0x1c5, RZ ;  /* 0x000001c51b0d7810 */ /* 0x000fe20007ffe0ff */
[----:B------:R-:W-:Y:S01]  /*3f10*/  @!P5 IMAD.MOV R15, RZ, RZ, -R15 ;  /* 0x000000ffff0fd224 */ /* 0x000fe200078e0a0f */
[C---:B------:R-:W-:Y:S01]  /*3f20*/  ISETP.GT.U32.AND P5, PT, R0.reuse, R6, PT ;  /* 0x000000060000720c */ /* 0x040fe20003fa4070 */
[----:B------:R-:W-:Y:S01]  /*3f30*/  IMAD.MOV R3, RZ, RZ, -R3 ;  /* 0x000000ffff037224 */ /* 0x000fe200078e0a03 */
[C---:B------:R-:W-:Y:S01]  /*3f40*/  ISETP.GT.U32.AND P1, PT, R0.reuse, R12, PT ;  /* 0x0000000c0000720c */ /* 0x040fe20003f24070 */
[C---:B------:R-:W-:Y:S01]  /*3f50*/  IMAD R7, R0.reuse, R9, R7 ;  /* 0x0000000900077224 */ /* 0x040fe200078e0207 */
[----:B------:R0:W-:Y:S01]  /*3f60*/  STL [R1+0x72c], R15 ;  /* 0x00072c0f01007387 */ /* 0x0001e20000100800 */
[C---:B------:R-:W-:Y:S01]  /*3f70*/  IMAD R8, R0.reuse, R3, R8 ;  /* 0x0000000300087224 */ /* 0x040fe200078e0208 */
[----:B------:R-:W-:Y:S01]  /*3f80*/  IABS R3, R13 ;  /* 0x0000000d00037213 */ /* 0x000fe20000000000 */
[----:B------:R-:W-:Y:S01]  /*3f90*/  @!P4 IMAD.MOV R5, RZ, RZ, -R5 ;  /* 0x000000ffff05c224 */ /* 0x000fe200078e0a05 */
[C---:B------:R-:W-:Y:S01]  /*3fa0*/  ISETP.GT.U32.AND P4, PT, R0.reuse, R7, PT ;  /* 0x000000070000720c */ /* 0x040fe20003f84070 */
[--C-:B------:R-:W-:Y:S01]  /*3fb0*/  @!P6 IMAD.IADD R11, R11, 0x1, -R0.reuse ;  /* 0x000000010b0be824 */ /* 0x100fe200078e0a00 */
[----:B------:R-:W-:Y:S01]  /*3fc0*/  ISETP.GT.U32.AND P6, PT, R0, R8, PT ;  /* 0x000000080000720c */ /* 0x000fe20003fc4070 */
[----:B------:R-:W-:Y:S01]  /*3fd0*/  STL [R1+0x71c], R10 ;  /* 0x00071c0a01007387 */ /* 0x000fe20000100800 */
[C---:B------:R-:W-:Y:S01]  /*3fe0*/  IADD3 R9, R27.reuse, 0x1c3, RZ ;  /* 0x000001c31b097810 */ /* 0x040fe20007ffe0ff */
[--C-:B------:R-:W-:Y:S01]  /*3ff0*/  @!P5 IMAD.IADD R6, R6, 0x1, -R0.reuse ;  /* 0x000000010606d824 */ /* 0x100fe200078e0a00 */
[----:B------:R-:W-:Y:S01]  /*4000*/  ISETP.GE.AND P5, PT, R2, RZ, PT ;  /* 0x000000ff0200720c */ /* 0x000fe20003fa6270 */
[----:B------:R-:W-:Y:S01]  /*4010*/  @!P1 IMAD.IADD R12, R12, 0x1, -R0 ;  /* 0x000000010c0c9824 */ /* 0x000fe200078e0a00 */
[----:B------:R-:W-:Y:S01]  /*4020*/  IADD3 R2, R27, 0x1c4, RZ ;  /* 0x000001c41b027810 */ /* 0x000fe20007ffe0ff */
[----:B------:R1:W-:Y:S01]  /*4030*/  STL [R1+0x720], R5 ;  /* 0x0007200501007387 */ /* 0x0003e20000100800 */
[----:B------:R-:W-:Y:S01]  /*4040*/  ISETP.GE.AND P1, PT, R4, RZ, PT ;  /* 0x000000ff0400720c */ /* 0x000fe20003f26270 */
[----:B------:R-:W-:Y:S01]  /*4050*/  IMAD.HI.U32 R4, R28, R3, RZ ;  /* 0x000000031c047227 */ /* 0x000fe200078e00ff */
[----:B0-----:R-:W-:-:S03]  /*4060*/  IABS R15, R9 ;  /* 0x00000009000f7213 */ /* 0x001fc60000000000 */
[--C-:B------:R-:W-:Y:S01]  /*4070*/  @!P4 IMAD.IADD R7, R7, 0x1, -R0.reuse ;  /* 0x000000010707c824 */ /* 0x100fe200078e0a00 */
[----:B------:R-:W-:Y:S01]  /*4080*/  ISETP.GT.U32.AND P4, PT, R0, R12, PT ;  /* 0x0000000c0000720c */ /* 0x000fe20003f84070 */
[----:B------:R-:W-:Y:S01]  /*4090*/  @!P6 IMAD.IADD R8, R8, 0x1, -R0 ;  /* 0x000000010808e824 */ /* 0x000fe200078e0a00 */
[----:B-1----:R-:W-:Y:S01]  /*40a0*/  IABS R5, R2 ;  /* 0x0000000200057213 */ /* 0x002fe20000000000 */
[----:B------:R-:W-:Y:S01]  /*40b0*/  IMAD.MOV.U32 R10, RZ, RZ, R6 ;  /* 0x000000ffff0a7224 */ /* 0x000fe200078e0006 */
[----:B------:R-:W-:Y:S01]  /*40c0*/  ISETP.GT.U32.AND P6, PT, R0, R7, PT ;  /* 0x000000070000720c */ /* 0x000fe20003fc4070 */
[----:B------:R-:W-:Y:S02]  /*40d0*/  IMAD.MOV R4, RZ, RZ, -R4 ;  /* 0x000000ffff047224 */ /* 0x000fe400078e0a04 */
[----:B------:R-:W-:-:S04]  /*40e0*/  IMAD.HI.U32 R6, R28, R5, RZ ;  /* 0x000000051c067227 */ /* 0x000fc800078e00ff */
[----:B------:R-:W-:Y:S01]  /*40f0*/  IMAD R3, R0, R4, R3 ;  /* 0x0000000400037224 */ /* 0x000fe200078e0203 */
[----:B------:R-:W-:Y:S01]  /*4100*/  IADD3 R4, R27, 0x1c2, RZ ;  /* 0x000001c21b047810 */ /* 0x000fe20007ffe0ff */
[----:B------:R-:W-:Y:S02]  /*4110*/  IMAD.MOV R6, RZ, RZ, -R6 ;  /* 0x000000ffff067224 */ /* 0x000fe400078e0a06 */
[--C-:B------:R-:W-:Y:S01]  /*4120*/  @!P4 IMAD.IADD R12, R12, 0x1, -R0.reuse ;  /* 0x000000010c0cc824 */ /* 0x100fe200078e0a00 */
[C---:B------:R-:W-:Y:S01]  /*4130*/  ISETP.GT.U32.AND P4, PT, R0.reuse, R3, PT ;  /* 0x000000030000720c */ /* 0x040fe20003f84070 */
[----:B------:R-:W-:Y:S01]  /*4140*/  IMAD R5, R0, R6, R5 ;  /* 0x0000000600057224 */ /* 0x000fe200078e0205 */
[----:B------:R-:W-:Y:S01]  /*4150*/  IABS R6, R4 ;  /* 0x0000000400067213 */ /* 0x000fe20000000000 */
[----:B------:R-:W-:Y:S02]  /*4160*/  @!P6 IMAD.IADD R7, R7, 0x1, -R0 ;  /* 0x000000010707e824 */ /* 0x000fe400078e0a00 */
[----:B------:R-:W-:Y:S01]  /*4170*/  IMAD.HI.U32 R16, R28, R15, RZ ;  /* 0x0000000f1c107227 */ /* 0x000fe200078e00ff */
[----:B------:R-:W-:-:S03]  /*4180*/  ISETP.GT.U32.AND P6, PT, R0, R5, PT ;  /* 0x000000050000720c */ /* 0x000fc60003fc4070 */
[----:B------:R-:W-:Y:S01]  /*4190*/  @!P2 IMAD.MOV R10, RZ, RZ, -R10 ;  /* 0x000000ffff0aa224 */ /* 0x000fe200078e0a0a */
[----:B------:R-:W-:Y:S01]  /*41a0*/  ISETP.GT.U32.AND P2, PT, R0, R8, PT ;  /* 0x000000080000720c */ /* 0x000fe20003f44070 */
[----:B------:R-:W-:Y:S02]  /*41b0*/  IMAD.MOV R16, RZ, RZ, -R16 ;  /* 0x000000ffff107224 */ /* 0x000fe400078e0a10 */
[--C-:B------:R-:W-:Y:S01]  /*41c0*/  @!P4 IMAD.IADD R3, R3, 0x1, -R0.reuse ;  /* 0x000000010303c824 */ /* 0x100fe200078e0a00 */
[----:B------:R-:W-:Y:S01]  /*41d0*/  ISETP.GE.AND P4, PT, R2, RZ, PT ;  /* 0x000000ff0200720c */ /* 0x000fe20003f86270 */
[----:B------:R-:W-:Y:S01]  /*41e0*/  IMAD.HI.U32 R14, R28, R6, RZ ;  /* 0x000000061c0e7227 */ /* 0x000fe200078e00ff */
[----:B------:R0:W-:Y:S03]  /*41f0*/  STL [R1+0x724], R10 ;  /* 0x0007240a01007387 */ /* 0x0001e60000100800 */
[----:B------:R-:W-:Y:S01]  /*4200*/  @!P6 IMAD.IADD R5, R5, 0x1, -R0 ;  /* 0x000000010505e824 */ /* 0x000fe200078e0a00 */
[C---:B------:R-:W-:Y:S01]  /*4210*/  ISETP.GT.U32.AND P6, PT, R0.reuse, R3, PT ;  /* 0x000000030000720c */ /* 0x040fe20003fc4070 */
[----:B------:R-:W-:-:S02]  /*4220*/  IMAD R2, R0, R16, R15 ;  /* 0x0000001000027224 */ /* 0x000fc400078e020f */
[----:B------:R-:W-:Y:S02]  /*4230*/  IMAD.MOV R14, RZ, RZ, -R14 ;  /* 0x000000ffff0e7224 */ /* 0x000fe400078e0a0e */
[----:B------:R-:W-:Y:S01]  /*4240*/  IMAD.MOV.U32 R17, RZ, RZ, R12 ;  /* 0x000000ffff117224 */ /* 0x000fe200078e000c */
[----:B0-----:R-:W-:Y:S01]  /*4250*/  IADD3 R10, R27, 0x1c1, RZ ;  /* 0x000001c11b0a7810 */ /* 0x001fe20007ffe0ff */
[----:B------:R-:W-:Y:S01]  /*4260*/  @!P3 IMAD.MOV R11, RZ, RZ, -R11 ;  /* 0x000000ffff0bb224 */ /* 0x000fe200078e0a0b */
[C---:B------:R-:W-:Y:S01]  /*4270*/  ISETP.GT.U32.AND P3, PT, R0.reuse, R2, PT ;  /* 0x000000020000720c */ /* 0x040fe20003f64070 */
[----:B------:R-:W-:Y:S02]  /*4280*/  IMAD R6, R0, R14, R6 ;  /* 0x0000000e00067224 */ /* 0x000fe400078e0206 */
[--C-:B------:R-:W-:Y:S01]  /*4290*/  @!P2 IMAD.IADD R8, R8, 0x1, -R0.reuse ;  /* 0x000000010808a824 */ /* 0x100fe200078e0a00 */
[----:B------:R-:W-:Y:S01]  /*42a0*/  ISETP.GE.AND P2, PT, R13, RZ, PT ;  /* 0x000000ff0d00720c */ /* 0x000fe20003f46270 */
[----:B------:R-:W-:Y:S01]  /*42b0*/  @!P0 IMAD.MOV R17, RZ, RZ, -R17 ;  /* 0x000000ffff118224 */ /* 0x000fe200078e0a11 */
[----:B------:R-:W-:Y:S01]  /*42c0*/  IABS R13, R10 ;  /* 0x0000000a000d7213 */ /* 0x000fe20000000000 */
[----:B------:R-:W-:Y:S01]  /*42d0*/  @!P5 IMAD.MOV R7, RZ, RZ, -R7 ;  /* 0x000000ffff07d224 */ /* 0x000fe200078e0a07 */
[C---:B------:R-:W-:Y:S01]  /*42e0*/  ISETP.GT.U32.AND P0, PT, R0.reuse, R5, PT ;  /* 0x000000050000720c */ /* 0x040fe20003f04070 */
[----:B------:R-:W-:Y:S01]  /*42f0*/  @!P6 IMAD.IADD R3, R3, 0x1, -R0 ;  /* 0x000000010303e824 */ /* 0x000fe200078e0a00 */
[----:B------:R-:W-:Y:S01]  /*4300*/  ISETP.GT.U32.AND P6, PT, R0, R6, PT ;  /* 0x000000060000720c */ /* 0x000fe20003fc4070 */
[----:B------:R-:W-:Y:S01]  /*4310*/  STL [R1+0x718], R11 ;  /* 0x0007180b01007387 */ /* 0x000fe20000100800 */
[----:B------:R-:W-:Y:S01]  /*4320*/  @!P1 IMAD.MOV R8, RZ, RZ, -R8 ;  /* 0x000000ffff089224 */ /* 0x000fe200078e0a08 */
[----:B------:R-:W-:Y:S01]  /*4330*/  ISETP.GE.AND P1, PT, R4, RZ, PT ;  /* 0x000000ff0400720c */ /* 0x000fe20003f26270 */
[----:B------:R-:W-:Y:S01]  /*4340*/  @!P3 IMAD.IADD R2, R2, 0x1, -R0 ;  /* 0x000000010202b824 */ /* 0x000fe200078e0a00 */
[----:B------:R-:W-:Y:S01]  /*4350*/  STL [R1+0x714], R17 ;  /* 0x0007141101007387 */ /* 0x000fe20000100800 */
[----:B------:R-:W-:-:S02]  /*4360*/  IADD3 R4, R27, 0x1c0, RZ ;  /* 0x000001c01b047810 */ /* 0x000fc40007ffe0ff */
[----:B------:R-:W-:Y:S01]  /*4370*/  ISETP.GE.AND P5, PT, R9, RZ, PT ;  /* 0x000000ff0900720c */ /* 0x000fe20003fa6270 */
[----:B------:R0:W-:Y:S01]  /*4380*/  STL [R1+0x710], R7 ;  /* 0x0007100701007387 */ /* 0x0001e20000100800 */
[----:B------:R-:W-:Y:S01]  /*4390*/  IABS R15, R4 ;  /* 0x00000004000f7213 */ /* 0x000fe20000000000 */
[--C-:B------:R-:W-:Y:S01]  /*43a0*/  @!P0 IMAD.IADD R5, R5, 0x1, -R0.reuse ;  /* 0x0000000105058824 */ /* 0x100fe200078e0a00 */
[----:B------:R-:W-:Y:S01]  /*43b0*/  ISETP.GE.AND P3, PT, R4, RZ, PT ;  /* 0x000000ff0400720c */ /* 0x000fe20003f66270 */
[----:B------:R-:W-:Y:S01]  /*43c0*/  @!P6 IMAD.IADD R6, R6, 0x1, -R0 ;  /* 0x000000010606e824 */ /* 0x000fe200078e0a00 */
[----:B------:R-:W-:Y:S01]  /*43d0*/  ISETP.GT.U32.AND P6, PT, R0, R2, PT ;  /* 0x000000020000720c */ /* 0x000fe20003fc4070 */
[----:B------:R-:W-:Y:S01]  /*43e0*/  IMAD.MOV.U32 R9, RZ, RZ, R3 ;  /* 0x000000ffff097224 */ /* 0x000fe200078e0003 */
[----:B------:R1:W-:Y:S01]  /*43f0*/  STL [R1+0x70c], R8 ;  /* 0x00070c0801007387 */ /* 0x0003e20000100800 */
[----:B------:R-:W-:Y:S01]  /*4400*/  @!P4 IMAD.MOV R5, RZ, RZ, -R5 ;  /* 0x000000ffff05c224 */ /* 0x000fe200078e0a05 */
[----:B------:R-:W-:Y:S01]  /*4410*/  IADD3 R4, R27, 0x1bd, RZ ;  /* 0x000001bd1b047810 */ /* 0x000fe20007ffe0ff */
[----:B0-----:R-:W-:Y:S01]  /*4420*/  IMAD.HI.U32 R7, R28, R13, RZ ;  /* 0x0000000d1c077227 */ /* 0x001fe200078e00ff */
[----:B------:R-:W-:-:S02]  /*4430*/  ISETP.GE.AND P0, PT, R10, RZ, PT ;  /* 0x000000ff0a00720c */ /* 0x000fc40003f06270 */
[C---:B------:R-:W-:Y:S01]  /*4440*/  IADD3 R10, R27.reuse, 0x1b9, RZ ;  /* 0x000001b91b0a7810 */ /* 0x040fe20007ffe0ff */
[----:B------:R-:W-:Y:S02]  /*4450*/  IMAD.MOV R7, RZ, RZ, -R7 ;  /* 0x000000ffff077224 */ /* 0x000fe400078e0a07 */
[----:B------:R-:W-:Y:S01]  /*4460*/  IMAD.HI.U32 R3, R28, R15, RZ ;  /* 0x0000000f1c037227 */ /* 0x000fe200078e00ff */
[----:B-1----:R-:W-:-:S03]  /*4470*/  IADD3 R8, R27, 0x1bf, RZ ;  /* 0x000001bf1b087810 */ /* 0x002fc60007ffe0ff */
[C---:B------:R-:W-:Y:S01]  /*4480*/  IMAD R16, R0.reuse, R7, R13 ;  /* 0x0000000700107224 */ /* 0x040fe200078e020d */
[----:B------:R-:W-:Y:S01]  /*4490*/  IADD3 R7, R27, 0x1be, RZ ;  /* 0x000001be1b077810 */ /* 0x000fe20007ffe0ff */
[----:B------:R-:W-:Y:S01]  /*44a0*/  @!P2 IMAD.MOV R9, RZ, RZ, -R9 ;  /* 0x000000ffff09a224 */ /* 0x000fe200078e0a09 */
[C---:B------:R-:W-:Y:S01]  /*44b0*/  ISETP.GT.U32.AND P2, PT, R0.reuse, R6, PT ;  /* 0x000000060000720c */ /* 0x040fe20003f44070 */
[----:B------:R-:W-:Y:S01]  /*44c0*/  IMAD.MOV R3, RZ, RZ, -R3 ;  /* 0x000000ffff037224 */ /* 0x000fe200078e0a03 */
[----:B------:R-:W-:Y:S01]  /*44d0*/  ISETP.GT.U32.AND P4, PT, R0, R16, PT ;  /* 0x000000100000720c */ /* 0x000fe20003f84070 */
[----:B------:R-:W-:Y:S01]  /*44e0*/  @!P6 IMAD.IADD R2, R2, 0x1, -R0 ;  /* 0x000000010202e824 */ /* 0x000fe200078e0a00 */
[----:B------:R-:W-:Y:S01]  /*44f0*/  IABS R11, R8 ;  /* 0x00000008000b7213 */ /* 0x000fe20000000000 */
[----:B------:R-:W-:Y:S01]  /*4500*/  IMAD R15, R0, R3, R15 ;  /* 0x00000003000f7224 */ /* 0x000fe200078e020f */
[----:B------:R0:W-:Y:S01]  /*4510*/  STL [R1+0x704], R9 ;  /* 0x0007040901007387 */ /* 0x0001e20000100800 */
[----:B------:R-:W-:-:S02]  /*4520*/  IABS R14, R7 ;  /* 0x00000007000e7213 */ /* 0x000fc40000000000 */
[----:B------:R-:W-:Y:S01]  /*4530*/  IMAD.HI.U32 R3, R28, R11, RZ ;  /* 0x0000000b1c037227 */ /* 0x000fe200078e00ff */
[----:B------:R-:W-:Y:S01]  /*4540*/  ISETP.GT.U32.AND P6, PT, R0, R15, PT ;  /* 0x0000000f0000720c */ /* 0x000fe20003fc4070 */
[----:B------:R1:W-:Y:S01]  /*4550*/  STL [R1+0x700], R5 ;  /* 0x0007000501007387 */ /* 0x0003e20000100800 */
[----:B------:R-:W-:Y:S01]  /*4560*/  IABS R13, R4 ;  /* 0x00000004000d7213 */ /* 0x000fe20000000000 */
[--C-:B------:R-:W-:Y:S01]  /*4570*/  @!P2 IMAD.IADD R6, R6, 0x1, -R0.reuse ;  /* 0x000000010606a824 */ /* 0x100fe200078e0a00 */
[----:B------:R-:W-:Y:S01]  /*4580*/  ISETP.GE.AND P2, PT, R8, RZ, PT ;  /* 0x000000ff0800720c */ /* 0x000fe20003f46270 */
[----:B------:R-:W-:Y:S01]  /*4590*/  @!P4 IMAD.IADD R16, R16, 0x1, -R0 ;  /* 0x000000011010c824 */ /* 0x000fe200078e0a00 */
[----:B------:R-:W-:Y:S01]  /*45a0*/  ISETP.GE.AND P4, PT, R7, RZ, PT ;  /* 0x000000ff0700720c */ /* 0x000fe20003f86270 */
[----:B0-----:R-:W-:Y:S01]  /*45b0*/  IMAD.MOV.U32 R9, RZ, RZ, R2 ;  /* 0x000000ffff097224 */ /* 0x001fe200078e0002 */
[----:B------:R-:W-:Y:S01]  /*45c0*/  IADD3 R7, R27, 0x1bc, RZ ;  /* 0x000001bc1b077810 */ /* 0x000fe20007ffe0ff */
[----:B------:R-:W-:-:S02]  /*45d0*/  IMAD.MOV R8, RZ, RZ, -R3 ;  /* 0x000000ffff087224 */ /* 0x000fc400078e0a03 */
[----:B------:R-:W-:Y:S01]  /*45e0*/  @!P5 IMAD.MOV R9, RZ, RZ, -R9 ;  /* 0x000000ffff09d224 */ /* 0x000fe200078e0a09 */
[----:B------:R-:W-:Y:S01]  /*45f0*/  ISETP.GT.U32.AND P5, PT, R0, R16, PT ;  /* 0x000000100000720c */ /* 0x000fe20003fa4070 */
[----:B-1----:R-:W-:-:S03]  /*4600*/  IMAD.HI.U32 R5, R28, R14, RZ ;  /* 0x0000000e1c057227 */ /* 0x002fc600078e00ff */
[----:B------:R0:W-:Y:S01]  /*4610*/  STL [R1+0x6f8], R9 ;  /* 0x0006f80901007387 */ /* 0x0001e20000100800 */
[----:B------:R-:W-:Y:S02]  /*4620*/  IMAD.MOV R5, RZ, RZ, -R5 ;  /* 0x000000ffff057224 */ /* 0x000fe400078e0a05 */
[C---:B------:R-:W-:Y:S01]  /*4630*/  IMAD R11, R0.reuse, R8, R11 ;  /* 0x00000008000b7224 */ /* 0x040fe200078e020b */
[----:B------:R-:W-:Y:S01]  /*4640*/  IADD3 R8, R27, 0x1ba, RZ ;  /* 0x000001ba1b087810 */ /* 0x000fe20007ffe0ff */
[----:B------:R-:W-:Y:S02]  /*4650*/  IMAD.MOV.U32 R2, RZ, RZ, R6 ;  /* 0x000000ffff027224 */ /* 0x000fe400078e0006 */
[C---:B------:R-:W-:Y:S01]  /*4660*/  IMAD R14, R0.reuse, R5, R14 ;  /* 0x00000005000e7224 */ /* 0x040fe200078e020e */
[----:B------:R-:W-:Y:S01]  /*4670*/  IABS R5, R10 ;  /* 0x0000000a00057213 */ /* 0x000fe20000000000 */
[----:B------:R-:W-:Y:S01]  /*4680*/  @!P6 IMAD.IADD R15, R15, 0x1, -R0 ;  /* 0x000000010f0fe824 */ /* 0x000fe200078e0a00 */
[----:B0-----:R-:W-:Y:S01]  /*4690*/  IABS R9, R7 ;  /* 0x0000000700097213 */ /* 0x001fe20000000000 */
[----:B------:R-:W-:Y:S01]  /*46a0*/  @!P1 IMAD.MOV R2, RZ, RZ, -R2 ;  /* 0x000000ffff029224 */ /* 0x000fe200078e0a02 */
[----:B------:R-:W-:Y:S01]  /*46b0*/  ISETP.GT.U32.AND P1, PT, R0, R11, PT ;  /* 0x0000000b0000720c */ /* 0x000fe20003f24070 */
[----:B------:R-:W-:Y:S01]  /*46c0*/  @!P5 IMAD.IADD R16, R16, 0x1, -R0 ;  /* 0x000000011010d824 */ /* 0x000fe200078e0a00 */
[----:B------:R-:W-:Y:S01]  /*46d0*/  ISETP.GT.U32.AND P6, PT, R0, R15, PT ;  /* 0x0000000f0000720c */ /* 0x000fe20003fc4070 */
[----:B------:R-:W-:Y:S01]  /*46e0*/  IMAD.HI.U32 R3, R28, R13, RZ ;  /* 0x0000000d1c037227 */ /* 0x000fe200078e00ff */
[----:B------:R-:W-:Y:S01]  /*46f0*/  ISETP.GT.U32.AND P5, PT, R0, R14, PT ;  /* 0x0000000e0000720c */ /* 0x000fe20003fa4070 */
[----:B------:R0:W-:Y:S01]  /*4700*/  STL [R1+0x6fc], R2 ;  /* 0x0006fc0201007387 */ /* 0x0001e20000100800 */
[----:B------:R-:W-:Y:S01]  /*4710*/  IABS R6, R8 ;  /* 0x0000000800067213 */ /* 0x000fe20000000000 */
[----:B------:R-:W-:-:S02]  /*4720*/  IMAD.MOV R3, RZ, RZ, -R3 ;  /* 0x000000ffff037224 */ /* 0x000fc400078e0a03 */
[----:B------:R-:W-:-:S04]  /*4730*/  IMAD.HI.U32 R12, R28, R9, RZ ;  /* 0x000000091c0c7227 */ /* 0x000fc800078e00ff */
[----:B------:R-:W-:Y:S01]  /*4740*/  IMAD R13, R0, R3, R13 ;  /* 0x00000003000d7224 */ /* 0x000fe200078e020d */
[----:B------:R-:W-:Y:S01]  /*4750*/  IADD3 R3, R27, 0x1bb, RZ ;  /* 0x000001bb1b037810 */ /* 0x000fe20007ffe0ff */
[--C-:B------:R-:W-:Y:S01]  /*4760*/  @!P1 IMAD.IADD R11, R11, 0x1, -R0.reuse ;  /* 0x000000010b0b9824 */ /* 0x100fe200078e0a00 */
[----:B------:R-:W-:Y:S01]  /*4770*/  ISETP.GE.AND P1, PT, R4, RZ, PT ;  /* 0x000000ff0400720c */ /* 0x000fe20003f26270 */
[--C-:B------:R-:W-:Y:S01]  /*4780*/  @!P6 IMAD.IADD R15, R15, 0x1, -R0.reuse ;  /* 0x000000010f0fe824 */ /* 0x100fe200078e0a00 */
[----:B------:R-:W-:Y:S01]  /*4790*/  ISETP.GT.U32.AND P6, PT, R0, R13, PT ;  /* 0x0000000d0000720c */ /* 0x000fe20003fc4070 */
[----:B------:R-:W-:Y:S01]  /*47a0*/  @!P5 IMAD.IADD R14, R14, 0x1, -R0 ;  /* 0x000000010e0ed824 */ /* 0x000fe200078e0a00 */
[----:B------:R-:W-:Y:S01]  /*47b0*/  ISETP.GT.U32.AND P5, PT, R0, R11, PT ;  /* 0x0000000b0000720c */ /* 0x000fe20003fa4070 */
[----:B------:R-:W-:Y:S01]  /*47c0*/  IMAD.MOV R12, RZ, RZ, -R12 ;  /* 0x000000ffff0c7224 */ /* 0x000fe200078e0a0c */
[----:B0-----:R-:W-:Y:S01]  /*47d0*/  IABS R2, R3 ;  /* 0x0000000300027213 */ /* 0x001fe20000000000 */
[----:B------:R-:W-:-:S02]  /*47e0*/  IMAD.MOV.U32 R17, RZ, RZ, R15 ;  /* 0x000000ffff117224 */ /* 0x000fc400078e000f */
[----:B------:R-:W-:Y:S02]  /*47f0*/  IMAD R9, R0, R12, R9 ;  /* 0x0000000c00097224 */ /* 0x000fe400078e0209 */
[----:B------:R-:W-:-:S04]  /*4800*/  IMAD.HI.U32 R4, R28, R2, RZ ;  /* 0x000000021c047227 */ /* 0x000fc800078e00ff */
[--C-:B------:R-:W-:Y:S01]  /*4810*/  @!P6 IMAD.IADD R13, R13, 0x1, -R0.reuse ;  /* 0x000000010d0de824 */ /* 0x100fe200078e0a00 */
[C---:B------:R-:W-:Y:S01]  /*4820*/  ISETP.GT.U32.AND P6, PT, R0.reuse, R14, PT ;  /* 0x0000000e0000720c */ /* 0x040fe20003fc4070 */
[----:B------:R-:W-:Y:S01]  /*4830*/  @!P5 IMAD.IADD R11, R11, 0x1, -R0 ;  /* 0x000000010b0bd824 */ /* 0x000fe200078e0a00 */
[C---:B------:R-:W-:Y:S01]  /*4840*/  ISETP.GT.U32.AND P5, PT, R0.reuse, R9, PT ;  /* 0x000000090000720c */ /* 0x040fe20003fa4070 */
[----:B------:R-:W-:Y:S02]  /*4850*/  IMAD.MOV R4, RZ, RZ, -R4 ;  /* 0x000000ffff047224 */ /* 0x000fe400078e0a04 */
[----:B------:R-:W-:Y:S01]  /*4860*/  IMAD.MOV.U32 R18, RZ, RZ, R16 ;  /* 0x000000ffff127224 */ /* 0x000fe200078e0010 */
[----:B------:R-:W-:Y:S01]  /*4870*/  IADD3 R16, R27, 0x1b2, RZ ;  /* 0x000001b21b107810 */ /* 0x000fe20007ffe0ff */
[----:B------:R-:W-:Y:S01]  /*4880*/  @!P3 IMAD.MOV R17, RZ, RZ, -R17 ;  /* 0x000000ffff11b224 */ /* 0x000fe200078e0a11 */
[----:B------:R-:W-:Y:S01]  /*4890*/  ISETP.GE.AND P3, PT, R7, RZ, PT ;  /* 0x000000ff0700720c */ /* 0x000fe20003f66270 */
[----:B------:R-:W-:Y:S01]  /*48a0*/  IMAD R2, R0, R4, R2 ;  /* 0x0000000400027224 */ /* 0x000fe200078e0202 */
[----:B------:R-:W-:Y:S01]  /*48b0*/  IADD3 R4, R27, 0x1b8, RZ ;  /* 0x000001b81b047810 */ /* 0x000fe20007ffe0ff */
[----:B------:R-:W-:-:S04]  /*48c0*/  IMAD.HI.U32 R7, R28, R5, RZ ;  /* 0x000000051c077227 */ /* 0x000fc800078e00ff */
[----:B------:R-:W-:Y:S01]  /*48d0*/  @!P0 IMAD.MOV R18, RZ, RZ, -R18 ;  /* 0x000000ffff128224 */ /* 0x000fe200078e0a12 */
[----:B------:R-:W-:Y:S01]  /*48e0*/  ISETP.GT.U32.AND P0, PT, R0, R13, PT ;  /* 0x0000000d0000720c */ /* 0x000fe20003f04070 */
[----:B------:R-:W-:Y:S02]  /*48f0*/  IMAD.MOV R7, RZ, RZ, -R7 ;  /* 0x000000ffff077224 */ /* 0x000fe400078e0a07 */
[--C-:B------:R-:W-:Y:S01]  /*4900*/  @!P6 IMAD.IADD R14, R14, 0x1, -R0.reuse ;  /* 0x000000010e0ee824 */ /* 0x100fe200078e0a00 */
[----:B------:R-:W-:Y:S01]  /*4910*/  ISETP.GT.U32.AND P6, PT, R0, R2, PT ;  /* 0x000000020000720c */ /* 0x000fe20003fc4070 */
[----:B------:R-:W-:Y:S01]  /*4920*/  @!P5 IMAD.IADD R9, R9, 0x1, -R0 ;  /* 0x000000010909d824 */ /* 0x000fe200078e0a00 */
[----:B------:R-:W-:Y:S01]  /*4930*/  STL [R1+0x6bc], R18 ;  /* 0x0006bc1201007387 */ /* 0x000fe20000100800 */
[----:B------:R-:W-:Y:S02]  /*4940*/  IMAD.MOV.U32 R15, RZ, RZ, R11 ;  /* 0x000000ffff0f7224 */ /* 0x000fe400078e000b */
[----:B------:R-:W-:Y:S01]  /*4950*/  IMAD.HI.U32 R12, R28, R6, RZ ;  /* 0x000000061c0c7227 */ /* 0x000fe200078e00ff */
[----:B------:R-:W-:Y:S03]  /*4960*/  STL [R1+0x6cc], R17 ;  /* 0x0006cc1101007387 */ /* 0x000fe60000100800 */
[C---:B------:R-:W-:Y:S01]  /*4970*/  IMAD R5, R0.reuse, R7, R5 ;  /* 0x0000000700057224 */ /* 0x040fe200078e0205 */
[----:B------:R-:W-:Y:S01]  /*4980*/  IADD3 R7, R27, 0x1b7, RZ ;  /* 0x000001b71b077810 */ /* 0x000fe20007ffe0ff */
[----:B------:R-:W-:Y:S01]  /*4990*/  @!P2 IMAD.MOV R15, RZ, RZ, -R15 ;  /* 0x000000ffff0fa224 */ /* 0x000fe200078e0a0f */
[----:B------:R-:W-:Y:S01]  /*49a0*/  ISETP.GT.U32.AND P2, PT, R0, R9, PT ;  /* 0x000000090000720c */ /* 0x000fe20003f44070 */
[----:B------:R-:W-:-:S02]  /*49b0*/  IMAD.MOV R12, RZ, RZ, -R12 ;  /* 0x000000ffff0c7224 */ /* 0x000fc400078e0a0c */
[----:B------:R-:W-:Y:S01]  /*49c0*/  @!P4 IMAD.MOV R14, RZ, RZ, -R14 ;  /* 0x000000ffff0ec224 */ /* 0x000fe200078e0a0e */
[C---:B------:R-:W-:Y:S01]  /*49d0*/  ISETP.GT.U32.AND P4, PT, R0.reuse, R5, PT ;  /* 0x000000050000720c */ /* 0x040fe20003f84070 */
[----:B------:R-:W-:Y:S01]  /*49e0*/  @!P0 IMAD.IADD R13, R13, 0x1, -R0 ;  /* 0x000000010d0d8824 */ /* 0x000fe200078e0a00 */
[----:B------:R-:W-:Y:S01]  /*49f0*/  ISETP.GE.AND P0, PT, R3, RZ, PT ;  /* 0x000000ff0300720c */ /* 0x000fe20003f06270 */
[----:B------:R-:W-:Y:S01]  /*4a00*/  IMAD R6, R0, R12, R6 ;  /* 0x0000000c00067224 */ /* 0x000fe200078e0206 */
[----:B------:R-:W-:Y:S01]  /*4a10*/  IABS R3, R4 ;  /* 0x0000000400037213 */ /* 0x000fe20000000000 */
[--C-:B------:R-:W-:Y:S01]  /*4a20*/  @!P6 IMAD.IADD R2, R2, 0x1, -R0.reuse ;  /* 0x000000010202e824 */ /* 0x100fe200078e0a00 */
[----:B------:R-:W-:Y:S01]  /*4a30*/  IABS R12, R7 ;  /* 0x00000007000c7213 */ /* 0x000fe20000000000 */
[----:B------:R-:W-:Y:S01]  /*4a40*/  @!P1 IMAD.MOV R13, RZ, RZ, -R13 ;  /* 0x000000ffff0d9224 */ /* 0x000fe200078e0a0d */
[C---:B------:R-:W-:Y:S01]  /*4a50*/  ISETP.GT.U32.AND P5, PT, R0.reuse, R6, PT ;  /* 0x000000060000720c */ /* 0x040fe20003fa4070 */
[--C-:B------:R-:W-:Y:S01]  /*4a60*/  @!P2 IMAD.IADD R9, R9, 0x1, -R0.reuse ;  /* 0x000000010909a824 */ /* 0x100fe200078e0a00 */
[----:B------:R-:W-:Y:S01]  /*4a70*/  STL [R1+0x6f0], R15 ;  /* 0x0006f00f01007387 */ /* 0x000fe20000100800 */
[----:B------:R-:W-:Y:S01]  /*4a80*/  ISETP.GT.U32.AND P6, PT, R0, R2, PT ;  /* 0x000000020000720c */ /* 0x000fe20003fc4070 */
[----:B------:R-:W-:Y:S01]  /*4a90*/  IMAD.HI.U32 R11, R28, R3, RZ ;  /* 0x000000031c0b7227 */ /* 0x000fe200078e00ff */
[----:B------:R-:W-:Y:S01]  /*4aa0*/  ISETP.GE.AND P1, PT, R8, RZ, PT ;  /* 0x000000ff0800720c */ /* 0x000fe20003f26270 */
[----:B------:R-:W-:Y:S01]  /*4ab0*/  STL [R1+0x6d4], R14 ;  /* 0x0006d40e01007387 */ /* 0x000fe20000100800 */
[----:B------:R-:W-:Y:S01]  /*4ac0*/  ISETP.GE.AND P2, PT, R10, RZ, PT ;  /* 0x000000ff0a00720c */ /* 0x000fe20003f46270 */
[----:B------:R-:W-:Y:S01]  /*4ad0*/  @!P4 IMAD.IADD R5, R5, 0x1, -R0 ;  /* 0x000000010505c824 */ /* 0x000fe200078e0a00 */
[----:B------:R-:W-:Y:S01]  /*4ae0*/  ISETP.GE.AND P4, PT, R4, RZ, PT ;  /* 0x000000ff0400720c */ /* 0x000fe20003f86270 */
[----:B------:R0:W-:Y:S01]  /*4af0*/  STL [R1+0x6d8], R13 ;  /* 0x0006d80d01007387 */ /* 0x0001e20000100800 */
[----:B------:R-:W-:-:S02]  /*4b00*/  IMAD.MOV R11, RZ, RZ, -R11 ;  /* 0x000000ffff0b7224 */ /* 0x000fc400078e0a0b */
[----:B------:R-:W-:Y:S01]  /*4b10*/  IMAD.MOV.U32 R8, RZ, RZ, R12 ;  /* 0x000000ffff087224 */ /* 0x000fe200078e000c */
[----:B------:R-:W-:Y:S01]  /*4b20*/  IADD3 R12, R27, 0x1b6, RZ ;  /* 0x000001b61b0c7810 */ /* 0x000fe20007ffe0ff */
[----:B------:R-:W-:Y:S02]  /*4b30*/  IMAD R3, R0, R11, R3 ;  /* 0x0000000b00037224 */ /* 0x000fe400078e0203 */
[----:B------:R-:W-:-:S04]  /*4b40*/  IMAD.HI.U32 R10, R28, R8, RZ ;  /* 0x000000081c0a7227 */ /* 0x000fc800078e00ff */
[----:B0-----:R-:W-:Y:S01]  /*4b50*/  IMAD.MOV.U32 R13, RZ, RZ, R9 ;  /* 0x000000ffff0d7224 */ /* 0x001fe200078e0009 */
[C---:B------:R-:W-:Y:S01]  /*4b60*/  IADD3 R9, R27.reuse, 0x1b5, RZ ;  /* 0x000001b51b097810 */ /* 0x040fe20007ffe0ff */
[--C-:B------:R-:W-:Y:S02]  /*4b70*/  @!P5 IMAD.IADD R6, R6, 0x1, -R0.reuse ;  /* 0x000000010606d824 */ /* 0x100fe400078e0a00 */
[----:B------:R-:W-:Y:S01]  /*4b80*/  @!P3 IMAD.MOV R13, RZ, RZ, -R13 ;  /* 0x000000ffff0db224 */ /* 0x000fe200078e0a0d */
[----:B------:R-:W-:Y:S01]  /*4b90*/  ISETP.GT.U32.AND P3, PT, R0, R5, PT ;  /* 0x000000050000720c */ /* 0x000fe20003f64070 */
[----:B------:R-:W-:Y:S01]  /*4ba0*/  @!P6 IMAD.IADD R2, R2, 0x1, -R0 ;  /* 0x000000010202e824 */ /* 0x000fe200078e0a00 */
[C---:B------:R-:W-:Y:S01]  /*4bb0*/  ISETP.GT.U32.AND P6, PT, R0.reuse, R3, PT ;  /* 0x000000030000720c */ /* 0x040fe20003fc4070 */
[----:B------:R-:W-:Y:S01]  /*4bc0*/  IMAD.MOV R10, RZ, RZ, -R10 ;  /* 0x000000ffff0a7224 */ /* 0x000fe200078e0a0a */
[C---:B------:R-:W-:Y:S01]  /*4bd0*/  ISETP.GT.U32.AND P5, PT, R0.reuse, R6, PT ;  /* 0x000000060000720c */ /* 0x040fe20003fa4070 */
[----:B------:R-:W-:Y:S01]  /*4be0*/  IMAD.MOV.U32 R11, RZ, RZ, R2 ;  /* 0x000000ffff0b7224 */ /* 0x000fe200078e0002 */
[----:B------:R-:W-:Y:S01]  /*4bf0*/  STL [R1+0x6dc], R13 ;  /* 0x0006dc0d01007387 */ /* 0x000fe20000100800 */
[----:B------:R-:W-:Y:S01]  /*4c00*/  IMAD R4, R0, R10, R8 ;  /* 0x0000000a00047224 */ /* 0x000fe200078e0208 */
[----:B------:R-:W-:Y:S01]  /*4c10*/  IADD3 R2, R27, 0x1b4, RZ ;  /* 0x000001b41b027810 */ /* 0x000fe20007ffe0ff */
[----:B------:R-:W-:Y:S01]  /*4c20*/  @!P0 IMAD.MOV R11, RZ, RZ, -R11 ;  /* 0x000000ffff0b8224 */ /* 0x000fe200078e0a0b */
[----:B------:R-:W-:-:S02]  /*4c30*/  ISETP.GE.AND P0, PT, R12, RZ, PT ;  /* 0x000000ff0c00720c */ /* 0x000fc40003f06270 */
[----:B------:R-:W-:Y:S01]  /*4c40*/  IABS R12, R12 ;  /* 0x0000000c000c7213 */ /* 0x000fe20000000000 */
[--C-:B------:R-:W-:Y:S01]  /*4c50*/  @!P3 IMAD.IADD R5, R5, 0x1, -R0.reuse ;  /* 0x000000010505b824 */ /* 0x100fe200078e0a00 */
[----:B------:R-:W-:Y:S01]  /*4c60*/  ISETP.GT.U32.AND P3, PT, R0, R4, PT ;  /* 0x000000040000720c */ /* 0x000fe20003f64070 */
[--C-:B------:R-:W-:Y:S01]  /*4c70*/  @!P6 IMAD.IADD R3, R3, 0x1, -R0.reuse ;  /* 0x000000010303e824 */ /* 0x100fe200078e0a00 */
[----:B------:R0:W-:Y:S01]  /*4c80*/  STL [R1+0x6e0], R11 ;  /* 0x0006e00b01007387 */ /* 0x0001e20000100800 */
[----:B------:R-:W-:Y:S01]  /*4c90*/  @!P5 IMAD.IADD R6, R6, 0x1, -R0 ;  /* 0x000000010606d824 */ /* 0x000fe200078e0a00 */
[----:B------:R-:W-:Y:S01]  /*4ca0*/  ISETP.GE.AND P5, PT, R7, RZ, PT ;  /* 0x000000ff0700720c */ /* 0x000fe20003fa6270 */
[----:B------:R-:W-:Y:S01]  /*4cb0*/  IMAD.MOV.U32 R7, RZ, RZ, R5 ;  /* 0x000000ffff077224 */ /* 0x000fe200078e0005 */
[----:B------:R-:W-:Y:S01]  /*4cc0*/  ISETP.GT.U32.AND P6, PT, R0, R3, PT ;  /* 0x000000030000720c */ /* 0x000fe20003fc4070 */
[----:B------:R-:W-:Y:S01]  /*4cd0*/  @!P1 IMAD.MOV R6, RZ, RZ, -R6 ;  /* 0x000000ffff069224 */ /* 0x000fe200078e0a06 */
[----:B------:R-:W-:Y:S01]  /*4ce0*/  ISETP.GE.AND P1, PT, R9, RZ, PT ;  /* 0x000000ff0900720c */ /* 0x000fe20003f26270 */
[----:B------:R-:W-:Y:S01]  /*4cf0*/  @!P2 IMAD.MOV R7, RZ, RZ, -R7 ;  /* 0x000000ffff07a224 */ /* 0x000fe200078e0a07 */
[----:B------:R-:W-:-:S02]  /*4d00*/  ISETP.GE.AND P2, PT, R2, RZ, PT ;  /* 0x000000ff0200720c */ /* 0x000fc40003f46270 */
[----:B------:R-:W-:Y:S01]  /*4d10*/  STL [R1+0x6e8], R6 ;  /* 0x0006e80601007387 */ /* 0x000fe20000100800 */
[--C-:B------:R-:W-:Y:S01]  /*4d20*/  @!P3 IMAD.IADD R4, R4, 0x1, -R0.reuse ;  /* 0x000000010404b824 */ /* 0x100fe200078e0a00 */
[----:B------:R-:W-:Y:S02]  /*4d30*/  IABS R2, R2 ;  /* 0x0000000200027213 */ /* 0x000fe40000000000 */
[----:B------:R1:W-:Y:S01]  /*4d40*/  STL [R1+0x6ec], R7 ;  /* 0x0006ec0701007387 */ /* 0x0003e20000100800 */
[----:B------:R-:W-:Y:S02]  /*4d50*/  IABS R9, R9 ;  /* 0x0000000900097213 */ /* 0x000fe40000000000 */
[----:B------:R-:W-:Y:S01]  /*4d60*/  ISETP.GT.U32.AND P3, PT, R0, R4, PT ;  /* 0x000000040000720c */ /* 0x000fe20003f64070 */
[----:B------:R-:W-:Y:S01]  /*4d70*/  @!P6 IMAD.IADD R3, R3, 0x1, -R0 ;  /* 0x000000010303e824 */ /* 0x000fe200078e0a00 */
[C---:B------:R-:W-:Y:S01]  /*4d80*/  IADD3 R8, R27.reuse, 0x1b3, RZ ;  /* 0x000001b31b087810 */ /* 0x040fe20007ffe0ff */
[----:B------:R-:W-:Y:S01]  /*4d90*/  IMAD.HI.U32 R5, R28, R2, RZ ;  /* 0x000000021c057227 */ /* 0x000fe200078e00ff */
[----:B0-----:R-:W-:-:S02]  /*4da0*/  IADD3 R11, R27, 0x1b1, RZ ;  /* 0x000001b11b0b7810 */ /* 0x001fc40007ffe0ff */
[----:B------:R-:W-:Y:S01]  /*4db0*/  ISETP.GE.AND P6, PT, R8, RZ, PT ;  /* 0x000000ff0800720c */ /* 0x000fe20003fc6270 */
[----:B-1----:R-:W-:Y:S01]  /*4dc0*/  IMAD.HI.U32 R7, R28, R12, RZ ;  /* 0x0000000c1c077227 */ /* 0x002fe200078e00ff */
[----:B------:R-:W-:Y:S02]  /*4dd0*/  IABS R8, R8 ;  /* 0x0000000800087213 */ /* 0x000fe40000000000 */
[----:B------:R-:W-:Y:S01]  /*4de0*/  IABS R14, R11 ;  /* 0x0000000b000e7213 */ /* 0x000fe20000000000 */
[----:B------:R-:W-:Y:S02]  /*4df0*/  IMAD.MOV R7, RZ, RZ, -R7 ;  /* 0x000000ffff077224 */ /* 0x000fe400078e0a07 */
[----:B------:R-:W-:Y:S02]  /*4e00*/  IMAD.MOV.U32 R10, RZ, RZ, R3 ;  /* 0x000000ffff0a7224 */ /* 0x000fe400078e0003 */
[----:B------:R-:W-:Y:S02]  /*4e10*/  IMAD R12, R0, R7, R12 ;  /* 0x00000007000c7224 */ /* 0x000fe400078e020c */
[----:B------:R-:W-:-:S02]  /*4e20*/  IMAD.MOV R5, RZ, RZ, -R5 ;  /* 0x000000ffff057224 */ /* 0x000fc400078e0a05 */
[----:B------:R-:W-:Y:S01]  /*4e30*/  @!P4 IMAD.MOV R10, RZ, RZ, -R10 ;  /* 0x000000ffff0ac224 */ /* 0x000fe200078e0a0a */
[----:B------:R-:W-:Y:S01]  /*4e40*/  ISETP.GT.U32.AND P4, PT, R0, R12, PT ;  /* 0x0000000c0000720c */ /* 0x000fe20003f84070 */
[----:B------:R-:W-:Y:S02]  /*4e50*/  @!P3 IMAD.IADD R4, R4, 0x1, -R0 ;  /* 0x000000010404b824 */ /* 0x000fe400078e0a00 */
[----:B------:R-:W-:Y:S01]  /*4e60*/  IMAD R2, R0, R5, R2 ;  /* 0x0000000500027224 */ /* 0x000fe200078e0202 */
[----:B------:R-:W-:Y:S01]  /*4e70*/  STL [R1+0x6e4], R10 ;  /* 0x0006e40a01007387 */ /* 0x000fe20000100800 */
[----:B------:R-:W-:Y:S02]  /*4e80*/  IMAD.MOV.U32 R7, RZ, RZ, R4 ;  /* 0x000000ffff077224 */ /* 0x000fe400078e0004 */
[----:B------:R-:W-:-:S04]  /*4e90*/  IMAD.HI.U32 R6, R28, R9, RZ ;  /* 0x000000091c067227 */ /* 0x000fc800078e00ff */
[----:B------:R-:W-:Y:S01]  /*4ea0*/  @!P5 IMAD.MOV R7, RZ, RZ, -R7 ;  /* 0x000000ffff07d224 */ /* 0x000fe200078e0a07 */
[----:B------:R-:W-:Y:S01]  /*4eb0*/  ISETP.GT.U32.AND P5, PT, R0, R2, PT ;  /* 0x000000020000720c */ /* 0x000fe20003fa4070 */
[----:B------:R-:W-:Y:S02]  /*4ec0*/  IMAD.MOV R6, RZ, RZ, -R6 ;  /* 0x000000ffff067224 */ /* 0x000fe400078e0a06 */
[--C-:B------:R-:W-:Y:S01]  /*4ed0*/  @!P4 IMAD.IADD R12, R12, 0x1, -R0.reuse ;  /* 0x000000010c0cc824 */ /* 0x100fe200078e0a00 */
[----:B------:R0:W-:Y:S01]  /*4ee0*/  STL [R1+0x820], R7 ;  /* 0x0008200701007387 */ /* 0x0001e20000100800 */
[----:B------:R-:W-:Y:S01]  /*4ef0*/  IMAD R9, R0, R6, R9 ;  /* 0x0000000600097224 */ /* 0x000fe200078e0209 */
[C---:B------:R-:W-:Y:S01]  /*4f00*/  IADD3 R6, R27.reuse, 0x1af, RZ ;  /* 0x000001af1b067810 */ /* 0x040fe20007ffe0ff */
[----:B------:R-:W-:Y:S01]  /*4f10*/  IMAD.HI.U32 R3, R28, R8, RZ ;  /* 0x000000081c037227 */ /* 0x000fe200078e00ff */
[C---:B------:R-:W-:Y:S02]  /*4f20*/  ISETP.GT.U32.AND P4, PT, R0.reuse, R12, PT ;  /* 0x0000000c0000720c */ /* 0x040fe40003f84070 */
[----:B------:R-:W-:Y:S01]  /*4f30*/  ISETP.GT.U32.AND P3, PT, R0, R9, PT ;  /* 0x000000090000720c */ /* 0x000fe20003f64070 */
[----:B------:R-:W-:Y:S01]  /*4f40*/  IMAD.MOV R3, RZ, RZ, -R3 ;  /* 0x000000ffff037224 */ /* 0x000fe200078e0a03 */
[----:B------:R-:W-:Y:S01]  /*4f50*/  IABS R13, R6 ;  /* 0x00000006000d7213 */ /* 0x000fe20000000000 */
[----:B------:R-:W-:Y:S01]  /*4f60*/  @!P5 IMAD.IADD R2, R2, 0x1, -R0 ;  /* 0x000000010202d824 */ /* 0x000fe200078e0a00 */
[----:B0-----:R-:W-:Y:S01]  /*4f70*/  IADD3 R7, R27, 0x1b0, RZ ;  /* 0x000001b01b077810 */ /* 0x001fe20007ffe0ff */
[----:B------:R-:W-:Y:S01]  /*4f80*/  IMAD R8, R0, R3, R8 ;  /* 0x0000000300087224 */ /* 0x000fe200078e0208 */
[----:B------:R-:W-:Y:S01]  /*4f90*/  IABS R3, R16 ;  /* 0x0000001000037213 */ /* 0x000fe20000000000 */
[----:B------:R-:W-:Y:S01]  /*4fa0*/  IMAD.HI.U32 R5, R28, R14, RZ ;  /* 0x0000000e1c057227 */ /* 0x000fe200078e00ff */
[----:B------:R-:W-:-:S02]  /*4fb0*/  ISETP.GT.U32.AND P5, PT, R0, R2, PT ;  /* 0x000000020000720c */ /* 0x000fc40003fa4070 */
[----:B------:R-:W-:Y:S01]  /*4fc0*/  IABS R4, R7 ;  /* 0x0000000700047213 */ /* 0x000fe20000000000 */
[----:B------:R-:W-:Y:S02]  /*4fd0*/  IMAD.MOV R5, RZ, RZ, -R5 ;  /* 0x000000ffff057224 */ /* 0x000fe400078e0a05 */
[--C-:B------:R-:W-:Y:S02]  /*4fe0*/  @!P3 IMAD.IADD R9, R9, 0x1, -R0.reuse ;  /* 0x000000010909b824 */ /* 0x100fe400078e0a00 */
[----:B------:R-:W-:Y:S01]  /*4ff0*/  @!P4 IMAD.IADD R12, R12, 0x1, -R0 ;  /* 0x000000010c0cc824 */ /* 0x000fe200078e0a00 */
[C---:B------:R-:W-:Y:S01]  /*5000*/  ISETP.GT.U32.AND P4, PT, R0.reuse, R8, PT ;  /* 0x000000080000720c */ /* 0x040fe20003f84070 */
[C---:B------:R-:W-:Y:S01]  /*5010*/  IMAD R14, R0.reuse, R5, R14 ;  /* 0x00000005000e7224 */ /* 0x040fe200078e020e */
[----:B------:R-:W-:Y:S01]  /*5020*/  ISETP.GT.U32.AND P3, PT, R0, R9, PT ;  /* 0x000000090000720c */ /* 0x000fe20003f64070 */
[----:B------:R-:W-:Y:S01]  /*5030*/  IMAD.HI.U32 R10, R28, R3, RZ ;  /* 0x000000031c0a7227 */ /* 0x000fe200078e00ff */
[----:B------:R-:W-:-:S03]  /*5040*/  IADD3 R5, R27, 0x1ae, RZ ;  /* 0x000001ae1b057810 */ /* 0x000fc60007ffe0ff */
[----:B------:R-:W-:Y:S01]  /*5050*/  @!P5 IMAD.IADD R2, R2, 0x1, -R0 ;  /* 0x000000010202d824 */ /* 0x000fe200078e0a00 */
[C---:B------:R-:W-:Y:S01]  /*5060*/  ISETP.GT.U32.AND P5, PT, R0.reuse, R14, PT ;  /* 0x0000000e0000720c */ /* 0x040fe20003fa4070 */
[----:B------:R-:W-:Y:S02]  /*5070*/  IMAD.MOV R10, RZ, RZ, -R10 ;  /* 0x000000ffff0a7224 */ /* 0x000fe400078e0a0a */
[----:B------:R-:W-:Y:S01]  /*5080*/  IMAD.MOV.U32 R17, RZ, RZ, R12 ;  /* 0x000000ffff117224 */ /* 0x000fe200078e000c */
[----:B------:R-:W-:Y:S01]  /*5090*/  IABS R12, R5 ;  /* 0x00000005000c7213 */ /* 0x000fe20000000000 */
[----:B------:R-:W-:Y:S02]  /*50a0*/  IMAD R3, R0, R10, R3 ;  /* 0x0000000a00037224 */ /* 0x000fe400078e0203 */
[--C-:B------:R-:W-:Y:S01]  /*50b0*/  @!P4 IMAD.IADD R8, R8, 0x1, -R0.reuse ;  /* 0x000000010808c824 */ /* 0x100fe200078e0a00 */
[----:B------:R-:W-:Y:S01]  /*50c0*/  ISETP.GE.AND P4, PT, R16, RZ, PT ;  /* 0x000000ff1000720c */ /* 0x000fe20003f86270 */
[--C-:B------:R-:W-:Y:S01]  /*50d0*/  @!P3 IMAD.IADD R9, R9, 0x1, -R0.reuse ;  /* 0x000000010909b824 */ /* 0x100fe200078e0a00 */
[C---:B------:R-:W-:Y:S01]  /*50e0*/  ISETP.GT.U32.AND P3, PT, R0.reuse, R3, PT ;  /* 0x000000030000720c */ /* 0x040fe20003f64070 */
[----:B------:R-:W-:Y:S01]  /*50f0*/  @!P0 IMAD.MOV R17, RZ, RZ, -R17 ;  /* 0x000000ffff118224 */ /* 0x000fe200078e0a11 */
[----:B------:R-:W-:Y:S01]  /*5100*/  ISETP.GT.U32.AND P0, PT, R0, R8, PT ;  /* 0x000000080000720c */ /* 0x000fe20003f04070 */
[----:B------:R-:W-:-:S02]  /*5110*/  @!P5 IMAD.IADD R14, R14, 0x1, -R0 ;  /* 0x000000010e0ed824 */ /* 0x000fc400078e0a00 */
[----:B------:R-:W-:Y:S01]  /*5120*/  IMAD.HI.U32 R15, R28, R4, RZ ;  /* 0x000000041c0f7227 */ /* 0x000fe200078e00ff */
[----:B------:R0:W-:Y:S02]  /*5130*/  STL [R1+0x6d0], R17 ;  /* 0x0006d01101007387 */ /* 0x0001e40000100800 */
[----:B------:R-:W-:Y:S01]  /*5140*/  ISETP.GT.U32.AND P5, PT, R0, R14, PT ;  /* 0x0000000e0000720c */ /* 0x000fe20003fa4070 */
[----:B------:R-:W-:-:S04]  /*5150*/  IMAD.HI.U32 R10, R28, R13, RZ ;  /* 0x0000000d1c0a7227 */ /* 0x000fc800078e00ff */
[----:B------:R-:W-:Y:S02]  /*5160*/  IMAD.MOV R15, RZ, RZ, -R15 ;  /* 0x000000ffff0f7224 */ /* 0x000fe400078e0a0f */
[----:B------:R-:W-:Y:S02]  /*5170*/  IMAD.MOV R10, RZ, RZ, -R10 ;  /* 0x000000ffff0a7224 */ /* 0x000fe400078e0a0a */
[----:B0-----:R-:W-:Y:S02]  /*5180*/  IMAD.MOV.U32 R17, RZ, RZ, R9 ;  /* 0x000000ffff117224 */ /* 0x001fe400078e0009 */
[----:B------:R-:W-:-:S04]  /*5190*/  IMAD.HI.U32 R9, R28, R12, RZ ;  /* 0x0000000c1c097227 */ /* 0x000fc800078e00ff */
[----:B------:R-:W-:Y:S02]  /*51a0*/  IMAD R4, R0, R15, R4 ;  /* 0x0000000f00047224 */ /* 0x000fe400078e0204 */
[--C-:B------:R-:W-:Y:S01]  /*51b0*/  @!P3 IMAD.IADD R3, R3, 0x1, -R0.reuse ;  /* 0x000000010303b824 */ /* 0x100fe200078e0a00 */
[----:B------:R-:W-:Y:S01]  /*51c0*/  ISETP.GE.AND P3, PT, R11, RZ, PT ;  /* 0x000000ff0b00720c */ /* 0x000fe20003f66270 */
[----:B------:R-:W-:Y:S01]  /*51d0*/  @!P0 IMAD.IADD R8, R8, 0x1, -R0 ;  /* 0x0000000108088824 */ /* 0x000fe200078e0a00 */
[C---:B------:R-:W-:Y:S01]  /*51e0*/  ISETP.GT.U32.AND P0, PT, R0.reuse, R4, PT ;  /* 0x000000040000720c */ /* 0x040fe20003f04070 */
[----:B------:R-:W-:Y:S01]  /*51f0*/  IMAD.MOV R9, RZ, RZ, -R9 ;  /* 0x000000ffff097224 */ /* 0x000fe200078e0a09 */
[----:B------:R-:W-:Y:S01]  /*5200*/  IADD3 R11, R27, 0x1ab, RZ ;  /* 0x000001ab1b0b7810 */ /* 0x000fe20007ffe0ff */
[C---:B------:R-:W-:Y:S02]  /*5210*/  IMAD R13, R0.reuse, R10, R13 ;  /* 0x0000000a000d7224 */ /* 0x040fe400078e020d */
[----:B------:R-:W-:Y:S01]  /*5220*/  @!P1 IMAD.MOV R17, RZ, RZ, -R17 ;  /* 0x000000ffff119224 */ /* 0x000fe200078e0a11 */
[----:B------:R-:W-:Y:S01]  /*5230*/  ISETP.GT.U32.AND P1, PT, R0, R3, PT ;  /* 0x000000030000720c */ /* 0x000fe20003f24070 */
[----:B------:R-:W-:-:S02]  /*5240*/  IMAD.MOV.U32 R10, RZ, RZ, R8 ;  /* 0x000000ffff0a7224 */ /* 0x000fc400078e0008 */
[C---:B------:R-:W-:Y:S01]  /*5250*/  IMAD R12, R0.reuse, R9, R12 ;  /* 0x00000009000c7224 */ /* 0x040fe200078e020c */
[----:B------:R-:W-:Y:S01]  /*5260*/  STL [R1+0x6c8], R17 ;  /* 0x0006c81101007387 */ /* 0x000fe20000100800 */
[----:B------:R-:W-:Y:S01]  /*5270*/  @!P6 IMAD.MOV R10, RZ, RZ, -R10 ;  /* 0x000000ffff0ae224 */ /* 0x000fe200078e0a0a */
[----:B------:R-:W-:Y:S01]  /*5280*/  ISETP.GT.U32.AND P6, PT, R0, R13, PT ;  /* 0x0000000d0000720c */ /* 0x000fe20003fc4070 */
[----:B------:R-:W-:Y:S01]  /*5290*/  @!P5 IMAD.IADD R14, R14, 0x1, -R0 ;  /* 0x000000010e0ed824 */ /* 0x000fe200078e0a00 */
[----:B------:R-:W-:Y:S01]  /*52a0*/  ISETP.GT.U32.AND P5, PT, R0, R12, PT ;  /* 0x0000000c0000720c */ /* 0x000fe20003fa4070 */
[----:B------:R-:W-:Y:S01]  /*52b0*/  @!P2 IMAD.MOV R2, RZ, RZ, -R2 ;  /* 0x000000ffff02a224 */ /* 0x000fe200078e0a02 */
[----:B------:R-:W-:Y:S01]  /*52c0*/  ISETP.GE.AND P2, PT, R7, RZ, PT ;  /* 0x000000ff0700720c */ /* 0x000fe20003f46270 */
[--C-:B------:R-:W-:Y:S01]  /*52d0*/  @!P0 IMAD.IADD R4, R4, 0x1, -R0.reuse ;  /* 0x0000000104048824 */ /* 0x100fe200078e0a00 */
[----:B------:R-:W-:Y:S01]  /*52e0*/  IADD3 R7, R27, 0x1ac, RZ ;  /* 0x000001ac1b077810 */ /* 0x000fe20007ffe0ff */
[----:B------:R-:W-:Y:S01]  /*52f0*/  @!P1 IMAD.IADD R3, R3, 0x1, -R0 ;  /* 0x0000000103039824 */ /* 0x000fe200078e0a00 */
[----:B------:R0:W-:Y:S01]  /*5300*/  STL [R1+0x6c4], R2 ;  /* 0x0006c40201007387 */ /* 0x0001e20000100800 */
[----:B------:R-:W-:Y:S01]  /*5310*/  ISETP.GE.AND P0, PT, R5, RZ, PT ;  /* 0x000000ff0500720c */ /* 0x000fe20003f06270 */
[----:B------:R-:W-:Y:S01]  /*5320*/  @!P3 IMAD.MOV R14, RZ, RZ, -R14 ;  /* 0x000000ffff0eb224 */ /* 0x000fe200078e0a0e */
[----:B------:R-:W-:Y:S01]  /*5330*/  IABS R5, R7 ;  /* 0x0000000700057213 */ /* 0x000fe20000000000 */
[----:B------:R-:W-:Y:S01]  /*5340*/  IMAD.MOV.U32 R9, RZ, RZ, R3 ;  /* 0x000000ffff097224 */ /* 0x000fe200078e0003 */
[----:B------:R-:W-:Y:S01]  /*5350*/  ISETP.GE.AND P1, PT, R6, RZ, PT ;  /* 0x000000ff0600720c */ /* 0x000fe20003f26270 */
[--C-:B------:R-:W-:Y:S01]  /*5360*/  @!P6 IMAD.IADD R13, R13, 0x1, -R0.reuse ;  /* 0x000000010d0de824 */ /* 0x100fe200078e0a00 */
[----:B------:R-:W-:Y:S01]  /*5370*/  ISETP.GT.U32.AND P6, PT, R0, R4, PT ;  /* 0x000000040000720c */ /* 0x000fe20003fc4070 */
[----:B------:R-:W-:Y:S01]  /*5380*/  @!P5 IMAD.IADD R12, R12, 0x1, -R0 ;  /* 0x000000010c0cd824 */ /* 0x000fe200078e0a00 */
[----:B------:R1:W-:Y:S01]  /*5390*/  STL [R1+0x6c0], R10 ;  /* 0x0006c00a01007387 */ /* 0x0003e20000100800 */
[----:B0-----:R-:W-:Y:S01]  /*53a0*/  IADD3 R2, R27, 0x1ad, RZ ;  /* 0x000001ad1b027810 */ /* 0x001fe20007ffe0ff */
[----:B------:R-:W-:Y:S01]  /*53b0*/  IMAD.MOV.U32 R3, RZ, RZ, R5 ;  /* 0x000000ffff037224 */ /* 0x000fe200078e0005 */
[----:B------:R-:W-:Y:S01]  /*53c0*/  ISETP.GT.U32.AND P5, PT, R0, R13, PT ;  /* 0x0000000d0000720c */ /* 0x000fe20003fa4070 */
[----:B------:R-:W-:Y:S01]  /*53d0*/  @!P4 IMAD.MOV R9, RZ, RZ, -R9 ;  /* 0x000000ffff09c224 */ /* 0x000fe200078e0a09 */
[----:B------:R-:W-:Y:S01]  /*53e0*/  IABS R8, R2 ;  /* 0x0000000200087213 */ /* 0x000fe20000000000 */
[----:B------:R-:W-:Y:S01]  /*53f0*/  IMAD.HI.U32 R5, R28, R3, RZ ;  /* 0x000000031c057227 */ /* 0x000fe200078e00ff */
[----:B------:R-:W-:-:S02]  /*5400*/  ISETP.GT.U32.AND P4, PT, R0, R12, PT ;  /* 0x0000000c0000720c */ /* 0x000fc40003f84070 */
[----:B------:R0:W-:Y:S01]  /*5410*/  STL [R1+0x698], R9 ;  /* 0x0006980901007387 */ /* 0x0001e20000100800 */
[----:B------:R-:W-:Y:S01]  /*5420*/  IMAD.HI.U32 R6, R28, R8, RZ ;  /* 0x000000081c067227 */ /* 0x000fe200078e00ff */
[----:B-1----:R-:W-:Y:S02]  /*5430*/  IABS R10, R11 ;  /* 0x0000000b000a7213 */ /* 0x002fe40000000000 */
[----:B------:R1:W-:Y:S01]  /*5440*/  STL [R1+0x69c], R14 ;  /* 0x00069c0e01007387 */ /* 0x0003e20000100800 */
[----:B------:R-:W-:Y:S02]  /*5450*/  IMAD.MOV R6, RZ, RZ, -R6 ;  /* 0x000000ffff067224 */ /* 0x000fe400078e0a06 */
[----:B------:R-:W-:Y:S02]  /*5460*/  IMAD.MOV R5, RZ, RZ, -R5 ;  /* 0x000000ffff057224 */ /* 0x000fe400078e0a05 */
[----:B------:R-:W-:Y:S01]  /*5470*/  IMAD R8, R0, R6, R8 ;  /* 0x0000000600087224 */ /* 0x000fe200078e0208 */
[----:B0-----:R-:W-:Y:S01]  /*5480*/  IADD3 R9, R27, 0x1aa, RZ ;  /* 0x000001aa1b097810 */ /* 0x001fe20007ffe0ff */
[----:B------:R-:W-:-:S02]  /*5490*/  @!P6 IMAD.IADD R4, R4, 0x1, -R0 ;  /* 0x000000010404e824 */ /* 0x000fc400078e0a00 */
[C---:B------:R-:W-:Y:S01]  /*54a0*/  IMAD R3, R0.reuse, R5, R3 ;  /* 0x0000000500037224 */ /* 0x040fe200078e0203 */
[----:B------:R-:W-:Y:S01]  /*54b0*/  ISETP.GT.U32.AND P6, PT, R0, R8, PT ;  /* 0x000000080000720c */ /* 0x000fe20003fc4070 */
[----:B------:R-:W-:Y:S01]  /*54c0*/  @!P4 IMAD.IADD R12, R12, 0x1, -R0 ;  /* 0x000000010c0cc824 */ /* 0x000fe200078e0a00 */
[----:B------:R-:W-:Y:S01]  /*54d0*/  IABS R16, R9 ;  /* 0x0000000900107213 */ /* 0x000fe20000000000 */
[----:B------:R-:W-:Y:S01]  /*54e0*/  IMAD.HI.U32 R5, R28, R10, RZ ;  /* 0x0000000a1c057227 */ /* 0x000fe200078e00ff */
[----:B------:R-:W-:-:S03]  /*54f0*/  ISETP.GT.U32.AND P4, PT, R0, R3, PT ;  /* 0x000000030000720c */ /* 0x000fc60003f84070 */
[----:B------:R-:W-:Y:S01]  /*5500*/  @!P5 IMAD.IADD R13, R13, 0x1, -R0 ;  /* 0x000000010d0dd824 */ /* 0x000fe200078e0a00 */
[----:B------:R-:W-:Y:S01]  /*5510*/  ISETP.GE.AND P5, PT, R2, RZ, PT ;  /* 0x000000ff0200720c */ /* 0x000fe20003fa6270 */
[----:B------:R-:W-:Y:S01]  /*5520*/  IMAD.HI.U32 R6, R28, R16, RZ ;  /* 0x000000101c067227 */ /* 0x000fe200078e00ff */
[----:B------:R-:W-:-:S03]  /*5530*/  IADD3 R2, R27, 0x1a9, RZ ;  /* 0x000001a91b027810 */ /* 0x000fc60007ffe0ff */
[--C-:B------:R-:W-:Y:S01]  /*5540*/  @!P6 IMAD.IADD R8, R8, 0x1, -R0.reuse ;  /* 0x000000010808e824 */ /* 0x100fe200078e0a00 */
[----:B------:R-:W-:Y:S01]  /*5550*/  ISETP.GE.AND P6, PT, R7, RZ, PT ;  /* 0x000000ff0700720c */ /* 0x000fe20003fc6270 */
[----:B------:R-:W-:Y:S01]  /*5560*/  IMAD.MOV R5, RZ, RZ, -R5 ;  /* 0x000000ffff057224 */ /* 0x000fe200078e0a05 */
[----:B------:R-:W-:Y:S01]  /*5570*/  IADD3 R7, R27, 0x1a8, RZ ;  /* 0x000001a81b077810 */ /* 0x000fe20007ffe0ff */
[----:B------:R-:W-:Y:S01]  /*5580*/  @!P4 IMAD.IADD R3, R3, 0x1, -R0 ;  /* 0x000000010303c824 */ /* 0x000fe200078e0a00 */
[C---:B------:R-:W-:Y:S01]  /*5590*/  ISETP.GT.U32.AND P3, PT, R0.reuse, R8, PT ;  /* 0x000000080000720c */ /* 0x040fe20003f64070 */
[----:B------:R-:W-:Y:S02]  /*55a0*/  IMAD.MOV R6, RZ, RZ, -R6 ;  /* 0x000000ffff067224 */ /* 0x000fe400078e0a06 */
[C---:B------:R-:W-:Y:S01]  /*55b0*/  IMAD R10, R0.reuse, R5, R10 ;  /* 0x00000005000a7224 */ /* 0x040fe200078e020a */
[----:B------:R-:W-:Y:S01]  /*55c0*/  IABS R5, R2 ;  /* 0x0000000200057213 */ /* 0x000fe20000000000 */
[----:B------:R-:W-:Y:S01]  /*55d0*/  IMAD.MOV.U32 R15, RZ, RZ, R4 ;  /* 0x000000ffff0f7224 */ /* 0x000fe200078e0004 */
[C---:B------:R-:W-:Y:S01]  /*55e0*/  ISETP.GT.U32.AND P4, PT, R0.reuse, R3, PT ;  /* 0x000000030000720c */ /* 0x040fe20003f84070 */
[----:B------:R-:W-:Y:S01]  /*55f0*/  IMAD R16, R0, R6, R16 ;  /* 0x0000000600107224 */ /* 0x000fe200078e0210 */
[----:B------:R-:W-:Y:S01]  /*5600*/  IABS R6, R7 ;  /* 0x0000000700067213 */ /* 0x000fe20000000000 */
[----:B-1----:R-:W-:-:S02]  /*5610*/  IMAD.MOV.U32 R14, RZ, RZ, R12 ;  /* 0x000000ffff0e7224 */ /* 0x002fc400078e000c */
[----:B------:R-:W-:-:S04]  /*5620*/  IMAD.HI.U32 R4, R28, R5, RZ ;  /* 0x000000051c047227 */ /* 0x000fc800078e00ff */
[----:B------:R-:W-:Y:S01]  /*5630*/  @!P2 IMAD.MOV R15, RZ, RZ, -R15 ;  /* 0x000000ffff0fa224 */ /* 0x000fe200078e0a0f */
[C---:B------:R-:W-:Y:S01]  /*5640*/  ISETP.GT.U32.AND P2, PT, R0.reuse, R10, PT ;  /* 0x0000000a0000720c */ /* 0x040fe20003f44070 */
[----:B------:R-:W-:Y:S01]  /*5650*/  @!P1 IMAD.MOV R13, RZ, RZ, -R13 ;  /* 0x000000ffff0d9224 */ /* 0x000fe200078e0a0d */
[----:B------:R-:W-:Y:S01]  /*5660*/  ISETP.GT.U32.AND P1, PT, R0, R16, PT ;  /* 0x000000100000720c */ /* 0x000fe20003f24070 */
[----:B------:R-:W-:Y:S01]  /*5670*/  @!P0 IMAD.MOV R14, RZ, RZ, -R14 ;  /* 0x000000ffff0e8224 */ /* 0x000fe200078e0a0e */
[----:B------:R-:W-:Y:S01]  /*5680*/  STL [R1+0x6b8], R15 ;  /* 0x0006b80f01007387 */ /* 0x000fe20000100800 */
[----:B------:R-:W-:Y:S01]  /*5690*/  IMAD.HI.U32 R12, R28, R6, RZ ;  /* 0x000000061c0c7227 */ /* 0x000fe200078e00ff */
[----:B------:R-:W-:Y:S02]  /*56a0*/  ISETP.GE.AND P0, PT, R11, RZ, PT ;  /* 0x000000ff0b00720c */ /* 0x000fe40003f06270 */
[----:B------:R0:W-:Y:S01]  /*56b0*/  STL [R1+0x6a4], R13 ;  /* 0x0006a40d01007387 */ /* 0x0001e20000100800 */
[----:B------:R-:W-:Y:S01]  /*56c0*/  @!P3 IMAD.IADD R8, R8, 0x1, -R0 ;  /* 0x000000010808b824 */ /* 0x000fe200078e0a00 */
[----:B------:R-:W-:Y:S01]  /*56d0*/  ISETP.GE.AND P3, PT, R9, RZ, PT ;  /* 0x000000ff0900720c */ /* 0x000fe20003f66270 */
[----:B------:R-:W-:Y:S01]  /*56e0*/  IMAD.MOV R4, RZ, RZ, -R4 ;  /* 0x000000ffff047224 */ /* 0x000fe200078e0a04 */
[----:B------:R1:W-:Y:S01]  /*56f0*/  STL [R1+0x6b4], R14 ;  /* 0x0006b40e01007387 */ /* 0x0003e20000100800 */
[----:B------:R-:W-:-:S02]  /*5700*/  IMAD.MOV R12, RZ, RZ, -R12 ;  /* 0x000000ffff0c7224 */ /* 0x000fc400078e0a0c */
[----:B------:R-:W-:Y:S01]  /*5710*/  @!P4 IMAD.IADD R3, R3, 0x1, -R0 ;  /* 0x000000010303c824 */ /* 0x000fe200078e0a00 */
[----:B------:R-:W-:Y:S01]  /*5720*/  ISETP.GE.AND P4, PT, R2, RZ, PT ;  /* 0x000000ff0200720c */ /* 0x000fe20003f86270 */
[C---:B------:R-:W-:Y:S01]  /*5730*/  IMAD R5, R0.reuse, R4, R5 ;  /* 0x0000000400057224 */ /* 0x040fe200078e0205 */
[C---:B------:R-:W-:Y:S01]  /*5740*/  IADD3 R2, R27.reuse, 0x1a7, RZ ;  /* 0x000001a71b027810 */ /* 0x040fe20007ffe0ff */
[----:B------:R-:W-:Y:S01]  /*5750*/  IMAD R6, R0, R12, R6 ;  /* 0x0000000c00067224 */ /* 0x000fe200078e0206 */
[----:B------:R-:W-:Y:S01]  /*5760*/  IADD3 R4, R27, 0x1a6, RZ ;  /* 0x000001a61b047810 */ /* 0x000fe20007ffe0ff */
[----:B0-----:R-:W-:Y:S02]  /*5770*/  IMAD.MOV.U32 R13, RZ, RZ, R3 ;  /* 0x000000ffff0d7224 */ /* 0x001fe400078e0003 */
[----:B-1----:R-:W-:Y:S01]  /*5780*/  IMAD.MOV.U32 R14, RZ, RZ, R8 ;  /* 0x000000ffff0e7224 */ /* 0x002fe200078e0008 */
[----:B------:R-:W-:Y:S01]  /*5790*/  IABS R8, R2 ;  /* 0x0000000200087213 */ /* 0x000fe20000000000 */
[----:B------:R-:W-:Y:S01]  /*57a0*/  @!P1 IMAD.IADD R16, R16, 0x1, -R0 ;  /* 0x0000000110109824 */ /* 0x000fe200078e0a00 */
[----:B------:R-:W-:Y:S01]  /*57b0*/  IABS R3, R4 ;  /* 0x0000000400037213 */ /* 0x000fe20000000000 */
[----:B------:R-:W-:Y:S01]  /*57c0*/  @!P5 IMAD.MOV R14, RZ, RZ, -R14 ;  /* 0x000000ffff0ed224 */ /* 0x000fe200078e0a0e */
[C---:B------:R-:W-:Y:S01]  /*57d0*/  ISETP.GT.U32.AND P5, PT, R0.reuse, R5, PT ;  /* 0x000000050000720c */ /* 0x040fe20003fa4070 */
[----:B------:R-:W-:Y:S01]  /*57e0*/  @!P6 IMAD.MOV R13, RZ, RZ, -R13 ;  /* 0x000000ffff0de224 */ /* 0x000fe200078e0a0d */
[----:B------:R-:W-:Y:S01]  /*57f0*/  ISETP.GT.U32.AND P6, PT, R0, R6, PT ;  /* 0x000000060000720c */ /* 0x000fe20003fc4070 */
[--C-:B------:R-:W-:Y:S01]  /*5800*/  @!P2 IMAD.IADD R10, R10, 0x1, -R0.reuse ;  /* 0x000000010a0aa824 */ /* 0x100fe200078e0a00 */
[----:B------:R-:W-:Y:S01]  /*5810*/  ISETP.GT.U32.AND P1, PT, R0, R16, PT ;  /* 0x000000100000720c */ /* 0x000fe20003f24070 */
[----:B------:R-:W-:Y:S01]  /*5820*/  IMAD.HI.U32 R9, R28, R8, RZ ;  /* 0x000000081c097227 */ /* 0x000fe200078e00ff */
[----:B------:R0:W-:Y:S02]  /*5830*/  STL [R1+0x6a8], R14 ;  /* 0x0006a80e01007387 */ /* 0x0001e40000100800 */
[----:B------:R-:W-:Y:S01]  /*5840*/  ISETP.GT.U32.AND P2, PT, R0, R10, PT ;  /* 0x0000000a0000720c */ /* 0x000fe20003f44070 */
[----:B------:R-:W-:Y:S01]  /*5850*/  IMAD.MOV R9, RZ, RZ, -R9 ;  /* 0x000000ffff097224 */ /* 0x000fe200078e0a09 */
[----:B------:R-:W-:Y:S03]  /*5860*/  STL [R1+0x6b0], R13 ;  /* 0x0006b00d01007387 */ /* 0x000fe60000100800 */
[----:B------:R-:W-:-:S02]  /*5870*/  @!P5 IMAD.IADD R5, R5, 0x1, -R0 ;  /* 0x000000010505d824 */ /* 0x000fc400078e0a00 */
[--C-:B------:R-:W-:Y:S02]  /*5880*/  @!P6 IMAD.IADD R6, R6, 0x1, -R0.reuse ;  /* 0x000000010606e824 */ /* 0x100fe400078e0a00 */
[----:B------:R-:W-:Y:S01]  /*5890*/  @!P1 IMAD.IADD R16, R16, 0x1, -R0 ;  /* 0x0000000110109824 */ /* 0x000fe200078e0a00 */
[C---:B------:R-:W-:Y:S01]  /*58a0*/  ISETP.GT.U32.AND P5, PT, R0.reuse, R5, PT ;  /* 0x000000050000720c */ /* 0x040fe20003fa4070 */
[----:B------:R-:W-:Y:S01]  /*58b0*/  IMAD R8, R0, R9, R8 ;  /* 0x0000000900087224 */ /* 0x000fe200078e0208 */
[----:B------:R-:W-:Y:S01]  /*58c0*/  ISETP.GE.AND P1, PT, R2, RZ, PT ;  /* 0x000000ff0200720c */ /* 0x000fe20003f26270 */
[----:B------:R-:W-:Y:S01]  /*58d0*/  IMAD.HI.U32 R2, R28, R3, RZ ;  /* 0x000000031c027227 */ /* 0x000fe200078e00ff */
[----:B------:R-:W-:-:S03]  /*58e0*/  ISETP.GT.U32.AND P6, PT, R0, R6, PT ;  /* 0x000000060000720c */ /* 0x000fc60003fc4070 */
[----:B------:R-:W-:Y:S02]  /*58f0*/  IMAD.MOV R2, RZ, RZ, -R2 ;  /* 0x000000ffff027224 */ /* 0x000fe400078e0a02 */
[--C-:B------:R-:W-:Y:S01]  /*5900*/  @!P2 IMAD.IADD R10, R10, 0x1, -R0.reuse ;  /* 0x000000010a0aa824 */ /* 0x100fe200078e0a00 */
[----:B------:R-:W-:Y:S01]  /*5910*/  ISETP.GE.AND P2, PT, R7, RZ, PT ;  /* 0x000000ff0700720c */ /* 0x000fe20003f46270 */
[C---:B------:R-:W-:Y:S01]  /*5920*/  IMAD R3, R0.reuse, R2, R3 ;  /* 0x0000000200037224 */ /* 0x040fe200078e0203 */
[----:B------:R-:W-:Y:S01]  /*5930*/  IADD3 R7, R27, 0x1a5, RZ ;  /* 0x000001a51b077810 */ /* 0x000fe20007ffe0ff */
[----:B------:R-:W-:Y:S01]  /*5940*/  @!P5 IMAD.IADD R5, R5, 0x1, -R0 ;  /* 0x000000010505d824 */ /* 0x000fe200078e0a00 */
[----:B------:R-:W-:Y:S01]  /*5950*/  ISETP.GT.U32.AND P5, PT, R0, R8, PT ;  /* 0x000000080000720c */ /* 0x000fe20003fa4070 */
[----:B------:R-:W-:Y:S01]  /*5960*/  IMAD.MOV.U32 R12, RZ, RZ, R10 ;  /* 0x000000ffff0c7224 */ /* 0x000fe200078e000a */
[----:B------:R-:W-:Y:S01]  /*5970*/  IABS R11, R7 ;  /* 0x00000007000b7213 */ /* 0x000fe20000000000 */
[----:B------:R-:W-:Y:S01]  /*5980*/  @!P6 IMAD.IADD R6, R6, 0x1, -R0 ;  /* 0x000000010606e824 */ /* 0x000fe200078e0a00 */
[----:B------:R-:W-:Y:S01]  /*5990*/  ISETP.GT.U32.AND P6, PT, R0, R3, PT ;  /* 0x000000030000720c */ /* 0x000fe20003fc4070 */
[----:B------:R-:W-:Y:S01]  /*59a0*/  @!P0 IMAD.MOV R12, RZ, RZ, -R12 ;  /* 0x000000ffff0c8224 */ /* 0x000fe200078e0a0c */
[C---:B------:R-:W-:Y:S01]  /*59b0*/  IADD3 R10, R27.reuse, 0x1a4, RZ ;  /* 0x000001a41b0a7810 */ /* 0x040fe20007ffe0ff */
[----:B------:R-:W-:Y:S01]  /*59c0*/  IMAD.MOV.U32 R18, RZ, RZ, R5 ;  /* 0x000000ffff127224 */ /* 0x000fe200078e0005 */
[----:B------:R-:W-:Y:S01]  /*59d0*/  ISETP.GE.AND P0, PT, R4, RZ, PT ;  /* 0x000000ff0400720c */ /* 0x000fe20003f06270 */
[----:B------:R-:W-:Y:S01]  /*59e0*/  IMAD.HI.U32 R4, R28, R11, RZ ;  /* 0x0000000b1c047227 */ /* 0x000fe200078e00ff */
[----:B0-----:R-:W-:Y:S01]  /*59f0*/  IABS R14, R10 ;  /* 0x0000000a000e7213 */ /* 0x001fe20000000000 */
[----:B------:R0:W-:Y:S01]  /*5a00*/  STL [R1+0x6ac], R12 ;  /* 0x0006ac0c01007387 */ /* 0x0001e20000100800 */
[----:B------:R-:W-:Y:S01]  /*5a10*/  IADD3 R2, R27, 0x1a2, RZ ;  /* 0x000001a21b027810 */ /* 0x000fe20007ffe0ff */
[----:B------:R-:W-:-:S02]  /*5a20*/  @!P5 IMAD.IADD R8, R8, 0x1, -R0 ;  /* 0x000000010808d824 */ /* 0x000fc400078e0a00 */
[----:B------:R-:W-:Y:S01]  /*5a30*/  IMAD.MOV R4, RZ, RZ, -R4 ;  /* 0x000000ffff047224 */ /* 0x000fe200078e0a04 */
[----:B------:R-:W-:Y:S01]  /*5a40*/  IABS R9, R2 ;  /* 0x0000000200097213 */ /* 0x000fe20000000000 */
[----:B------:R-:W-:Y:S01]  /*5a50*/  @!P6 IMAD.IADD R3, R3, 0x1, -R0 ;  /* 0x000000010303e824 */ /* 0x000fe200078e0a00 */
[----:B------:R-:W-:Y:S01]  /*5a60*/  ISETP.GT.U32.AND P6, PT, R0, R8, PT ;  /* 0x000000080000720c */ /* 0x000fe20003fc4070 */
[----:B------:R-:W-:Y:S01]  /*5a70*/  IMAD.HI.U32 R17, R28, R14, RZ ;  /* 0x0000000e1c117227 */ /* 0x000fe200078e00ff */
[----:B0-----:R-:W-:-:S03]  /*5a80*/  IADD3 R12, R27, 0x1a3, RZ ;  /* 0x000001a31b0c7810 */ /* 0x001fc60007ffe0ff */
[C---:B------:R-:W-:Y:S01]  /*5a90*/  IMAD R11, R0.reuse, R4, R11 ;  /* 0x00000004000b7224 */ /* 0x040fe200078e020b */
[----:B------:R-:W-:Y:S01]  /*5aa0*/  IADD3 R4, R27, 0x1a1, RZ ;  /* 0x000001a11b047810 */ /* 0x000fe20007ffe0ff */
[----:B------:R-:W-:Y:S01]  /*5ab0*/  IMAD.MOV R17, RZ, RZ, -R17 ;  /* 0x000000ffff117224 */ /* 0x000fe200078e0a11 */
[----:B------:R-:W-:Y:S01]  /*5ac0*/  IABS R13, R12 ;  /* 0x0000000c000d7213 */ /* 0x000fe20000000000 */
[----:B------:R-:W-:Y:S01]  /*5ad0*/  @!P3 IMAD.MOV R16, RZ, RZ, -R16 ;  /* 0x000000ffff10b224 */ /* 0x000fe200078e0a10 */
[----:B------:R-:W-:Y:S01]  /*5ae0*/  ISETP.GT.U32.AND P5, PT, R0, R11, PT ;  /* 0x0000000b0000720c */ /* 0x000fe20003fa4070 */
[----:B------:R-:W-:Y:S01]  /*5af0*/  @!P4 IMAD.MOV R18, RZ, RZ, -R18 ;  /* 0x000000ffff12c224 */ /* 0x000fe200078e0a12 */
[----:B------:R-:W-:Y:S01]  /*5b00*/  ISETP.GE.AND P3, PT, R7, RZ, PT ;  /* 0x000000ff0700720c */ /* 0x000fe20003f66270 */
[----:B------:R-:W-:Y:S01]  /*5b10*/  IMAD.HI.U32 R15, R28, R13, RZ ;  /* 0x0000000d1c0f7227 */ /* 0x000fe200078e00ff */
[C---:B------:R-:W-:Y:S01]  /*5b20*/  ISETP.GT.U32.AND P4, PT, R0.reuse, R3, PT ;  /* 0x000000030000720c */ /* 0x040fe20003f84070 */
[----:B------:R0:W-:Y:S02]  /*5b30*/  STL [R1+0x6a0], R16 ;  /* 0x0006a01001007387 */ /* 0x0001e40000100800 */
[----:B------:R-:W-:Y:S01]  /*5b40*/  IMAD R7, R0, R17, R14 ;  /* 0x0000001100077224 */ /* 0x000fe200078e020e */
[----:B------:R-:W-:Y:S01]  /*5b50*/  IABS R14, R4 ;  /* 0x00000004000e7213 */ /* 0x000fe20000000000 */
[----:B------:R-:W-:Y:S01]  /*5b60*/  IMAD.MOV R15, RZ, RZ, -R15 ;  /* 0x000000ffff0f7224 */ /* 0x000fe200078e0a0f */
[----:B------:R1:W-:Y:S01]  /*5b70*/  STL [R1+0x694], R18 ;  /* 0x0006941201007387 */ /* 0x0003e20000100800 */
[--C-:B------:R-:W-:Y:S01]  /*5b80*/  @!P6 IMAD.IADD R8, R8, 0x1, -R0.reuse ;  /* 0x000000010808e824 */ /* 0x100fe200078e0a00 */
[----:B------:R-:W-:Y:S01]  /*5b90*/  ISETP.GT.U32.AND P6, PT, R0, R7, PT ;  /* 0x000000070000720c */ /* 0x000fe20003fc4070 */
[----:B------:R-:W-:-:S02]  /*5ba0*/  @!P5 IMAD.IADD R11, R11, 0x1, -R0 ;  /* 0x000000010b0bd824 */ /* 0x000fc400078e0a00 */
[----:B0-----:R-:W-:Y:S02]  /*5bb0*/  IMAD.MOV.U32 R16, RZ, RZ, R9 ;  /* 0x000000ffff107224 */ /* 0x001fe400078e0009 */
[C---:B------:R-:W-:Y:S01]  /*5bc0*/  IMAD R9, R0.reuse, R15, R13 ;  /* 0x0000000f00097224 */ /* 0x040fe200078e020d */
[----:B------:R-:W-:Y:S01]  /*5bd0*/  ISETP.GT.U32.AND P5, PT, R0, R11, PT ;  /* 0x0000000b0000720c */ /* 0x000fe20003fa4070 */
[----:B------:R-:W-:-:S04]  /*5be0*/  IMAD.HI.U32 R5, R28, R16, RZ ;  /* 0x000000101c057227 */ /* 0x000fc800078e00ff */
[----:B------:R-:W-:Y:S02]  /*5bf0*/  IMAD.MOV.U32 R13, RZ, RZ, R8 ;  /* 0x000000ffff0d7224 */ /* 0x000fe400078e0008 */
[----:B------:R-:W-:Y:S02]  /*5c00*/  IMAD.MOV R5, RZ, RZ, -R5 ;  /* 0x000000ffff057224 */ /* 0x000fe400078e0a05 */
[----:B------:R-:W-:Y:S01]  /*5c10*/  @!P1 IMAD.MOV R13, RZ, RZ, -R13 ;  /* 0x000000ffff0d9224 */ /* 0x000fe200078e0a0d */
[----:B------:R-:W-:Y:S01]  /*5c20*/  ISETP.GT.U32.AND P1, PT, R0, R9, PT ;  /* 0x000000090000720c */ /* 0x000fe20003f24070 */
[----:B------:R-:W-:Y:S01]  /*5c30*/  @!P4 IMAD.IADD R3, R3, 0x1, -R0 ;  /* 0x000000010303c824 */ /* 0x000fe200078e0a00 */
[----:B------:R-:W-:Y:S01]  /*5c40*/  ISETP.GE.AND P4, PT, R12, RZ, PT ;  /* 0x000000ff0c00720c */ /* 0x000fe20003f86270 */
[----:B------:R-:W-:Y:S01]  /*5c50*/  IMAD R12, R0, R5, R16 ;  /* 0x00000005000c7224 */ /* 0x000fe200078e0210 */
[----:B------:R-:W-:Y:S01]  /*5c60*/  IADD3 R5, R27, 0x1a0, RZ ;  /* 0x000001a01b057810 */ /* 0x000fe20007ffe0ff */
[----:B------:R-:W-:-:S02]  /*5c70*/  @!P6 IMAD.IADD R7, R7, 0x1, -R0 ;  /* 0x000000010707e824 */ /* 0x000fc400078e0a00 */
[----:B------:R-:W-:Y:S01]  /*5c80*/  IMAD.MOV.U32 R15, RZ, RZ, R6 ;  /* 0x000000ffff0f7224 */ /* 0x000fe200078e0006 */
[----:B------:R-:W-:Y:S01]  /*5c90*/  ISETP.GT.U32.AND P6, PT, R0, R12, PT ;  /* 0x0000000c0000720c */ /* 0x000fe20003fc4070 */
[----:B------:R-:W-:-:S04]  /*5ca0*/  IMAD.HI.U32 R6, R28, R14, RZ ;  /* 0x0000000e1c067227 */ /* 0x000fc800078e00ff */
[----:B------:R-:W-:Y:S02]  /*5cb0*/  @!P1 IMAD.IADD R9, R9, 0x1, -R0 ;  /* 0x0000000109099824 */ /* 0x000fe400078e0a00 */
[----:B------:R-:W-:Y:S02]  /*5cc0*/  IMAD.MOV R6, RZ, RZ, -R6 ;  /* 0x000000ffff067224 */ /* 0x000fe400078e0a06 */
[----:B------:R-:W-:Y:S01]  /*5cd0*/  IMAD.MOV.U32 R8, RZ, RZ, R3 ;  /* 0x000000ffff087224 */ /* 0x000fe200078e0003 */
[----:B------:R-:W-:Y:S01]  /*5ce0*/  ISETP.GT.U32.AND P1, PT, R0, R9, PT ;  /* 0x000000090000720c */ /* 0x000fe20003f24070 */
[----:B------:R-:W-:Y:S01]  /*5cf0*/  @!P5 IMAD.IADD R11, R11, 0x1, -R0 ;  /* 0x000000010b0bd824 */ /* 0x000fe200078e0a00 */
[----:B------:R-:W-:Y:S01]  /*5d00*/  ISETP.GE.AND P5, PT, R2, RZ, PT ;  /* 0x000000ff0200720c */ /* 0x000fe20003fa6270 */
[C---:B------:R-:W-:Y:S01]  /*5d10*/  IMAD R2, R0.reuse, R6, R14 ;  /* 0x0000000600027224 */ /* 0x040fe200078e020e */
[----:B------:R-:W-:Y:S01]  /*5d20*/  IABS R14, R5 ;  /* 0x00000005000e7213 */ /* 0x000fe20000000000 */
[----:B------:R-:W-:Y:S01]  /*5d30*/  @!P0 IMAD.MOV R8, RZ, RZ, -R8 ;  /* 0x000000ffff088224 */ /* 0x000fe200078e0a08 */
[----:B------:R-:W-:Y:S01]  /*5d40*/  ISETP.GT.U32.AND P0, PT, R0, R7, PT ;  /* 0x000000070000720c */ /* 0x000fe20003f04070 */
[----:B------:R-:W-:Y:S01]  /*5d50*/  @!P6 IMAD.IADD R12, R12, 0x1, -R0 ;  /* 0x000000010c0ce824 */ /* 0x000fe200078e0a00 */
[----:B------:R-:W-:Y:S01]  /*5d60*/  IADD3 R6, R27, 0x19d, RZ ;  /* 0x0000019d1b067810 */ /* 0x000fe20007ffe0ff */
[----:B------:R-:W-:-:S03]  /*5d70*/  IMAD.HI.U32 R16, R28, R14, RZ ;  /* 0x0000000e1c107227 */ /* 0x000fc600078e00ff */
[----:B------:R-:W-:Y:S01]  /*5d80*/  ISETP.GT.U32.AND P6, PT, R0, R12, PT ;  /* 0x0000000c0000720c */ /* 0x000fe20003fc4070 */
[----:B------:R-:W-:Y:S01]  /*5d90*/  @!P2 IMAD.MOV R15, RZ, RZ, -R15 ;  /* 0x000000ffff0fa224 */ /* 0x000fe200078e0a0f */
[----:B------:R-:W-:Y:S01]  /*5da0*/  ISETP.GE.AND P2, PT, R10, RZ, PT ;  /* 0x000000ff0a00720c */ /* 0x000fe20003f46270 */
[----:B------:R-:W-:Y:S01]  /*5db0*/  IMAD.MOV R16, RZ, RZ, -R16 ;  /* 0x000000ffff107224 */ /* 0x000fe200078e0a10 */
[----:B------:R-:W-:Y:S01]  /*5dc0*/  IADD3 R10, R27, 0x19e, RZ ;  /* 0x0000019e1b0a7810 */ /* 0x000fe20007ffe0ff */
[--C-:B------:R-:W-:Y:S01]  /*5dd0*/  @!P1 IMAD.IADD R9, R9, 0x1, -R0.reuse ;  /* 0x0000000109099824 */ /* 0x100fe200078e0a00 */
[----:B------:R-:W-:Y:S01]  /*5de0*/  STL [R1+0x690], R15 ;  /* 0x0006900f01007387 */ /* 0x000fe20000100800 */
[----:B------:R-:W-:Y:S01]  /*5df0*/  ISETP.GE.AND P1, PT, R4, RZ, PT ;  /* 0x000000ff0400720c */ /* 0x000fe20003f26270 */
[----:B------:R-:W-:Y:S01]  /*5e00*/  @!P0 IMAD.IADD R7, R7, 0x1, -R0 ;  /* 0x0000000107078824 */ /* 0x000fe200078e0a00 */
[C---:B------:R-:W-:Y:S01]  /*5e10*/  ISETP.GT.U32.AND P0, PT, R0.reuse, R2, PT ;  /* 0x000000020000720c */ /* 0x040fe20003f04070 */
[----:B------:R0:W-:Y:S01]  /*5e20*/  STL [R1+0x68c], R13 ;  /* 0x00068c0d01007387 */ /* 0x0001e20000100800 */
[----:B------:R-:W-:Y:S01]  /*5e30*/  IMAD R4, R0, R16, R14 ;  /* 0x0000001000047224 */ /* 0x000fe200078e020e */
[----:B------:R-:W-:Y:S01]  /*5e40*/  IABS R3, R6 ;  /* 0x0000000600037213 */ /* 0x000fe20000000000 */
[----:B------:R-:W-:Y:S01]  /*5e50*/  @!P6 IMAD.IADD R12, R12, 0x1, -R0 ;  /* 0x000000010c0ce824 */ /* 0x000fe200078e0a00 */
[----:B------:R2:W-:Y:S01]  /*5e60*/  STL [R1+0x688], R8 ;  /* 0x0006880801007387 */ /* 0x0005e20000100800 */
[----:B-1----:R-:W-:Y:S01]  /*5e70*/  IMAD.MOV.U32 R18, RZ, RZ, R7 ;  /* 0x000000ffff127224 */ /* 0x002fe200078e0007 */
[----:B------:R-:W-:Y:S01]  /*5e80*/  ISETP.GT.U32.AND P6, PT, R0, R4, PT ;  /* 0x000000040000720c */ /* 0x000fe20003fc4070 */
[----:B------:R-:W-:Y:S01]  /*5e90*/  IMAD.HI.U32 R16, R28, R3, RZ ;  /* 0x000000031c107227 */ /* 0x000fe200078e00ff */
[----:B0-----:R-:W-:-:S03]  /*5ea0*/  IADD3 R13, R27, 0x19f, RZ ;  /* 0x0000019f1b0d7810 */ /* 0x001fc60007ffe0ff */
[----:B------:R-:W-:Y:S02]  /*5eb0*/  IMAD.MOV R16, RZ, RZ, -R16 ;  /* 0x000000ffff107224 */ /* 0x000fe400078e0a10 */
[----:B------:R-:W-:Y:S01]  /*5ec0*/  @!P0 IMAD.IADD R2, R2, 0x1, -R0 ;  /* 0x0000000102028824 */ /* 0x000fe200078e0a00 */
[----:B------:R-:W-:Y:S01]  /*5ed0*/  IABS R15, R13 ;  /* 0x0000000d000f7213 */ /* 0x000fe20000000000 */
[----:B------:R-:W-:Y:S01]  /*5ee0*/  @!P3 IMAD.MOV R11, RZ, RZ, -R11 ;  /* 0x000000ffff0bb224 */ /* 0x000fe200078e0a0b */
[----:B--2---:R-:W-:Y:S01]  /*5ef0*/  IABS R8, R10 ;  /* 0x0000000a00087213 */ /* 0x004fe20000000000 */
[----:B------:R-:W-:Y:S01]  /*5f00*/  IMAD R3, R0, R16, R3 ;  /* 0x0000001000037224 */ /* 0x000fe200078e0203 */
[----:B------:R-:W-:Y:S01]  /*5f10*/  ISETP.GE.AND P0, PT, R5, RZ, PT ;  /* 0x000000ff0500720c */ /* 0x000fe20003f06270 */
[C---:B------:R-:W-:Y:S01]  /*5f20*/  IMAD.HI.U32 R14, R28.reuse, R15, RZ ;  /* 0x0000000f1c0e7227 */ /* 0x040fe200078e00ff */
[----:B------:R-:W-:Y:S01]  /*5f30*/  IADD3 R5, R27, 0x19c, RZ ;  /* 0x0000019c1b057810 */ /* 0x000fe20007ffe0ff */
[----:B------:R0:W-:Y:S02]  /*5f40*/  STL [R1+0x684], R11 ;  /* 0x0006840b01007387 */ /* 0x0001e40000100800 */
[----:B------:R-:W-:Y:S01]  /*5f50*/  IMAD.HI.U32 R17, R28, R8, RZ ;  /* 0x000000081c117227 */ /* 0x000fe200078e00ff */
[----:B------:R-:W-:-:S03]  /*5f60*/  IABS R16, R5 ;  /* 0x0000000500107213 */ /* 0x000fc60000000000 */
[----:B------:R-:W-:Y:S02]  /*5f70*/  IMAD.MOV R14, RZ, RZ, -R14 ;  /* 0x000000ffff0e7224 */ /* 0x000fe400078e0a0e */
[----:B------:R-:W-:Y:S02]  /*5f80*/  IMAD.MOV R17, RZ, RZ, -R17 ;  /* 0x000000ffff117224 */ /* 0x000fe400078e0a11 */
[----:B------:R-:W-:Y:S01]  /*5f90*/  IMAD R14, R0, R14, R15 ;  /* 0x0000000e000e7224 */ /* 0x000fe200078e020f */
[----:B------:R-:W-:Y:S01]  /*5fa0*/  IADD3 R15, R27, 0x19b, RZ ;  /* 0x0000019b1b0f7810 */ /* 0x000fe20007ffe0ff */
[----:B------:R-:W-:Y:S01]  /*5fb0*/  @!P6 IMAD.IADD R4, R4, 0x1, -R0 ;  /* 0x000000010404e824 */ /* 0x000fe200078e0a00 */
[C---:B------:R-:W-:Y:S01]  /*5fc0*/  ISETP.GT.U32.AND P6, PT, R0.reuse, R2, PT ;  /* 0x000000020000720c */ /* 0x040fe20003fc4070 */
[C---:B------:R-:W-:Y:S01]  /*5fd0*/  IMAD R8, R0.reuse, R17, R8 ;  /* 0x0000001100087224 */ /* 0x040fe200078e0208 */
[C---:B------:R-:W-:Y:S01]  /*5fe0*/  ISETP.GT.U32.AND P3, PT, R0.reuse, R14, PT ;  /* 0x0000000e0000720c */ /* 0x040fe20003f64070 */
[----:B------:R-:W-:Y:S01]  /*5ff0*/  @!P2 IMAD.MOV R18, RZ, RZ, -R18 ;  /* 0x000000ffff12a224 */ /* 0x000fe200078e0a12 */
[C---:B------:R-:W-:Y:S01]  /*6000*/  ISETP.GT.U32.AND P2, PT, R0.reuse, R4, PT ;  /* 0x000000040000720c */ /* 0x040fe20003f44070 */
[----:B------:R-:W-:Y:S01]  /*6010*/  @!P4 IMAD.MOV R9, RZ, RZ, -R9 ;  /* 0x000000ffff09c224 */ /* 0x000fe200078e0a09 */
[----:B------:R-:W-:Y:S01]  /*6020*/  ISETP.GT.U32.AND P4, PT, R0, R8, PT ;  /* 0x000000080000720c */ /* 0x000fe20003f84070 */
[----:B------:R-:W-:Y:S01]  /*6030*/  IMAD.MOV.U32 R7, RZ, RZ, R16 ;  /* 0x000000ffff077224 */ /* 0x000fe200078e0010 */
[----:B0-----:R-:W-:Y:S01]  /*6040*/  IABS R11, R15 ;  /* 0x0000000f000b7213 */ /* 0x001fe20000000000 */
[----:B------:R-:W-:Y:S01]  /*6050*/  IMAD.MOV.U32 R16, RZ, RZ, R12 ;  /* 0x000000ffff107224 */ /* 0x000fe200078e000c */
[----:B------:R-:W-:Y:S01]  /*6060*/  STL [R1+0x680], R18 ;  /* 0x0006801201007387 */ /* 0x000fe20000100800 */
[----:B------:R-:W-:-:S03]  /*6070*/  IMAD.HI.U32 R12, R28, R7, RZ ;  /* 0x000000071c0c7227 */ /* 0x000fc600078e00ff */
[----:B------:R0:W-:Y:S01]  /*6080*/  STL [R1+0x67c], R9 ;  /* 0x00067c0901007387 */ /* 0x0001e20000100800 */
[--C-:B------:R-:W-:Y:S01]  /*6090*/  @!P6 IMAD.IADD R2, R2, 0x1, -R0.reuse ;  /* 0x000000010202e824 */ /* 0x100fe200078e0a00 */
[----:B------:R-:W-:Y:S01]  /*60a0*/  ISETP.GT.U32.AND P6, PT, R0, R3, PT ;  /* 0x000000030000720c */ /* 0x000fe20003fc4070 */
[----:B------:R-:W-:Y:S01]  /*60b0*/  @!P3 IMAD.IADD R14, R14, 0x1, -R0 ;  /* 0x000000010e0eb824 */ /* 0x000fe200078e0a00 */
[----:B------:R-:W-:Y:S01]  /*60c0*/  ISETP.GE.AND P3, PT, R6, RZ, PT ;  /* 0x000000ff0600720c */ /* 0x000fe20003f66270 */
[----:B------:R-:W-:Y:S02]  /*60d0*/  IMAD.MOV R12, RZ, RZ, -R12 ;  /* 0x000000ffff0c7224 */ /* 0x000fe400078e0a0c */
[--C-:B------:R-:W-:Y:S01]  /*60e0*/  @!P2 IMAD.IADD R4, R4, 0x1, -R0.reuse ;  /* 0x000000010404a824 */ /* 0x100fe200078e0a00 */
[----:B------:R-:W-:Y:S01]  /*60f0*/  ISETP.GE.AND P2, PT, R10, RZ, PT ;  /* 0x000000ff0a00720c */ /* 0x000fe20003f46270 */
[----:B------:R-:W-:Y:S01]  /*6100*/  @!P4 IMAD.IADD R8, R8, 0x1, -R0 ;  /* 0x000000010808c824 */ /* 0x000fe200078e0a00 */
[C---:B------:R-:W-:Y:S01]  /*6110*/  ISETP.GT.U32.AND P4, PT, R0.reuse, R14, PT ;  /* 0x0000000e0000720c */ /* 0x040fe20003f84070 */
[----:B0-----:R-:W-:Y:S01]  /*6120*/  IMAD.MOV.U32 R9, RZ, RZ, R11 ;  /* 0x000000ffff097224 */ /* 0x001fe200078e000b */
[----:B------:R-:W-:Y:S01]  /*6130*/  IADD3 R10, R27, 0x19a, RZ ;  /* 0x0000019a1b0a7810 */ /* 0x000fe20007ffe0ff */
[----:B------:R-:W-:-:S02]  /*6140*/  IMAD R7, R0, R12, R7 ;  /* 0x0000000c00077224 */ /* 0x000fc400078e0207 */
[----:B------:R-:W-:Y:S01]  /*6150*/  IMAD.MOV.U32 R11, RZ, RZ, R4 ;  /* 0x000000ffff0b7224 */ /* 0x000fe200078e0004 */
[----:B------:R-:W-:Y:S01]  /*6160*/  IABS R4, R10 ;  /* 0x0000000a00047213 */ /* 0x000fe20000000000 */
[----:B------:R-:W-:Y:S01]  /*6170*/  @!P5 IMAD.MOV R16, RZ, RZ, -R16 ;  /* 0x000000ffff10d224 */ /* 0x000fe200078e0a10 */
[----:B------:R-:W-:Y:S01]  /*6180*/  ISETP.GE.AND P5, PT, R13, RZ, PT ;  /* 0x000000ff0d00720c */ /* 0x000fe20003fa6270 */
[----:B------:R-:W-:Y:S01]  /*6190*/  @!P6 IMAD.IADD R3, R3, 0x1, -R0 ;  /* 0x000000010303e824 */ /* 0x000fe200078e0a00 */
[----:B------:R-:W-:Y:S01]  /*61a0*/  ISETP.GT.U32.AND P6, PT, R0, R8, PT ;  /* 0x000000080000720c */ /* 0x000fe20003fc4070 */
[----:B------:R-:W-:Y:S01]  /*61b0*/  IMAD.HI.U32 R6, R28, R9, RZ ;  /* 0x000000091c067227 */ /* 0x000fe200078e00ff */
[----:B------:R0:W-:Y:S03]  /*61c0*/  STL [R1+0x678], R16 ;  /* 0x0006781001007387 */ /* 0x0001e60000100800 */
[----:B------:R-:W-:Y:S01]  /*61d0*/  @!P0 IMAD.MOV R11, RZ, RZ, -R11 ;  /* 0x000000ffff0b8224 */ /* 0x000fe200078e0a0b */
[----:B------:R-:W-:Y:S01]  /*61e0*/  ISETP.GT.U32.AND P0, PT, R0, R7, PT ;  /* 0x000000070000720c */ /* 0x000fe20003f04070 */
[----:B------:R-:W-:-:S02]  /*61f0*/  IMAD.MOV R6, RZ, RZ, -R6 ;  /* 0x000000ffff067224 */ /* 0x000fc400078e0a06 */
[----:B------:R-:W-:Y:S01]  /*6200*/  @!P4 IMAD.IADD R14, R14, 0x1, -R0 ;  /* 0x000000010e0ec824 */ /* 0x000fe200078e0a00 */
[----:B------:R-:W-:Y:S01]  /*6210*/  ISETP.GE.AND P4, PT, R5, RZ, PT ;  /* 0x000000ff0500720c */ /* 0x000fe20003f86270 */
[----:B------:R-:W-:Y:S02]  /*6220*/  IMAD.MOV.U32 R5, RZ, RZ, R4 ;  /* 0x000000ffff057224 */ /* 0x000fe400078e0004 */
[----:B0-----:R-:W-:Y:S02]  /*6230*/  IMAD.MOV.U32 R16, RZ, RZ, R2 ;  /* 0x000000ffff107224 */ /* 0x001fe400078e0002 */
[C---:B------:R-:W-:Y:S01]  /*6240*/  IMAD R2, R0.reuse, R6, R9 ;  /* 0x0000000600027224 */ /* 0x040fe200078e0209 */
[----:B------:R-:W-:Y:S01]  /*6250*/  IADD3 R6, R27, 0x199, RZ ;  /* 0x000001991b067810 */ /* 0x000fe20007ffe0ff */
[----:B------:R-:W-:Y:S01]  /*6260*/  @!P1 IMAD.MOV R16, RZ, RZ, -R16 ;  /* 0x000000ffff109224 */ /* 0x000fe200078e0a10 */
[----:B------:R-:W-:Y:S01]  /*6270*/  ISETP.GT.U32.AND P1, PT, R0, R3, PT ;  /* 0x000000030000720c */ /* 0x000fe20003f24070 */
[----:B------:R-:W-:Y:S01]  /*6280*/  @!P6 IMAD.IADD R8, R8, 0x1, -R0 ;  /* 0x000000010808e824 */ /* 0x000fe200078e0a00 */
[----:B------:R-:W-:Y:S01]  /*6290*/  IABS R9, R6 ;  /* 0x0000000600097213 */ /* 0x000fe20000000000 */
[----:B------:R-:W-:Y:S01]  /*62a0*/  IMAD.HI.U32 R13, R28, R5, RZ ;  /* 0x000000051c0d7227 */ /* 0x000fe200078e00ff */
[----:B------:R0:W-:Y:S01]  /*62b0*/  STL [R1+0x674], R16 ;  /* 0x0006741001007387 */ /* 0x0001e20000100800 */
[----:B------:R-:W-:-:S02]  /*62c0*/  ISETP.GT.U32.AND P6, PT, R0, R2, PT ;  /* 0x000000020000720c */ /* 0x000fc40003fc4070 */
[----:B------:R-:W-:Y:S01]  /*62d0*/  @!P0 IMAD.IADD R7, R7, 0x1, -R0 ;  /* 0x0000000107078824 */ /* 0x000fe200078e0a00 */
[----:B------:R1:W-:Y:S01]  /*62e0*/  STL [R1+0x670], R11 ;  /* 0x0006700b01007387 */ /* 0x0003e20000100800 */
[----:B------:R-:W-:Y:S01]  /*62f0*/  IMAD.MOV R13, RZ, RZ, -R13 ;  /* 0x000000ffff0d7224 */ /* 0x000fe200078e0a0d */
[----:B------:R-:W-:Y:S01]  /*6300*/  ISETP.GE.AND P0, PT, R10, RZ, PT ;  /* 0x000000ff0a00720c */ /* 0x000fe20003f06270 */
[----:B------:R-:W-:Y:S01]  /*6310*/  IMAD.MOV.U32 R4, RZ, RZ, R9 ;  /* 0x000000ffff047224 */ /* 0x000fe200078e0009 */
[C---:B------:R-:W-:Y:S01]  /*6320*/  IADD3 R9, R27.reuse, 0x198, RZ ;  /* 0x000001981b097810 */ /* 0x040fe20007ffe0ff */
[----:B------:R-:W-:Y:S02]  /*6330*/  IMAD R5, R0, R13, R5 ;  /* 0x0000000d00057224 */ /* 0x000fe400078e0205 */
[----:B0-----:R-:W-:Y:S01]  /*6340*/  IMAD.MOV.U32 R16, RZ, RZ, R14 ;  /* 0x000000ffff107224 */ /* 0x001fe200078e000e */
[----:B------:R-:W-:Y:S01]  /*6350*/  IADD3 R14, R27, 0x192, RZ ;  /* 0x000001921b0e7810 */ /* 0x000fe20007ffe0ff */
[----:B------:R-:W-:Y:S01]  /*6360*/  IMAD.HI.U32 R12, R28, R4, RZ ;  /* 0x000000041c0c7227 */ /* 0x000fe200078e00ff */
[----:B-1----:R-:W-:-:S03]  /*6370*/  IABS R11, R9 ;  /* 0x00000009000b7213 */ /* 0x002fc60000000000 */
[----:B------:R-:W-:Y:S01]  /*6380*/  @!P5 IMAD.MOV R16, RZ, RZ, -R16 ;  /* 0x000000ffff10d224 */ /* 0x000fe200078e0a10 */
[C---:B------:R-:W-:Y:S01]  /*6390*/  ISETP.GT.U32.AND P5, PT, R0.reuse, R7, PT ;  /* 0x000000070000720c */ /* 0x040fe20003fa4070 */
[----:B------:R-:W-:Y:S01]  /*63a0*/  @!P1 IMAD.IADD R3, R3, 0x1, -R0 ;  /* 0x0000000103039824 */ /* 0x000fe200078e0a00 */
[----:B------:R-:W-:Y:S01]  /*63b0*/  ISETP.GE.AND P1, PT, R15, RZ, PT ;  /* 0x000000ff0f00720c */ /* 0x000fe20003f26270 */
[----:B------:R-:W-:Y:S01]  /*63c0*/  @!P2 IMAD.MOV R8, RZ, RZ, -R8 ;  /* 0x000000ffff08a224 */ /* 0x000fe200078e0a08 */
[----:B------:R-:W-:Y:S01]  /*63d0*/  ISETP.GT.U32.AND P2, PT, R0, R5, PT ;  /* 0x000000050000720c */ /* 0x000fe20003f44070 */
[----:B------:R-:W-:Y:S01]  /*63e0*/  IMAD.MOV R10, RZ, RZ, -R12 ;  /* 0x000000ffff0a7224 */ /* 0x000fe200078e0a0c */
[----:B------:R-:W-:Y:S01]  /*63f0*/  STL [R1+0x66c], R16 ;  /* 0x00066c1001007387 */ /* 0x000fe20000100800 */
[----:B------:R-:W-:Y:S02]  /*6400*/  @!P6 IMAD.IADD R2, R2, 0x1, -R0 ;  /* 0x000000010202e824 */ /* 0x000fe400078e0a00 */
[----:B------:R-:W-:Y:S01]  /*6410*/  IMAD.MOV.U32 R12, RZ, RZ, R3 ;  /* 0x000000ffff0c7224 */ /* 0x000fe200078e0003 */
[----:B------:R0:W-:Y:S01]  /*6420*/  STL [R1+0x650], R8 ;  /* 0x0006500801007387 */ /* 0x0001e20000100800 */
[----:B------:R-:W-:Y:S01]  /*6430*/  IMAD.HI.U32 R3, R28, R11, RZ ;  /* 0x0000000b1c037227 */ /* 0x000fe200078e00ff */
[----:B------:R-:W-:-:S03]  /*6440*/  ISETP.GT.U32.AND P6, PT, R0, R2, PT ;  /* 0x000000020000720c */ /* 0x000fc60003fc4070 */
[----:B------:R-:W-:Y:S01]  /*6450*/  @!P3 IMAD.MOV R12, RZ, RZ, -R12 ;  /* 0x000000ffff0cb224 */ /* 0x000fe200078e0a0c */
[----:B------:R-:W-:Y:S01]  /*6460*/  ISETP.GE.AND P3, PT, R6, RZ, PT ;  /* 0x000000ff0600720c */ /* 0x000fe20003f66270 */
[----:B------:R-:W-:Y:S02]  /*6470*/  IMAD.MOV R6, RZ, RZ, -R3 ;  /* 0x000000ffff067224 */ /* 0x000fe400078e0a03 */
[--C-:B------:R-:W-:Y:S01]  /*6480*/  @!P5 IMAD.IADD R7, R7, 0x1, -R0.reuse ;  /* 0x000000010707d824 */ /* 0x100fe200078e0a00 */
[----:B------:R1:W-:Y:S01]  /*6490*/  STL [R1+0x654], R12 ;  /* 0x0006540c01007387 */ /* 0x0003e20000100800 */
[C---:B------:R-:W-:Y:S01]  /*64a0*/  IMAD R6, R0.reuse, R6, R11 ;  /* 0x0000000600067224 */ /* 0x040fe200078e020b */
[----:B0-----:R-:W-:Y:S01]  /*64b0*/  IADD3 R8, R27, 0x195, RZ ;  /* 0x000001951b087810 */ /* 0x001fe20007ffe0ff */
[----:B------:R-:W-:Y:S02]  /*64c0*/  IMAD.MOV.U32 R13, RZ, RZ, R7 ;  /* 0x000000ffff0d7224 */ /* 0x000fe400078e0007 */
[----:B------:R-:W-:Y:S01]  /*64d0*/  @!P2 IMAD.IADD R5, R5, 0x1, -R0 ;  /* 0x000000010505a824 */ /* 0x000fe200078e0a00 */
[----:B------:R-:W-:Y:S01]  /*64e0*/  IABS R3, R8 ;  /* 0x0000000800037213 */ /* 0x000fe20000000000 */
[----:B------:R-:W-:Y:S01]  /*64f0*/  @!P4 IMAD.MOV R13, RZ, RZ, -R13 ;  /* 0x000000ffff0dc224 */ /* 0x000fe200078e0a0d */
[C---:B------:R-:W-:Y:S01]  /*6500*/  ISETP.GT.U32.AND P4, PT, R0.reuse, R6, PT ;  /* 0x000000060000720c */ /* 0x040fe20003f84070 */
[C---:B------:R-:W-:Y:S01]  /*6510*/  IMAD R4, R0.reuse, R10, R4 ;  /* 0x0000000a00047224 */ /* 0x040fe200078e0204 */
[----:B------:R-:W-:Y:S01]  /*6520*/  ISETP.GT.U32.AND P2, PT, R0, R5, PT ;  /* 0x000000050000720c */ /* 0x000fe20003f44070 */
[----:B------:R-:W-:Y:S01]  /*6530*/  @!P6 IMAD.IADD R2, R2, 0x1, -R0 ;  /* 0x000000010202e824 */ /* 0x000fe200078e0a00 */
[----:B------:R-:W-:Y:S01]  /*6540*/  IADD3 R10, R27, 0x197, RZ ;  /* 0x000001971b0a7810 */ /* 0x000fe20007ffe0ff */
[----:B------:R-:W-:Y:S01]  /*6550*/  STL [R1+0x658], R13 ;  /* 0x0006580d01007387 */ /* 0x000fe20000100800 */
[----:B------:R-:W-:Y:S01]  /*6560*/  ISETP.GT.U32.AND P5, PT, R0, R4, PT ;  /* 0x000000040000720c */ /* 0x000fe20003fa4070 */
[----:B-1----:R-:W-:Y:S01]  /*6570*/  IMAD.MOV.U32 R12, RZ, RZ, R2 ;  /* 0x000000ffff0c7224 */ /* 0x002fe200078e0002 */
[----:B------:R-:W-:Y:S01]  /*6580*/  IABS R17, R10 ;  /* 0x0000000a00117213 */ /* 0x000fe20000000000 */
[----:B------:R-:W-:Y:S01]  /*6590*/  IMAD.HI.U32 R2, R28, R3, RZ ;  /* 0x000000031c027227 */ /* 0x000fe200078e00ff */
[----:B------:R-:W-:-:S02]  /*65a0*/  ISETP.GE.AND P6, PT, R9, RZ, PT ;  /* 0x000000ff0900720c */ /* 0x000fc40003fc6270 */
[----:B------:R-:W-:Y:S01]  /*65b0*/  IADD3 R9, R27, 0x196, RZ ;  /* 0x000001961b097810 */ /* 0x000fe20007ffe0ff */
[----:B------:R-:W-:Y:S01]  /*65c0*/  @!P1 IMAD.MOV R12, RZ, RZ, -R12 ;  /* 0x000000ffff0c9224 */ /* 0x000fe200078e0a0c */
[----:B------:R-:W-:Y:S01]  /*65d0*/  ISETP.GE.AND P1, PT, R10, RZ, PT ;  /* 0x000000ff0a00720c */ /* 0x000fe20003f26270 */
[----:B------:R-:W-:Y:S01]  /*65e0*/  IMAD.HI.U32 R10, R28, R17, RZ ;  /* 0x000000111c0a7227 */ /* 0x000fe200078e00ff */
[----:B------:R-:W-:Y:S02]  /*65f0*/  IABS R18, R9 ;  /* 0x0000000900127213 */ /* 0x000fe40000000000 */
[----:B------:R0:W-:Y:S01]  /*6600*/  STL [R1+0x660], R12 ;  /* 0x0006600c01007387 */ /* 0x0001e20000100800 */
[--C-:B------:R-:W-:Y:S02]  /*6610*/  @!P4 IMAD.IADD R6, R6, 0x1, -R0.reuse ;  /* 0x000000010606c824 */ /* 0x100fe400078e0a00 */
[----:B------:R-:W-:Y:S01]  /*6620*/  @!P2 IMAD.IADD R5, R5, 0x1, -R0 ;  /* 0x000000010505a824 */ /* 0x000fe200078e0a00 */
[----:B------:R-:W-:Y:S01]  /*6630*/  ISETP.GE.AND P2, PT, R9, RZ, PT ;  /* 0x000000ff0900720c */ /* 0x000fe20003f46270 */
[----:B------:R-:W-:Y:S01]  /*6640*/  IMAD.MOV R9, RZ, RZ, -R10 ;  /* 0x000000ffff097224 */ /* 0x000fe200078e0a0a */
[----:B------:R-:W-:Y:S01]  /*6650*/  ISETP.GT.U32.AND P4, PT, R0, R6, PT ;  /* 0x000000060000720c */ /* 0x000fe20003f84070 */
[----:B------:R-:W-:Y:S01]  /*6660*/  @!P5 IMAD.IADD R4, R4, 0x1, -R0 ;  /* 0x000000010404d824 */ /* 0x000fe200078e0a00 */
[----:B------:R-:W-:Y:S01]  /*6670*/  IADD3 R10, R27, 0x194, RZ ;  /* 0x000001941b0a7810 */ /* 0x000fe20007ffe0ff */
[----:B------:R-:W-:-:S03]  /*6680*/  IMAD.HI.U32 R7, R28, R18, RZ ;  /* 0x000000121c077227 */ /* 0x000fc600078e00ff */
[C---:B------:R-:W-:Y:S01]  /*6690*/  ISETP.GT.U32.AND P5, PT, R0.reuse, R4, PT ;  /* 0x000000040000720c */ /* 0x040fe20003fa4070 */
[C---:B------:R-:W-:Y:S01]  /*66a0*/  IMAD R17, R0.reuse, R9, R17 ;  /* 0x0000000900117224 */ /* 0x040fe200078e0211 */
[C---:B------:R-:W-:Y:S01]  /*66b0*/  IADD3 R9, R27.reuse, 0x193, RZ ;  /* 0x000001931b097810 */ /* 0x040fe20007ffe0ff */
[----:B0-----:R-:W-:Y:S02]  /*66c0*/  IMAD.MOV.U32 R12, RZ, RZ, R5 ;  /* 0x000000ffff0c7224 */ /* 0x001fe400078e0005 */
        /* <DEDUP_REMOVED lines=9> */
[----:B------:R-:W-:Y:S01]  /*6760*/  ISETP.GT.U32.AND P4, PT, R0, R18, PT ;  /* 0x000000120000720c */ /* 0x000fe20003f84070 */
[----:B------:R-:W-:Y:S01]  /*6770*/  IMAD.MOV R2, RZ, RZ, -R2 ;  /* 0x000000ffff027224 */ /* 0x000fe200078e0a02 */
[----:B------:R-:W-:Y:S01]  /*6780*/  ISETP.GE.AND P5, PT, R8, RZ, PT ;  /* 0x000000ff0800720c */ /* 0x000fe20003fa6270 */
[----:B------:R-:W-:Y:S01]  /*6790*/  IMAD.MOV.U32 R11, RZ, RZ, R4 ;  /* 0x000000ffff0b7224 */ /* 0x000fe200078e0004 */
[----:B------:R-:W-:Y:S01]  /*67a0*/  IABS R4, R14 ;  /* 0x0000000e00047213 */ /* 0x000fe20000000000 */
[----:B------:R-:W-:Y:S01]  /*67b0*/  IMAD R2, R0, R2, R3 ;  /* 0x0000000200027224 */ /* 0x000fe200078e0203 */
[----:B------:R-:W-:Y:S01]  /*67c0*/  IABS R13, R7 ;  /* 0x00000007000d7213 */ /* 0x000fe20000000000 */
[----:B------:R-:W-:-:S02]  /*67d0*/  @!P0 IMAD.IADD R17, R17, 0x1, -R0 ;  /* 0x0000000111118824 */ /* 0x000fc400078e0a00 */
[----:B------:R-:W-:Y:S01]  /*67e0*/  @!P3 IMAD.MOV R11, RZ, RZ, -R11 ;  /* 0x000000ffff0bb224 */ /* 0x000fe200078e0a0b */
[----:B------:R-:W-:Y:S01]  /*67f0*/  ISETP.GE.AND P3, PT, R10, RZ, PT ;  /* 0x000000ff0a00720c */ /* 0x000fe20003f66270 */
[----:B------:R-:W-:Y:S01]  /*6800*/  IMAD.MOV.U32 R15, RZ, RZ, R6 ;  /* 0x000000ffff0f7224 */ /* 0x000fe200078e0006 */
[----:B------:R-:W-:Y:S01]  /*6810*/  ISETP.GT.U32.AND P0, PT, R0, R17, PT ;  /* 0x000000110000720c */ /* 0x000fe20003f04070 */
[----:B------:R-:W-:Y:S01]  /*6820*/  @!P4 IMAD.IADD R18, R18, 0x1, -R0 ;  /* 0x000000011212c824 */ /* 0x000fe200078e0a00 */
[----:B------:R-:W-:Y:S01]  /*6830*/  IABS R10, R10 ;  /* 0x0000000a000a7213 */ /* 0x000fe20000000000 */
[----:B------:R1:W-:Y:S01]  /*6840*/  STL [R1+0x668], R11 ;  /* 0x0006680b01007387 */ /* 0x0003e20000100800 */
[----:B------:R-:W-:Y:S01]  /*6850*/  @!P6 IMAD.MOV R15, RZ, RZ, -R15 ;  /* 0x000000ffff0fe224 */ /* 0x000fe200078e0a0f */
[----:B------:R-:W-:Y:S01]  /*6860*/  ISETP.GT.U32.AND P6, PT, R0, R2, PT ;  /* 0x000000020000720c */ /* 0x000fe20003fc4070 */
[----:B------:R-:W-:Y:S01]  /*6870*/  IMAD.HI.U32 R8, R28, R5, RZ ;  /* 0x000000051c087227 */ /* 0x000fe200078e00ff */
[----:B------:R-:W-:-:S02]  /*6880*/  ISETP.GT.U32.AND P4, PT, R0, R18, PT ;  /* 0x000000120000720c */ /* 0x000fc40003f84070 */
[----:B------:R2:W-:Y:S01]  /*6890*/  STL [R1+0x65c], R15 ;  /* 0x00065c0f01007387 */ /* 0x0005e20000100800 */
[----:B------:R-:W-:Y:S02]  /*68a0*/  IMAD.MOV R8, RZ, RZ, -R8 ;  /* 0x000000ffff087224 */ /* 0x000fe400078e0a08 */
[----:B0-----:R-:W-:-:S04]  /*68b0*/  IMAD.HI.U32 R12, R28, R4, RZ ;  /* 0x000000041c0c7227 */ /* 0x001fc800078e00ff */
[----:B-1----:R-:W-:-:S04]  /*68c0*/  IMAD.HI.U32 R11, R28, R10, RZ ;  /* 0x0000000a1c0b7227 */ /* 0x002fc800078e00ff */
[----:B------:R-:W-:Y:S02]  /*68d0*/  IMAD.MOV R11, RZ, RZ, -R11 ;  /* 0x000000ffff0b7224 */ /* 0x000fe400078e0a0b */
[----:B------:R-:W-:Y:S01]  /*68e0*/  @!P0 IMAD.IADD R17, R17, 0x1, -R0 ;  /* 0x0000000111118824 */ /* 0x000fe200078e0a00 */
[----:B------:R-:W-:Y:S01]  /*68f0*/  ISETP.GE.AND P0, PT, R9, RZ, PT ;  /* 0x000000ff0900720c */ /* 0x000fe20003f06270 */
[C---:B------:R-:W-:Y:S01]  /*6900*/  IMAD R9, R0.reuse, R11, R10 ;  /* 0x0000000b00097224 */ /* 0x040fe200078e020a */
[C---:B------:R-:W-:Y:S01]  /*6910*/  IADD3 R10, R27.reuse, 0x190, RZ ;  /* 0x000001901b0a7810 */ /* 0x040fe20007ffe0ff */
[----:B------:R-:W-:Y:S01]  /*6920*/  IMAD R5, R0, R8, R5 ;  /* 0x0000000800057224 */ /* 0x000fe200078e0205 */
[C---:B------:R-:W-:Y:S01]  /*6930*/  IADD3 R11, R27.reuse, 0x18e, RZ ;  /* 0x0000018e1b0b7810 */ /* 0x040fe20007ffe0ff */
[--C-:B------:R-:W-:Y:S01]  /*6940*/  @!P4 IMAD.IADD R18, R18, 0x1, -R0.reuse ;  /* 0x000000011212c824 */ /* 0x100fe200078e0a00 */
[----:B------:R-:W-:Y:S01]  /*6950*/  ISETP.GT.U32.AND P4, PT, R0, R9, PT ;  /* 0x000000090000720c */ /* 0x000fe20003f84070 */
[----:B------:R-:W-:Y:S01]  /*6960*/  @!P6 IMAD.IADD R2, R2, 0x1, -R0 ;  /* 0x000000010202e824 */ /* 0x000fe200078e0a00 */
[C---:B------:R-:W-:Y:S01]  /*6970*/  ISETP.GT.U32.AND P6, PT, R0.reuse, R5, PT ;  /* 0x000000050000720c */ /* 0x040fe20003fc4070 */
[----:B------:R-:W-:Y:S01]  /*6980*/  IMAD.MOV R6, RZ, RZ, -R12 ;  /* 0x000000ffff067224 */ /* 0x000fe200078e0a0c */
[----:B------:R-:W-:Y:S01]  /*6990*/  IABS R12, R10 ;  /* 0x0000000a000c7213 */ /* 0x000fe20000000000 */
[----:B------:R-:W-:Y:S01]  /*69a0*/  IMAD.MOV.U32 R20, RZ, RZ, R17 ;  /* 0x000000ffff147224 */ /* 0x000fe200078e0011 */
[----:B------:R-:W-:Y:S01]  /*69b0*/  IABS R16, R11 ;  /* 0x0000000b00107213 */ /* 0x000fe20000000000 */
[----:B------:R-:W-:Y:S01]  /*69c0*/  IMAD R4, R0, R6, R4 ;  /* 0x0000000600047224 */ /* 0x000fe200078e0204 */
[----:B------:R-:W-:Y:S01]  /*69d0*/  IADD3 R6, R27, 0x18f, RZ ;  /* 0x0000018f1b067810 */ /* 0x000fe20007ffe0ff */
[----:B------:R-:W-:-:S02]  /*69e0*/  @!P1 IMAD.MOV R20, RZ, RZ, -R20 ;  /* 0x000000ffff149224 */ /* 0x000fc400078e0a14 */
[----:B------:R-:W-:Y:S01]  /*69f0*/  IMAD.HI.U32 R3, R28, R13, RZ ;  /* 0x0000000d1c037227 */ /* 0x000fe200078e00ff */
[----:B--2---:R-:W-:Y:S02]  /*6a00*/  IABS R15, R6 ;  /* 0x00000006000f7213 */ /* 0x004fe40000000000 */
[----:B------:R-:W-:Y:S01]  /*6a10*/  STL [R1+0x64c], R20 ;  /* 0x00064c1401007387 */ /* 0x000fe20000100800 */
[--C-:B------:R-:W-:Y:S01]  /*6a20*/  @!P4 IMAD.IADD R9, R9, 0x1, -R0.reuse ;  /* 0x000000010909c824 */ /* 0x100fe200078e0a00 */
[----:B------:R-:W-:Y:S01]  /*6a30*/  ISETP.GT.U32.AND P4, PT, R0, R2, PT ;  /* 0x000000020000720c */ /* 0x000fe20003f84070 */
[----:B------:R-:W-:Y:S02]  /*6a40*/  @!P6 IMAD.IADD R5, R5, 0x1, -R0 ;  /* 0x000000010505e824 */ /* 0x000fe400078e0a00 */
[----:B------:R-:W-:Y:S01]  /*6a50*/  IMAD.HI.U32 R19, R28, R12, RZ ;  /* 0x0000000c1c137227 */ /* 0x000fe200078e00ff */
[C---:B------:R-:W-:Y:S02]  /*6a60*/  ISETP.GT.U32.AND P1, PT, R0.reuse, R9, PT ;  /* 0x000000090000720c */ /* 0x040fe40003f24070 */
[----:B------:R-:W-:Y:S01]  /*6a70*/  ISETP.GT.U32.AND P6, PT, R0, R5, PT ;  /* 0x000000050000720c */ /* 0x000fe20003fc4070 */
[----:B------:R-:W-:-:S02]  /*6a80*/  IMAD.MOV R3, RZ, RZ, -R3 ;  /* 0x000000ffff037224 */ /* 0x000fc400078e0a03 */
[----:B------:R-:W-:-:S04]  /*6a90*/  IMAD.HI.U32 R17, R28, R15, RZ ;  /* 0x0000000f1c117227 */ /* 0x000fc800078e00ff */
[----:B------:R-:W-:Y:S02]  /*6aa0*/  IMAD.MOV R19, RZ, RZ, -R19 ;  /* 0x000000ffff137224 */ /* 0x000fe400078e0a13 */
[C---:B------:R-:W-:Y:S01]  /*6ab0*/  IMAD R13, R0.reuse, R3, R13 ;  /* 0x00000003000d7224 */ /* 0x040fe200078e020d */
[----:B------:R-:W-:Y:S01]  /*6ac0*/  IADD3 R3, R27, 0x18d, RZ ;  /* 0x0000018d1b037810 */ /* 0x000fe20007ffe0ff */
[----:B------:R-:W-:Y:S02]  /*6ad0*/  IMAD.MOV R17, RZ, RZ, -R17 ;  /* 0x000000ffff117224 */ /* 0x000fe400078e0a11 */
[----:B------:R-:W-:Y:S01]  /*6ae0*/  IMAD R12, R0, R19, R12 ;  /* 0x00000013000c7224 */ /* 0x000fe200078e020c */
[----:B------:R-:W-:Y:S01]  /*6af0*/  IABS R8, R3 ;  /* 0x0000000300087213 */ /* 0x000fe20000000000 */
[----:B------:R-:W-:Y:S01]  /*6b00*/  @!P4 IMAD.IADD R2, R2, 0x1, -R0 ;  /* 0x000000010202c824 */ /* 0x000fe200078e0a00 */
[C---:B------:R-:W-:Y:S01]  /*6b10*/  ISETP.GT.U32.AND P4, PT, R0.reuse, R13, PT ;  /* 0x0000000d0000720c */ /* 0x040fe20003f84070 */
[----:B------:R-:W-:-:S02]  /*6b20*/  IMAD R15, R0, R17, R15 ;  /* 0x00000011000f7224 */ /* 0x000fc400078e020f */
[----:B------:R-:W-:Y:S01]  /*6b30*/  @!P2 IMAD.MOV R18, RZ, RZ, -R18 ;  /* 0x000000ffff12a224 */ /* 0x000fe200078e0a12 */
[C---:B------:R-:W-:Y:S01]  /*6b40*/  ISETP.GT.U32.AND P2, PT, R0.reuse, R4, PT ;  /* 0x000000040000720c */ /* 0x040fe20003f44070 */
[--C-:B------:R-:W-:Y:S01]  /*6b50*/  @!P1 IMAD.IADD R9, R9, 0x1, -R0.reuse ;  /* 0x0000000109099824 */ /* 0x100fe200078e0a00 */
[C---:B------:R-:W-:Y:S01]  /*6b60*/  ISETP.GT.U32.AND P1, PT, R0.reuse, R12, PT ;  /* 0x0000000c0000720c */ /* 0x040fe20003f24070 */
[----:B------:R-:W-:Y:S01]  /*6b70*/  @!P6 IMAD.IADD R5, R5, 0x1, -R0 ;  /* 0x000000010505e824 */ /* 0x000fe200078e0a00 */
[----:B------:R-:W-:Y:S01]  /*6b80*/  ISETP.GT.U32.AND P6, PT, R0, R15, PT ;  /* 0x0000000f0000720c */ /* 0x000fe20003fc4070 */
[----:B------:R0:W-:Y:S01]  /*6b90*/  STL [R1+0x648], R18 ;  /* 0x0006481201007387 */ /* 0x0001e20000100800 */
[----:B------:R-:W-:Y:S02]  /*6ba0*/  IMAD.MOV.U32 R21, RZ, RZ, R2 ;  /* 0x000000ffff157224 */ /* 0x000fe400078e0002 */
[----:B------:R-:W-:-:S04]  /*6bb0*/  IMAD.HI.U32 R19, R28, R8, RZ ;  /* 0x000000081c137227 */ /* 0x000fc800078e00ff */
[--C-:B------:R-:W-:Y:S01]  /*6bc0*/  @!P4 IMAD.IADD R13, R13, 0x1, -R0.reuse ;  /* 0x000000010d0dc824 */ /* 0x100fe200078e0a00 */
[----:B------:R-:W-:Y:S01]  /*6bd0*/  ISETP.GE.AND P4, PT, R7, RZ, PT ;  /* 0x000000ff0700720c */ /* 0x000fe20003f86270 */
[--C-:B------:R-:W-:Y:S01]  /*6be0*/  @!P2 IMAD.IADD R4, R4, 0x1, -R0.reuse ;  /* 0x000000010404a824 */ /* 0x100fe200078e0a00 */
[----:B------:R-:W-:Y:S01]  /*6bf0*/  ISETP.GE.AND P2, PT, R14, RZ, PT ;  /* 0x000000ff0e00720c */ /* 0x000fe20003f46270 */
[----:B0-----:R-:W-:Y:S01]  /*6c00*/  IMAD.HI.U32 R18, R28, R16, RZ ;  /* 0x000000101c127227 */ /* 0x001fe200078e00ff */
[C---:B------:R-:W-:Y:S02]  /*6c10*/  IADD3 R14, R27.reuse, 0x18c, RZ ;  /* 0x0000018c1b0e7810 */ /* 0x040fe40007ffe0ff */
[----:B------:R-:W-:Y:S01]  /*6c20*/  IADD3 R7, R27, 0x18b, RZ ;  /* 0x0000018b1b077810 */ /* 0x000fe20007ffe0ff */
[--C-:B------:R-:W-:Y:S01]  /*6c30*/  @!P1 IMAD.IADD R12, R12, 0x1, -R0.reuse ;  /* 0x000000010c0c9824 */ /* 0x100fe200078e0a00 */
[C---:B------:R-:W-:Y:S01]  /*6c40*/  ISETP.GT.U32.AND P1, PT, R0.reuse, R4, PT ;  /* 0x000000040000720c */ /* 0x040fe20003f24070 */
[----:B------:R-:W-:Y:S01]  /*6c50*/  @!P6 IMAD.IADD R15, R15, 0x1, -R0 ;  /* 0x000000010f0fe824 */ /* 0x000fe200078e0a00 */
[C---:B------:R-:W-:Y:S01]  /*6c60*/  ISETP.GT.U32.AND P6, PT, R0.reuse, R13, PT ;  /* 0x0000000d0000720c */ /* 0x040fe20003fc4070 */
[----:B------:R-:W-:Y:S01]  /*6c70*/  IMAD.MOV R18, RZ, RZ, -R18 ;  /* 0x000000ffff127224 */ /* 0x000fe200078e0a12 */
[----:B------:R-:W-:Y:S01]  /*6c80*/  IABS R2, R7 ;  /* 0x0000000700027213 */ /* 0x000fe20000000000 */
[----:B------:R-:W-:Y:S01]  /*6c90*/  @!P5 IMAD.MOV R21, RZ, RZ, -R21 ;  /* 0x000000ffff15d224 */ /* 0x000fe200078e0a15 */
[----:B------:R-:W-:Y:S01]  /*6ca0*/  ISETP.GT.U32.AND P5, PT, R0, R12, PT ;  /* 0x0000000c0000720c */ /* 0x000fe20003fa4070 */
[----:B------:R-:W-:-:S02]  /*6cb0*/  IMAD.MOV.U32 R20, RZ, RZ, R9 ;  /* 0x000000ffff147224 */ /* 0x000fc400078e0009 */
[C---:B------:R-:W-:Y:S01]  /*6cc0*/  IMAD R16, R0.reuse, R18, R16 ;  /* 0x0000001200107224 */ /* 0x040fe200078e0210 */
[----:B------:R-:W-:Y:S01]  /*6cd0*/  STL [R1+0x644], R21 ;  /* 0x0006441501007387 */ /* 0x000fe20000100800 */
[----:B------:R-:W-:Y:S01]  /*6ce0*/  IMAD.MOV.U32 R9, RZ, RZ, R5 ;  /* 0x000000ffff097224 */ /* 0x000fe200078e0005 */
[----:B------:R-:W-:Y:S01]  /*6cf0*/  IABS R5, R14 ;  /* 0x0000000e00057213 */ /* 0x000fe20000000000 */
[----:B------:R-:W-:Y:S02]  /*6d00*/  IMAD.MOV R19, RZ, RZ, -R19 ;  /* 0x000000ffff137224 */ /* 0x000fe400078e0a13 */
[----:B------:R-:W-:Y:S01]  /*6d10*/  @!P0 IMAD.MOV R9, RZ, RZ, -R9 ;  /* 0x000000ffff098224 */ /* 0x000fe200078e0a09 */
[C---:B------:R-:W-:Y:S01]  /*6d20*/  ISETP.GT.U32.AND P0, PT, R0.reuse, R16, PT ;  /* 0x000000100000720c */ /* 0x040fe20003f04070 */
[C---:B------:R-:W-:Y:S02]  /*6d30*/  IMAD R8, R0.reuse, R19, R8 ;  /* 0x0000001300087224 */ /* 0x040fe400078e0208 */
[----:B------:R-:W-:Y:S01]  /*6d40*/  @!P3 IMAD.MOV R20, RZ, RZ, -R20 ;  /* 0x000000ffff14b224 */ /* 0x000fe200078e0a14 */
[C---:B------:R-:W-:Y:S01]  /*6d50*/  ISETP.GT.U32.AND P3, PT, R0.reuse, R15, PT ;  /* 0x0000000f0000720c */ /* 0x040fe20003f64070 */
[--C-:B------:R-:W-:Y:S01]  /*6d60*/  @!P6 IMAD.IADD R13, R13, 0x1, -R0.reuse ;  /* 0x000000010d0de824 */ /* 0x100fe200078e0a00 */
[----:B------:R-:W-:Y:S01]  /*6d70*/  ISETP.GT.U32.AND P6, PT, R0, R8, PT ;  /* 0x000000080000720c */ /* 0x000fe20003fc4070 */
[--C-:B------:R-:W-:Y:S01]  /*6d80*/  @!P1 IMAD.IADD R4, R4, 0x1, -R0.reuse ;  /* 0x0000000104049824 */ /* 0x100fe200078e0a00 */
[----:B------:R-:W-:Y:S01]  /*6d90*/  ISETP.GE.AND P1, PT, R10, RZ, PT ;  /* 0x000000ff0a00720c */ /* 0x000fe20003f26270 */
[----:B------:R-:W-:Y:S01]  /*6da0*/  @!P5 IMAD.IADD R12, R12, 0x1, -R0 ;  /* 0x000000010c0cd824 */ /* 0x000fe200078e0a00 */
[----:B------:R-:W-:Y:S01]  /*6db0*/  ISETP.GE.AND P5, PT, R6, RZ, PT ;  /* 0x000000ff0600720c */ /* 0x000fe20003fa6270 */
[----:B------:R-:W-:Y:S01]  /*6dc0*/  IMAD.HI.U32 R6, R28, R5, RZ ;  /* 0x000000051c067227 */ /* 0x000fe200078e00ff */
[----:B------:R-:W-:Y:S01]  /*6dd0*/  STL [R1+0x640], R20 ;  /* 0x0006401401007387 */ /* 0x000fe20000100800 */
[----:B------:R-:W-:-:S02]  /*6de0*/  IADD3 R10, R27, 0x188, RZ ;  /* 0x000001881b0a7810 */ /* 0x000fc40007ffe0ff */
[----:B------:R-:W-:Y:S01]  /*6df0*/  IMAD.MOV R6, RZ, RZ, -R6 ;  /* 0x000000ffff067224 */ /* 0x000fe200078e0a06 */
[----:B------:R0:W-:Y:S01]  /*6e00*/  STL [R1+0x63c], R9 ;  /* 0x00063c0901007387 */ /* 0x0001e20000100800 */
[----:B------:R-:W-:Y:S01]  /*6e10*/  @!P0 IMAD.IADD R16, R16, 0x1, -R0 ;  /* 0x0000000110108824 */ /* 0x000fe200078e0a00 */
[----:B------:R-:W-:Y:S01]  /*6e20*/  ISETP.GE.AND P0, PT, R3, RZ, PT ;  /* 0x000000ff0300720c */ /* 0x000fe20003f06270 */
[----:B------:R-:W-:Y:S02]  /*6e30*/  IMAD.MOV.U32 R18, RZ, RZ, R4 ;  /* 0x000000ffff127224 */ /* 0x000fe400078e0004 */
[----:B------:R-:W-:Y:S01]  /*6e40*/  @!P3 IMAD.IADD R15, R15, 0x1, -R0 ;  /* 0x000000010f0fb824 */ /* 0x000fe200078e0a00 */
[----:B------:R-:W-:Y:S01]  /*6e50*/  ISETP.GE.AND P3, PT, R11, RZ, PT ;  /* 0x000000ff0b00720c */ /* 0x000fe20003f66270 */
[----:B------:R-:W-:Y:S02]  /*6e60*/  IMAD R5, R0, R6, R5 ;  /* 0x0000000600057224 */ /* 0x000fe400078e0205 */
[----:B------:R-:W-:-:S02]  /*6e70*/  IMAD.MOV.U32 R4, RZ, RZ, R12 ;  /* 0x000000ffff047224 */ /* 0x000fc400078e000c */
[----:B0-----:R-:W-:-:S04]  /*6e80*/  IMAD.HI.U32 R9, R28, R2, RZ ;  /* 0x000000021c097227 */ /* 0x001fc800078e00ff */
[----:B------:R-:W-:Y:S02]  /*6e90*/  IMAD.MOV R3, RZ, RZ, -R9 ;  /* 0x000000ffff037224 */ /* 0x000fe400078e0a09 */
[----:B------:R-:W-:Y:S01]  /*6ea0*/  IMAD.MOV.U32 R17, RZ, RZ, R13 ;  /* 0x000000ffff117224 */ /* 0x000fe200078e000d */
[C---:B------:R-:W-:Y:S01]  /*6eb0*/  IADD3 R13, R27.reuse, 0x183, RZ ;  /* 0x000001831b0d7810 */ /* 0x040fe20007ffe0ff */
[----:B------:R-:W-:Y:S01]  /*6ec0*/  @!P6 IMAD.IADD R8, R8, 0x1, -R0 ;  /* 0x000000010808e824 */ /* 0x000fe200078e0a00 */
[----:B------:R-:W-:Y:S01]  /*6ed0*/  ISETP.GE.AND P6, PT, R14, RZ, PT ;  /* 0x000000ff0e00720c */ /* 0x000fe20003fc6270 */
[C---:B------:R-:W-:Y:S01]  /*6ee0*/  IMAD R3, R0.reuse, R3, R2 ;  /* 0x0000000300037224 */ /* 0x040fe200078e0202 */
[----:B------:R-:W-:Y:S01]  /*6ef0*/  IADD3 R2, R27, 0x189, RZ ;  /* 0x000001891b027810 */ /* 0x000fe20007ffe0ff */
[----:B------:R-:W-:Y:S02]  /*6f00*/  IMAD.MOV.U32 R9, RZ, RZ, R15 ;  /* 0x000000ffff097224 */ /* 0x000fe400078e000f */
[----:B------:R-:W-:Y:S01]  /*6f10*/  @!P1 IMAD.MOV R4, RZ, RZ, -R4 ;  /* 0x000000ffff049224 */ /* 0x000fe200078e0a04 */
[C---:B------:R-:W-:Y:S01]  /*6f20*/  ISETP.GT.U32.AND P1, PT, R0.reuse, R5, PT ;  /* 0x000000050000720c */ /* 0x040fe20003f24070 */
[----:B------:R-:W-:Y:S01]  /*6f30*/  @!P2 IMAD.MOV R18, RZ, RZ, -R18 ;  /* 0x000000ffff12a224 */ /* 0x000fe200078e0a12 */
[C---:B------:R-:W-:Y:S01]  /*6f40*/  ISETP.GT.U32.AND P2, PT, R0.reuse, R16, PT ;  /* 0x000000100000720c */ /* 0x040fe20003f44070 */
[----:B------:R-:W-:Y:S01]  /*6f50*/  @!P4 IMAD.MOV R17, RZ, RZ, -R17 ;  /* 0x000000ffff11c224 */ /* 0x000fe200078e0a11 */
[C---:B------:R-:W-:Y:S01]  /*6f60*/  ISETP.GT.U32.AND P4, PT, R0.reuse, R8, PT ;  /* 0x000000080000720c */ /* 0x040fe20003f84070 */
[----:B------:R-:W-:Y:S01]  /*6f70*/  @!P5 IMAD.MOV R9, RZ, RZ, -R9 ;  /* 0x000000ffff09d224 */ /* 0x000fe200078e0a09 */
[----:B------:R-:W-:Y:S01]  /*6f80*/  ISETP.GT.U32.AND P5, PT, R0, R3, PT ;  /* 0x000000030000720c */ /* 0x000fe20003fa4070 */
[----:B------:R-:W-:Y:S01]  /*6f90*/  STL [R1+0x638], R18 ;  /* 0x0006381201007387 */ /* 0x000fe20000100800 */
[----:B------:R-:W-:-:S03]  /*6fa0*/  IABS R6, R2 ;  /* 0x0000000200067213 */ /* 0x000fc60000000000 */
[----:B------:R-:W-:Y:S02]  /*6fb0*/  STL [R1+0x634], R17 ;  /* 0x0006341101007387 */ /* 0x000fe40000100800 */
[--C-:B------:R-:W-:Y:S01]  /*6fc0*/  @!P1 IMAD.IADD R5, R5, 0x1, -R0.reuse ;  /* 0x0000000105059824 */ /* 0x100fe200078e0a00 */
[----:B------:R-:W-:Y:S01]  /*6fd0*/  ISETP.GE.AND P1, PT, R2, RZ, PT ;  /* 0x000000ff0200720c */ /* 0x000fe20003f26270 */
[----:B------:R0:W-:Y:S01]  /*6fe0*/  STL [R1+0x630], R4 ;  /* 0x0006300401007387 */ /* 0x0001e20000100800 */
[--C-:B------:R-:W-:Y:S01]  /*6ff0*/  @!P2 IMAD.IADD R16, R16, 0x1, -R0.reuse ;  /* 0x000000011010a824 */ /* 0x100fe200078e0a00 */
[----:B------:R-:W-:Y:S01]  /*7000*/  ISETP.GE.AND P2, PT, R7, RZ, PT ;  /* 0x000000ff0700720c */ /* 0x000fe20003f46270 */
[--C-:B------:R-:W-:Y:S01]  /*7010*/  @!P4 IMAD.IADD R8, R8, 0x1, -R0.reuse ;  /* 0x000000010808c824 */ /* 0x100fe200078e0a00 */
[----:B------:R1:W-:Y:S01]  /*7020*/  STL [R1+0x614], R9 ;  /* 0x0006140901007387 */ /* 0x0003e20000100800 */
[----:B------:R-:W-:Y:S01]  /*7030*/  @!P5 IMAD.IADD R3, R3, 0x1, -R0 ;  /* 0x000000010303d824 */ /* 0x000fe200078e0a00 */
[----:B------:R-:W-:Y:S01]  /*7040*/  ISETP.GT.U32.AND P5, PT, R0, R5, PT ;  /* 0x000000050000720c */ /* 0x000fe20003fa4070 */
[----:B------:R-:W-:Y:S01]  /*7050*/  IMAD.MOV.U32 R7, RZ, RZ, R8 ;  /* 0x000000ffff077224 */ /* 0x000fe200078e0008 */
[----:B0-----:R-:W-:-:S03]  /*7060*/  IADD3 R4, R27, 0x18a, RZ ;  /* 0x0000018a1b047810 */ /* 0x001fc60007ffe0ff */
[----:B------:R-:W-:Y:S01]  /*7070*/  @!P0 IMAD.MOV R7, RZ, RZ, -R7 ;  /* 0x000000ffff078224 */ /* 0x000fe200078e0a07 */
[----:B------:R-:W-:Y:S02]  /*7080*/  ISETP.GE.AND P0, PT, R10, RZ, PT ;  /* 0x000000ff0a00720c */ /* 0x000fe40003f06270 */
[----:B------:R-:W-:Y:S01]  /*7090*/  IABS R11, R4 ;  /* 0x00000004000b7213 */ /* 0x000fe20000000000 */
[----:B-1----:R-:W-:Y:S01]  /*70a0*/  IMAD.MOV.U32 R9, RZ, RZ, R16 ;  /* 0x000000ffff097224 */ /* 0x002fe200078e0010 */
[----:B------:R-:W-:Y:S01]  /*70b0*/  ISETP.GE.AND P4, PT, R4, RZ, PT ;  /* 0x000000ff0400720c */ /* 0x000fe20003f86270 */
[----:B------:R-:W-:Y:S01]  /*70c0*/  IMAD.MOV.U32 R4, RZ, RZ, R6 ;  /* 0x000000ffff047224 */ /* 0x000fe200078e0006 */
[----:B------:R-:W-:Y:S01]  /*70d0*/  IABS R10, R10 ;  /* 0x0000000a000a7213 */ /* 0x000fe20000000000 */
[----:B------:R-:W-:Y:S01]  /*70e0*/  IMAD.HI.U32 R6, R28, R11, RZ ;  /* 0x0000000b1c067227 */ /* 0x000fe200078e00ff */
[----:B------:R-:W-:-:S03]  /*70f0*/  IADD3 R16, R27, 0x184, RZ ;  /* 0x000001841b107810 */ /* 0x000fc60007ffe0ff */
[----:B------:R-:W-:Y:S02]  /*7100*/  IMAD.MOV R6, RZ, RZ, -R6 ;  /* 0x000000ffff067224 */ /* 0x000fe400078e0a06 */
[----:B------:R-:W-:-:S04]  /*7110*/  IMAD.HI.U32 R2, R28, R4, RZ ;  /* 0x000000041c027227 */ /* 0x000fc800078e00ff */
[C---:B------:R-:W-:Y:S02]  /*7120*/  IMAD R11, R0.reuse, R6, R11 ;  /* 0x00000006000b7224 */ /* 0x040fe400078e020b */
[----:B------:R-:W-:Y:S02]  /*7130*/  @!P5 IMAD.IADD R5, R5, 0x1, -R0 ;  /* 0x000000010505d824 */ /* 0x000fe400078e0a00 */
[----:B------:R-:W-:Y:S01]  /*7140*/  @!P3 IMAD.MOV R9, RZ, RZ, -R9 ;  /* 0x000000ffff09b224 */ /* 0x000fe200078e0a09 */
[C---:B------:R-:W-:Y:S01]  /*7150*/  ISETP.GT.U32.AND P5, PT, R0.reuse, R11, PT ;  /* 0x0000000b0000720c */ /* 0x040fe20003fa4070 */
[----:B------:R-:W-:Y:S01]  /*7160*/  IMAD.MOV R2, RZ, RZ, -R2 ;  /* 0x000000ffff027224 */ /* 0x000fe200078e0a02 */
[C---:B------:R-:W-:Y:S01]  /*7170*/  ISETP.GT.U32.AND P3, PT, R0.reuse, R3, PT ;  /* 0x000000030000720c */ /* 0x040fe20003f64070 */
[----:B------:R-:W-:Y:S01]  /*7180*/  IMAD.MOV.U32 R12, RZ, RZ, R5 ;  /* 0x000000ffff0c7224 */ /* 0x000fe200078e0005 */
[----:B------:R0:W-:Y:S01]  /*7190*/  STL [R1+0x618], R9 ;  /* 0x0006180901007387 */ /* 0x0001e20000100800 */
[----:B------:R-:W-:Y:S01]  /*71a0*/  IMAD R4, R0, R2, R4 ;  /* 0x0000000200047224 */ /* 0x000fe200078e0204 */
[----:B------:R-:W-:Y:S01]  /*71b0*/  IADD3 R2, R27, 0x185, RZ ;  /* 0x000001851b027810 */ /* 0x000fe20007ffe0ff */
[----:B------:R-:W-:Y:S01]  /*71c0*/  @!P6 IMAD.MOV R12, RZ, RZ, -R12 ;  /* 0x000000ffff0ce224 */ /* 0x000fe200078e0a0c */
[----:B------:R1:W-:Y:S01]  /*71d0*/  STL [R1+0x61c], R7 ;  /* 0x00061c0701007387 */ /* 0x0003e20000100800 */
[----:B------:R-:W-:Y:S01]  /*71e0*/  IMAD.HI.U32 R6, R28, R10, RZ ;  /* 0x0000000a1c067227 */ /* 0x000fe200078e00ff */
[----:B------:R-:W-:-:S02]  /*71f0*/  ISETP.GT.U32.AND P6, PT, R0, R4, PT ;  /* 0x000000040000720c */ /* 0x000fc40003fc4070 */
[----:B------:R-:W-:Y:S01]  /*7200*/  STL [R1+0x620], R12 ;  /* 0x0006200c01007387 */ /* 0x000fe20000100800 */
[--C-:B------:R-:W-:Y:S01]  /*7210*/  @!P5 IMAD.IADD R11, R11, 0x1, -R0.reuse ;  /* 0x000000010b0bd824 */ /* 0x100fe200078e0a00 */
[----:B0-----:R-:W-:Y:S01]  /*7220*/  IADD3 R9, R27, 0x186, RZ ;  /* 0x000001861b097810 */ /* 0x001fe20007ffe0ff */
[----:B------:R-:W-:Y:S02]  /*7230*/  @!P3 IMAD.IADD R3, R3, 0x1, -R0 ;  /* 0x000000010303b824 */ /* 0x000fe400078e0a00 */
[----:B------:R-:W-:Y:S01]  /*7240*/  IMAD.MOV R5, RZ, RZ, -R6 ;  /* 0x000000ffff057224 */ /* 0x000fe200078e0a06 */
[C---:B------:R-:W-:Y:S01]  /*7250*/  ISETP.GT.U32.AND P5, PT, R0.reuse, R11, PT ;  /* 0x0000000b0000720c */ /* 0x040fe20003fa4070 */
[----:B------:R-:W-:Y:S01]  /*7260*/  IMAD.MOV.U32 R8, RZ, RZ, R3 ;  /* 0x000000ffff087224 */ /* 0x000fe200078e0003 */
[----:B-1----:R-:W-:Y:S01]  /*7270*/  IADD3 R7, R27, 0x187, RZ ;  /* 0x000001871b077810 */ /* 0x002fe20007ffe0ff */
[----:B------:R-:W-:Y:S02]  /*7280*/  IMAD R10, R0, R5, R10 ;  /* 0x00000005000a7224 */ /* 0x000fe400078e020a */
[----:B------:R-:W-:Y:S01]  /*7290*/  @!P2 IMAD.MOV R8, RZ, RZ, -R8 ;  /* 0x000000ffff08a224 */ /* 0x000fe200078e0a08 */
[----:B------:R-:W-:Y:S01]  /*72a0*/  ISETP.GE.AND P2, PT, R9, RZ, PT ;  /* 0x000000ff0900720c */ /* 0x000fe20003f46270 */
[----:B------:R-:W-:Y:S01]  /*72b0*/  @!P6 IMAD.IADD R4, R4, 0x1, -R0 ;  /* 0x000000010404e824 */ /* 0x000fe200078e0a00 */
[----:B------:R-:W-:-:S02]  /*72c0*/  IABS R9, R9 ;  /* 0x0000000900097213 */ /* 0x000fc40000000000 */
[----:B------:R-:W-:Y:S01]  /*72d0*/  ISETP.GE.AND P3, PT, R7, RZ, PT ;  /* 0x000000ff0700720c */ /* 0x000fe20003f66270 */
[----:B------:R0:W-:Y:S01]  /*72e0*/  STL [R1+0x62c], R8 ;  /* 0x00062c0801007387 */ /* 0x0001e20000100800 */
[----:B------:R-:W-:Y:S01]  /*72f0*/  IABS R7, R7 ;  /* 0x0000000700077213 */ /* 0x000fe20000000000 */
[----:B------:R-:W-:Y:S01]  /*7300*/  IMAD.HI.U32 R5, R28, R9, RZ ;  /* 0x000000091c057227 */ /* 0x000fe200078e00ff */
[----:B------:R-:W-:-:S03]  /*7310*/  ISETP.GT.U32.AND P6, PT, R0, R4, PT ;  /* 0x000000040000720c */ /* 0x000fc60003fc4070 */
[----:B------:R-:W-:Y:S01]  /*7320*/  @!P5 IMAD.IADD R11, R11, 0x1, -R0 ;  /* 0x000000010b0bd824 */ /* 0x000fe200078e0a00 */
[----:B------:R-:W-:Y:S01]  /*7330*/  ISETP.GT.U32.AND P5, PT, R0, R10, PT ;  /* 0x0000000a0000720c */ /* 0x000fe20003fa4070 */
[----:B------:R-:W-:Y:S01]  /*7340*/  IMAD.HI.U32 R3, R28, R7, RZ ;  /* 0x000000071c037227 */ /* 0x000fe200078e00ff */
[----:B0-----:R-:W-:-:S03]  /*7350*/  IABS R8, R2 ;  /* 0x0000000200087213 */ /* 0x001fc60000000000 */
[----:B------:R-:W-:Y:S02]  /*7360*/  IMAD.MOV R5, RZ, RZ, -R5 ;  /* 0x000000ffff057224 */ /* 0x000fe400078e0a05 */
[----:B------:R-:W-:Y:S02]  /*7370*/  IMAD.MOV R3, RZ, RZ, -R3 ;  /* 0x000000ffff037224 */ /* 0x000fe400078e0a03 */
[----:B------:R-:W-:-:S04]  /*7380*/  IMAD.HI.U32 R6, R28, R8, RZ ;  /* 0x000000081c067227 */ /* 0x000fc800078e00ff */
[----:B------:R-:W-:Y:S02]  /*7390*/  IMAD.MOV R6, RZ, RZ, -R6 ;  /* 0x000000ffff067224 */ /* 0x000fe400078e0a06 */
[C---:B------:R-:W-:Y:S02]  /*73a0*/  IMAD R9, R0.reuse, R5, R9 ;  /* 0x0000000500097224 */ /* 0x040fe400078e0209 */
[C---:B------:R-:W-:Y:S01]  /*73b0*/  IMAD R7, R0.reuse, R3, R7 ;  /* 0x0000000300077224 */ /* 0x040fe200078e0207 */
[----:B------:R-:W-:Y:S01]  /*73c0*/  IABS R3, R16 ;  /* 0x0000001000037213 */ /* 0x000fe20000000000 */
[----:B------:R-:W-:Y:S02]  /*73d0*/  IMAD.MOV.U32 R12, RZ, RZ, R11 ;  /* 0x000000ffff0c7224 */ /* 0x000fe400078e000b */
[----:B------:R-:W-:Y:S01]  /*73e0*/  IMAD R8, R0, R6, R8 ;  /* 0x0000000600087224 */ /* 0x000fe200078e0208 */
[----:B------:R-:W-:Y:S01]  /*73f0*/  IADD3 R6, R27, 0x182, RZ ;  /* 0x000001821b067810 */ /* 0x000fe20007ffe0ff */
[----:B------:R-:W-:Y:S01]  /*7400*/  @!P6 IMAD.IADD R4, R4, 0x1, -R0 ;  /* 0x000000010404e824 */ /* 0x000fe200078e0a00 */
[C---:B------:R-:W-:Y:S01]  /*7410*/  ISETP.GT.U32.AND P6, PT, R0.reuse, R9, PT ;  /* 0x000000090000720c */ /* 0x040fe20003fc4070 */
[----:B------:R-:W-:Y:S01]  /*7420*/  @!P4 IMAD.MOV R12, RZ, RZ, -R12 ;  /* 0x000000ffff0cc224 */ /* 0x000fe200078e0a0c */
[----:B------:R-:W-:Y:S01]  /*7430*/  ISETP.GT.U32.AND P4, PT, R0, R7, PT ;  /* 0x000000070000720c */ /* 0x000fe20003f84070 */
[----:B------:R-:W-:Y:S01]  /*7440*/  @!P5 IMAD.IADD R10, R10, 0x1, -R0 ;  /* 0x000000010a0ad824 */ /* 0x000fe200078e0a00 */
[----:B------:R-:W-:Y:S01]  /*7450*/  ISETP.GT.U32.AND P5, PT, R0, R8, PT ;  /* 0x000000080000720c */ /* 0x000fe20003fa4070 */
[----:B------:R-:W-:Y:S01]  /*7460*/  IMAD.MOV.U32 R11, RZ, RZ, R4 ;  /* 0x000000ffff0b7224 */ /* 0x000fe200078e0004 */
[----:B------:R0:W-:Y:S01]  /*7470*/  STL [R1+0x628], R12 ;  /* 0x0006280c01007387 */ /* 0x0001e20000100800 */
[----:B------:R-:W-:Y:S01]  /*7480*/  IMAD.HI.U32 R5, R28, R3, RZ ;  /* 0x000000031c057227 */ /* 0x000fe200078e00ff */
[----:B------:R-:W-:-:S03]  /*7490*/  IABS R15, R6 ;  /* 0x00000006000f7213 */ /* 0x000fc60000000000 */
[----:B------:R-:W-:Y:S02]  /*74a0*/  IMAD.MOV R5, RZ, RZ, -R5 ;  /* 0x000000ffff057224 */ /* 0x000fe400078e0a05 */
[--C-:B------:R-:W-:Y:S02]  /*74b0*/  @!P6 IMAD.IADD R9, R9, 0x1, -R0.reuse ;  /* 0x000000010909e824 */ /* 0x100fe400078e0a00 */
[--C-:B------:R-:W-:Y:S01]  /*74c0*/  @!P4 IMAD.IADD R7, R7, 0x1, -R0.reuse ;  /* 0x000000010707c824 */ /* 0x100fe200078e0a00 */
[----:B0-----:R-:W-:Y:S01]  /*74d0*/  IABS R12, R13 ;  /* 0x0000000d000c7213 */ /* 0x001fe20000000000 */
[----:B------:R-:W-:Y:S01]  /*74e0*/  @!P5 IMAD.IADD R8, R8, 0x1, -R0 ;  /* 0x000000010808d824 */ /* 0x000fe200078e0a00 */
[C---:B------:R-:W-:Y:S01]  /*74f0*/  ISETP.GT.U32.AND P4, PT, R0.reuse, R10, PT ;  /* 0x0000000a0000720c */ /* 0x040fe20003f84070 */
[----:B------:R-:W-:Y:S01]  /*7500*/  @!P1 IMAD.MOV R11, RZ, RZ, -R11 ;  /* 0x000000ffff0b9224 */ /* 0x000fe200078e0a0b */
[----:B------:R-:W-:Y:S01]  /*7510*/  ISETP.GT.U32.AND P5, PT, R0, R9, PT ;  /* 0x000000090000720c */ /* 0x000fe20003fa4070 */
[----:B------:R-:W-:Y:S01]  /*7520*/  IMAD.HI.U32 R4, R28, R12, RZ ;  /* 0x0000000c1c047227 */ /* 0x000fe200078e00ff */
[----:B------:R-:W-:-:S02]  /*7530*/  ISETP.GT.U32.AND P1, PT, R0, R8, PT ;  /* 0x000000080000720c */ /* 0x000fc40003f24070 */
[C---:B------:R-:W-:Y:S01]  /*7540*/  ISETP.GT.U32.AND P6, PT, R0.reuse, R7, PT ;  /* 0x000000070000720c */ /* 0x040fe20003fc4070 */
[----:B------:R-:W-:Y:S01]  /*7550*/  IMAD.MOV R4, RZ, RZ, -R4 ;  /* 0x000000ffff047224 */ /* 0x000fe200078e0a04 */
[----:B------:R0:W-:Y:S01]  /*7560*/  STL [R1+0x624], R11 ;  /* 0x0006240b01007387 */ /* 0x0001e20000100800 */
        /* <DEDUP_REMOVED lines=9> */
[----:B------:R-:W-:Y:S01]  /*7600*/  ISETP.GE.AND P1, PT, R16, RZ, PT ;  /* 0x000000ff1000720c */ /* 0x000fe20003f26270 */
[----:B------:R-:W-:Y:S01]  /*7610*/  @!P6 IMAD.IADD R7, R7, 0x1, -R0 ;  /* 0x000000010707e824 */ /* 0x000fe200078e0a00 */
[----:B------:R-:W-:Y:S01]  /*7620*/  IABS R16, R4 ;  /* 0x0000000400107213 */ /* 0x000fe20000000000 */
[----:B0-----:R-:W-:Y:S01]  /*7630*/  IMAD.HI.U32 R11, R28, R15, RZ ;  /* 0x0000000f1c0b7227 */ /* 0x001fe200078e00ff */
[----:B------:R-:W-:-:S02]  /*7640*/  IABS R14, R5 ;  /* 0x00000005000e7213 */ /* 0x000fc40000000000 */
[----:B------:R-:W-:Y:S01]  /*7650*/  ISETP.GE.AND P6, PT, R2, RZ, PT ;  /* 0x000000ff0200720c */ /* 0x000fe20003fc6270 */
[----:B------:R-:W-:Y:S02]  /*7660*/  IMAD.MOV.U32 R18, RZ, RZ, R10 ;  /* 0x000000ffff127224 */ /* 0x000fe400078e000a */
[--C-:B------:R-:W-:Y:S01]  /*7670*/  @!P4 IMAD.IADD R3, R3, 0x1, -R0.reuse ;  /* 0x000000010303c824 */ /* 0x100fe200078e0a00 */
[----:B------:R-:W-:Y:S01]  /*7680*/  ISETP.GE.AND P4, PT, R13, RZ, PT ;  /* 0x000000ff0d00720c */ /* 0x000fe20003f86270 */
[----:B------:R-:W-:Y:S02]  /*7690*/  @!P5 IMAD.IADD R12, R12, 0x1, -R0 ;  /* 0x000000010c0cd824 */ /* 0x000fe400078e0a00 */
[----:B------:R-:W-:Y:S02]  /*76a0*/  IMAD.MOV.U32 R13, RZ, RZ, R16 ;  /* 0x000000ffff0d7224 */ /* 0x000fe400078e0010 */
[----:B------:R-:W-:Y:S01]  /*76b0*/  IMAD.MOV R11, RZ, RZ, -R11 ;  /* 0x000000ffff0b7224 */ /* 0x000fe200078e0a0b */
[----:B------:R-:W-:Y:S01]  /*76c0*/  ISETP.GT.U32.AND P5, PT, R0, R12, PT ;  /* 0x0000000c0000720c */ /* 0x000fe20003fa4070 */
[----:B------:R-:W-:-:S04]  /*76d0*/  IMAD.HI.U32 R10, R28, R13, RZ ;  /* 0x0000000d1c0a7227 */ /* 0x000fc800078e00ff */
[----:B------:R-:W-:Y:S02]  /*76e0*/  IMAD.MOV.U32 R17, RZ, RZ, R7 ;  /* 0x000000ffff117224 */ /* 0x000fe400078e0007 */
[----:B------:R-:W-:Y:S01]  /*76f0*/  @!P0 IMAD.MOV R18, RZ, RZ, -R18 ;  /* 0x000000ffff128224 */ /* 0x000fe200078e0a12 */
[C---:B------:R-:W-:Y:S01]  /*7700*/  ISETP.GT.U32.AND P0, PT, R0.reuse, R3, PT ;  /* 0x000000030000720c */ /* 0x040fe20003f04070 */
[----:B------:R-:W-:Y:S02]  /*7710*/  IMAD.MOV R7, RZ, RZ, -R10 ;  /* 0x000000ffff077224 */ /* 0x000fe400078e0a0a */
[C---:B------:R-:W-:Y:S01]  /*7720*/  IMAD R15, R0.reuse, R11, R15 ;  /* 0x0000000b000f7224 */ /* 0x040fe200078e020f */
[----:B------:R0:W-:Y:S01]  /*7730*/  STL [R1+0x600], R18 ;  /* 0x0006001201007387 */ /* 0x0001e20000100800 */
[----:B------:R-:W-:Y:S02]  /*7740*/  IMAD R13, R0, R7, R13 ;  /* 0x00000007000d7224 */ /* 0x000fe400078e020d */
[----:B------:R-:W-:-:S04]  /*7750*/  IMAD.HI.U32 R2, R28, R14, RZ ;  /* 0x0000000e1c027227 */ /* 0x000fc800078e00ff */
[----:B------:R-:W-:Y:S01]  /*7760*/  @!P3 IMAD.MOV R17, RZ, RZ, -R17 ;  /* 0x000000ffff11b224 */ /* 0x000fe200078e0a11 */
[----:B------:R-:W-:Y:S01]  /*7770*/  ISETP.GT.U32.AND P3, PT, R0, R15, PT ;  /* 0x0000000f0000720c */ /* 0x000fe20003f64070 */
[----:B------:R-:W-:Y:S01]  /*7780*/  @!P5 IMAD.IADD R12, R12, 0x1, -R0 ;  /* 0x000000010c0cd824 */ /* 0x000fe200078e0a00 */
[C---:B------:R-:W-:Y:S01]  /*7790*/  ISETP.GT.U32.AND P5, PT, R0.reuse, R13, PT ;  /* 0x0000000d0000720c */ /* 0x040fe20003fa4070 */
[----:B------:R-:W-:Y:S01]  /*77a0*/  IMAD.MOV R2, RZ, RZ, -R2 ;  /* 0x000000ffff027224 */ /* 0x000fe200078e0a02 */
[----:B------:R-:W-:Y:S01]  /*77b0*/  STL [R1+0x604], R17 ;  /* 0x0006041101007387 */ /* 0x000fe20000100800 */
[----:B------:R-:W-:Y:S01]  /*77c0*/  @!P0 IMAD.IADD R3, R3, 0x1, -R0 ;  /* 0x0000000103038824 */ /* 0x000fe200078e0a00 */
[----:B------:R-:W-:Y:S01]  /*77d0*/  ISETP.GE.AND P0, PT, R5, RZ, PT ;  /* 0x000000ff0500720c */ /* 0x000fe20003f06270 */
[----:B------:R-:W-:Y:S01]  /*77e0*/  IMAD R14, R0, R2, R14 ;  /* 0x00000002000e7224 */ /* 0x000fe200078e020e */
[C---:B------:R-:W-:Y:S01]  /*77f0*/  IADD3 R5, R27.reuse, 0x17e, RZ ;  /* 0x0000017e1b057810 */ /* 0x040fe20007ffe0ff */
[----:B------:R-:W-:Y:S01]  /*7800*/  @!P2 IMAD.MOV R9, RZ, RZ, -R9 ;  /* 0x000000ffff09a224 */ /* 0x000fe200078e0a09 */
[----:B------:R-:W-:Y:S01]  /*7810*/  ISETP.GE.AND P2, PT, R6, RZ, PT ;  /* 0x000000ff0600720c */ /* 0x000fe20003f46270 */
[----:B------:R-:W-:Y:S01]  /*7820*/  @!P6 IMAD.MOV R8, RZ, RZ, -R8 ;  /* 0x000000ffff08e224 */ /* 0x000fe200078e0a08 */
[----:B------:R-:W-:Y:S01]  /*7830*/  ISETP.GT.U32.AND P6, PT, R0, R14, PT ;  /* 0x0000000e0000720c */ /* 0x000fe20003fc4070 */
[----:B------:R-:W-:Y:S01]  /*7840*/  IMAD.MOV.U32 R6, RZ, RZ, R3 ;  /* 0x000000ffff067224 */ /* 0x000fe200078e0003 */
[----:B------:R-:W-:Y:S01]  /*7850*/  IADD3 R2, R27, 0x17f, RZ ;  /* 0x0000017f1b027810 */ /* 0x000fe20007ffe0ff */
[----:B------:R-:W-:Y:S01]  /*7860*/  @!P3 IMAD.IADD R15, R15, 0x1, -R0 ;  /* 0x000000010f0fb824 */ /* 0x000fe200078e0a00 */
[----:B------:R-:W-:Y:S01]  /*7870*/  ISETP.GE.AND P3, PT, R4, RZ, PT ;  /* 0x000000ff0400720c */ /* 0x000fe20003f66270 */
[----:B------:R-:W-:Y:S01]  /*7880*/  @!P1 IMAD.MOV R6, RZ, RZ, -R6 ;  /* 0x000000ffff069224 */ /* 0x000fe200078e0a06 */
[----:B------:R-:W-:Y:S01]  /*7890*/  IABS R4, R5 ;  /* 0x0000000500047213 */ /* 0x000fe20000000000 */
[----:B------:R-:W-:Y:S01]  /*78a0*/  @!P5 IMAD.IADD R13, R13, 0x1, -R0 ;  /* 0x000000010d0dd824 */ /* 0x000fe200078e0a00 */
[----:B------:R-:W-:Y:S01]  /*78b0*/  STL [R1+0x608], R9 ;  /* 0x0006080901007387 */ /* 0x000fe20000100800 */
[----:B------:R-:W-:Y:S01]  /*78c0*/  IABS R10, R2 ;  /* 0x00000002000a7213 */ /* 0x000fe20000000000 */
[----:B0-----:R-:W-:Y:S01]  /*78d0*/  IMAD.MOV.U32 R18, RZ, RZ, R12 ;  /* 0x000000ffff127224 */ /* 0x001fe200078e000c */
[----:B------:R-:W-:Y:S01]  /*78e0*/  IADD3 R3, R27, 0x17c, RZ ;  /* 0x0000017c1b037810 */ /* 0x000fe20007ffe0ff */
[----:B------:R0:W-:Y:S01]  /*78f0*/  STL [R1+0x60c], R8 ;  /* 0x00060c0801007387 */ /* 0x0001e20000100800 */
[----:B------:R-:W-:Y:S01]  /*7900*/  ISETP.GT.U32.AND P5, PT, R0, R13, PT ;  /* 0x0000000d0000720c */ /* 0x000fe20003fa4070 */
[----:B------:R-:W-:Y:S01]  /*7910*/  @!P6 IMAD.IADD R14, R14, 0x1, -R0 ;  /* 0x000000010e0ee824 */ /* 0x000fe200078e0a00 */
[----:B------:R-:W-:Y:S01]  /*7920*/  ISETP.GT.U32.AND P6, PT, R0, R15, PT ;  /* 0x0000000f0000720c */ /* 0x000fe20003fc4070 */
[----:B------:R1:W-:Y:S01]  /*7930*/  STL [R1+0x610], R6 ;  /* 0x0006100601007387 */ /* 0x0003e20000100800 */
[----:B------:R-:W-:-:S02]  /*7940*/  IMAD.HI.U32 R7, R28, R10, RZ ;  /* 0x0000000a1c077227 */ /* 0x000fc400078e00ff */
[C---:B------:R-:W-:Y:S02]  /*7950*/  ISETP.GT.U32.AND P1, PT, R0.reuse, R14, PT ;  /* 0x0000000e0000720c */ /* 0x040fe40003f24070 */
[----:B------:R-:W-:Y:S01]  /*7960*/  IMAD.MOV R7, RZ, RZ, -R7 ;  /* 0x000000ffff077224 */ /* 0x000fe200078e0a07 */
[----:B0-----:R-:W-:Y:S01]  /*7970*/  IADD3 R8, R27, 0x17d, RZ ;  /* 0x0000017d1b087810 */ /* 0x001fe20007ffe0ff */
[----:B------:R-:W-:Y:S02]  /*7980*/  @!P4 IMAD.MOV R18, RZ, RZ, -R18 ;  /* 0x000000ffff12c224 */ /* 0x000fe400078e0a12 */
[----:B------:R-:W-:Y:S01]  /*7990*/  IMAD R10, R0, R7, R10 ;  /* 0x00000007000a7224 */ /* 0x000fe200078e020a */
[----:B------:R-:W-:Y:S01]  /*79a0*/  IABS R11, R8 ;  /* 0x00000008000b7213 */ /* 0x000fe20000000000 */
[----:B-1----:R-:W-:Y:S01]  /*79b0*/  IMAD.HI.U32 R6, R28, R4, RZ ;  /* 0x000000041c067227 */ /* 0x002fe200078e00ff */
[----:B------:R-:W-:Y:S01]  /*79c0*/  IABS R7, R3 ;  /* 0x0000000300077213 */ /* 0x000fe20000000000 */
[----:B------:R-:W-:Y:S02]  /*79d0*/  STL [R1+0x598], R18 ;  /* 0x0005981201007387 */ /* 0x000fe40000100800 */
[----:B------:R-:W-:-:S02]  /*79e0*/  IMAD.MOV R6, RZ, RZ, -R6 ;  /* 0x000000ffff067224 */ /* 0x000fc400078e0a06 */
[----:B------:R-:W-:Y:S02]  /*79f0*/  @!P5 IMAD.IADD R13, R13, 0x1, -R0 ;  /* 0x000000010d0dd824 */ /* 0x000fe400078e0a00 */
[C---:B------:R-:W-:Y:S01]  /*7a00*/  IMAD R4, R0.reuse, R6, R4 ;  /* 0x0000000600047224 */ /* 0x040fe200078e0204 */
[----:B------:R-:W-:Y:S01]  /*7a10*/  IADD3 R6, R27, 0x17b, RZ ;  /* 0x0000017b1b067810 */ /* 0x000fe20007ffe0ff */
[--C-:B------:R-:W-:Y:S01]  /*7a20*/  @!P6 IMAD.IADD R15, R15, 0x1, -R0.reuse ;  /* 0x000000010f0fe824 */ /* 0x100fe200078e0a00 */
[----:B------:R-:W-:Y:S01]  /*7a30*/  ISETP.GT.U32.AND P6, PT, R0, R10, PT ;  /* 0x0000000a0000720c */ /* 0x000fe20003fc4070 */
[----:B------:R-:W-:Y:S01]  /*7a40*/  IMAD.HI.U32 R16, R28, R11, RZ ;  /* 0x0000000b1c107227 */ /* 0x000fe200078e00ff */
[----:B------:R-:W-:Y:S02]  /*7a50*/  ISETP.GT.U32.AND P5, PT, R0, R4, PT ;  /* 0x000000040000720c */ /* 0x000fe40003fa4070 */
[----:B------:R-:W-:Y:S01]  /*7a60*/  IABS R9, R6 ;  /* 0x0000000600097213 */ /* 0x000fe20000000000 */
[----:B------:R-:W-:Y:S01]  /*7a70*/  @!P1 IMAD.IADD R14, R14, 0x1, -R0 ;  /* 0x000000010e0e9824 */ /* 0x000fe200078e0a00 */
[----:B------:R-:W-:Y:S01]  /*7a80*/  ISETP.GE.AND P1, PT, R2, RZ, PT ;  /* 0x000000ff0200720c */ /* 0x000fe20003f26270 */
[----:B------:R-:W-:-:S02]  /*7a90*/  IMAD.MOV R16, RZ, RZ, -R16 ;  /* 0x000000ffff107224 */ /* 0x000fc400078e0a10 */
[----:B------:R-:W-:-:S04]  /*7aa0*/  IMAD.HI.U32 R12, R28, R9, RZ ;  /* 0x000000091c0c7227 */ /* 0x000fc800078e00ff */
[--C-:B------:R-:W-:Y:S01]  /*7ab0*/  @!P6 IMAD.IADD R10, R10, 0x1, -R0.reuse ;  /* 0x000000010a0ae824 */ /* 0x100fe200078e0a00 */
[----:B------:R-:W-:Y:S01]  /*7ac0*/  ISETP.GE.AND P6, PT, R5, RZ, PT ;  /* 0x000000ff0500720c */ /* 0x000fe20003fc6270 */
[----:B------:R-:W-:Y:S01]  /*7ad0*/  @!P5 IMAD.IADD R4, R4, 0x1, -R0 ;  /* 0x000000010404d824 */ /* 0x000fe200078e0a00 */
[----:B------:R-:W-:Y:S01]  /*7ae0*/  IADD3 R5, R27, 0x17a, RZ ;  /* 0x0000017a1b057810 */ /* 0x000fe20007ffe0ff */
[----:B------:R-:W-:Y:S01]  /*7af0*/  IMAD.MOV R12, RZ, RZ, -R12 ;  /* 0x000000ffff0c7224 */ /* 0x000fe200078e0a0c */
[C---:B------:R-:W-:Y:S01]  /*7b00*/  ISETP.GT.U32.AND P5, PT, R0.reuse, R10, PT ;  /* 0x0000000a0000720c */ /* 0x040fe20003fa4070 */
[C---:B------:R-:W-:Y:S01]  /*7b10*/  IMAD R11, R0.reuse, R16, R11 ;  /* 0x00000010000b7224 */ /* 0x040fe200078e020b */
[----:B------:R-:W-:Y:S01]  /*7b20*/  ISETP.GT.U32.AND P4, PT, R0, R4, PT ;  /* 0x000000040000720c */ /* 0x000fe20003f84070 */
[----:B------:R-:W-:Y:S02]  /*7b30*/  IMAD.MOV.U32 R17, RZ, RZ, R15 ;  /* 0x000000ffff117224 */ /* 0x000fe400078e000f */
[----:B------:R-:W-:Y:S01]  /*7b40*/  @!P0 IMAD.MOV R14, RZ, RZ, -R14 ;  /* 0x000000ffff0e8224 */ /* 0x000fe200078e0a0e */
[----:B------:R-:W-:Y:S01]  /*7b50*/  ISETP.GE.AND P0, PT, R8, RZ, PT ;  /* 0x000000ff0800720c */ /* 0x000fe20003f06270 */
[----:B------:R-:W-:-:S02]  /*7b60*/  IMAD R8, R0, R12, R9 ;  /* 0x0000000c00087224 */ /* 0x000fc400078e0209 */
[----:B------:R-:W-:-:S04]  /*7b70*/  IMAD.HI.U32 R2, R28, R7, RZ ;  /* 0x000000071c027227 */ /* 0x000fc800078e00ff */
[----:B------:R-:W-:Y:S01]  /*7b80*/  @!P2 IMAD.MOV R17, RZ, RZ, -R17 ;  /* 0x000000ffff11a224 */ /* 0x000fe200078e0a11 */
[----:B------:R-:W-:Y:S01]  /*7b90*/  ISETP.GT.U32.AND P2, PT, R0, R11, PT ;  /* 0x0000000b0000720c */ /* 0x000fe20003f44070 */
[----:B------:R-:W-:Y:S01]  /*7ba0*/  @!P4 IMAD.IADD R4, R4, 0x1, -R0 ;  /* 0x000000010404c824 */ /* 0x000fe200078e0a00 */
[----:B------:R-:W-:Y:S01]  /*7bb0*/  ISETP.GT.U32.AND P4, PT, R0, R8, PT ;  /* 0x000000080000720c */ /* 0x000fe20003f84070 */
[----:B------:R-:W-:Y:S01]  /*7bc0*/  IMAD.MOV R2, RZ, RZ, -R2 ;  /* 0x000000ffff027224 */ /* 0x000fe200078e0a02 */
[----:B------:R-:W-:Y:S01]  /*7bd0*/  STL [R1+0x59c], R17 ;  /* 0x00059c1101007387 */ /* 0x000fe20000100800 */
[----:B------:R-:W-:Y:S01]  /*7be0*/  @!P5 IMAD.IADD R10, R10, 0x1, -R0 ;  /* 0x000000010a0ad824 */ /* 0x000fe200078e0a00 */
[----:B------:R-:W-:Y:S01]  /*7bf0*/  ISETP.GE.AND P5, PT, R3, RZ, PT ;  /* 0x000000ff0300720c */ /* 0x000fe20003fa6270 */
[C---:B------:R-:W-:Y:S01]  /*7c00*/  IMAD R7, R0.reuse, R2, R7 ;  /* 0x0000000200077224 */ /* 0x040fe200078e0207 */
[----:B------:R-:W-:Y:S01]  /*7c10*/  IADD3 R3, R27, 0x179, RZ ;  /* 0x000001791b037810 */ /* 0x000fe20007ffe0ff */
[----:B------:R-:W-:Y:S01]  /*7c20*/  @!P3 IMAD.MOV R13, RZ, RZ, -R13 ;  /* 0x000000ffff0db224 */ /* 0x000fe200078e0a0d */
[----:B------:R-:W-:Y:S01]  /*7c30*/  IABS R2, R5 ;  /* 0x0000000500027213 */ /* 0x000fe20000000000 */
[----:B------:R-:W-:Y:S01]  /*7c40*/  IMAD.MOV.U32 R12, RZ, RZ, R10 ;  /* 0x000000ffff0c7224 */ /* 0x000fe200078e000a */
[----:B------:R-:W-:Y:S01]  /*7c50*/  ISETP.GT.U32.AND P3, PT, R0, R7, PT ;  /* 0x000000070000720c */ /* 0x000fe20003f64070 */
[----:B------:R-:W-:Y:S01]  /*7c60*/  @!P2 IMAD.IADD R11, R11, 0x1, -R0 ;  /* 0x000000010b0ba824 */ /* 0x000fe200078e0a00 */
[----:B------:R-:W-:Y:S01]  /*7c70*/  IABS R10, R3 ;  /* 0x00000003000a7213 */ /* 0x000fe20000000000 */
[----:B------:R-:W-:Y:S01]  /*7c80*/  @!P1 IMAD.MOV R12, RZ, RZ, -R12 ;  /* 0x000000ffff0c9224 */ /* 0x000fe200078e0a0c */
[----:B------:R-:W-:Y:S01]  /*7c90*/  STL [R1+0x5ac], R14 ;  /* 0x0005ac0e01007387 */ /* 0x000fe20000100800 */
[----:B------:R-:W-:Y:S01]  /*7ca0*/  @!P4 IMAD.IADD R8, R8, 0x1, -R0 ;  /* 0x000000010808c824 */ /* 0x000fe200078e0a00 */
[----:B------:R-:W-:Y:S01]  /*7cb0*/  ISETP.GT.U32.AND P1, PT, R0, R11, PT ;  /* 0x0000000b0000720c */ /* 0x000fe20003f24070 */
[----:B------:R-:W-:Y:S01]  /*7cc0*/  IMAD.HI.U32 R9, R28, R2, RZ ;  /* 0x000000021c097227 */ /* 0x000fe200078e00ff */
[----:B------:R-:W-:Y:S01]  /*7cd0*/  STL [R1+0x5f0], R13 ;  /* 0x0005f00d01007387 */ /* 0x000fe20000100800 */
[----:B------:R-:W-:-:S02]  /*7ce0*/  ISETP.GE.AND P2, PT, R6, RZ, PT ;  /* 0x000000ff0600720c */ /* 0x000fc40003f46270 */
[C---:B------:R-:W-:Y:S01]  /*7cf0*/  ISETP.GT.U32.AND P4, PT, R0.reuse, R8, PT ;  /* 0x000000080000720c */ /* 0x040fe20003f84070 */
[----:B------:R0:W-:Y:S01]  /*7d00*/  STL [R1+0x5f4], R12 ;  /* 0x0005f40c01007387 */ /* 0x0001e20000100800 */
[----:B------:R-:W-:Y:S01]  /*7d10*/  IMAD.MOV R9, RZ, RZ, -R9 ;  /* 0x000000ffff097224 */ /* 0x000fe200078e0a09 */
[----:B------:R-:W-:Y:S01]  /*7d20*/  IADD3 R6, R27, 0x178, RZ ;  /* 0x000001781b067810 */ /* 0x000fe20007ffe0ff */
[----:B------:R-:W-:Y:S02]  /*7d30*/  @!P3 IMAD.IADD R7, R7, 0x1, -R0 ;  /* 0x000000010707b824 */ /* 0x000fe400078e0a00 */
[C---:B------:R-:W-:Y:S01]  /*7d40*/  IMAD R2, R0.reuse, R9, R2 ;  /* 0x0000000900027224 */ /* 0x040fe200078e0202 */
[----:B------:R-:W-:Y:S01]  /*7d50*/  IABS R9, R6 ;  /* 0x0000000600097213 */ /* 0x000fe20000000000 */
[----:B------:R-:W-:Y:S01]  /*7d60*/  @!P1 IMAD.IADD R11, R11, 0x1, -R0 ;  /* 0x000000010b0b9824 */ /* 0x000fe200078e0a00 */
[C---:B------:R-:W-:Y:S01]  /*7d70*/  ISETP.GT.U32.AND P3, PT, R0.reuse, R7, PT ;  /* 0x000000070000720c */ /* 0x040fe20003f64070 */
[----:B0-----:R-:W-:Y:S01]  /*7d80*/  IMAD.MOV.U32 R12, RZ, RZ, R4 ;  /* 0x000000ffff0c7224 */ /* 0x001fe200078e0004 */
[----:B------:R-:W-:Y:S01]  /*7d90*/  ISETP.GT.U32.AND P1, PT, R0, R2, PT ;  /* 0x000000020000720c */ /* 0x000fe20003f24070 */
[----:B------:R-:W-:-:S04]  /*7da0*/  IMAD.HI.U32 R4, R28, R10, RZ ;  /* 0x0000000a1c047227 */ /* 0x000fc800078e00ff */
[----:B------:R-:W-:Y:S02]  /*7db0*/  IMAD.MOV R4, RZ, RZ, -R4 ;  /* 0x000000ffff047224 */ /* 0x000fe400078e0a04 */
[----:B------:R-:W-:Y:S02]  /*7dc0*/  @!P4 IMAD.IADD R8, R8, 0x1, -R0 ;  /* 0x000000010808c824 */ /* 0x000fe400078e0a00 */
[C---:B------:R-:W-:Y:S01]  /*7dd0*/  IMAD R10, R0.reuse, R4, R10 ;  /* 0x00000004000a7224 */ /* 0x040fe200078e020a */
[----:B------:R-:W-:Y:S01]  /*7de0*/  IADD3 R4, R27, 0x176, RZ ;  /* 0x000001761b047810 */ /* 0x000fe20007ffe0ff */
[--C-:B------:R-:W-:Y:S01]  /*7df0*/  @!P3 IMAD.IADD R7, R7, 0x1, -R0.reuse ;  /* 0x000000010707b824 */ /* 0x100fe200078e0a00 */
[----:B------:R-:W-:Y:S01]  /*7e00*/  ISETP.GE.AND P3, PT, R3, RZ, PT ;  /* 0x000000ff0300720c */ /* 0x000fe20003f66270 */
[----:B------:R-:W-:Y:S01]  /*7e10*/  IMAD.MOV.U32 R14, RZ, RZ, R11 ;  /* 0x000000ffff0e7224 */ /* 0x000fe200078e000b */
[----:B------:R-:W-:Y:S01]  /*7e20*/  ISETP.GT.U32.AND P4, PT, R0, R10, PT ;  /* 0x0000000a0000720c */ /* 0x000fe20003f84070 */
[----:B------:R-:W-:Y:S01]  /*7e30*/  @!P1 IMAD.IADD R2, R2, 0x1, -R0 ;  /* 0x0000000102029824 */ /* 0x000fe200078e0a00 */
[----:B------:R-:W-:Y:S01]  /*7e40*/  IADD3 R3, R27, 0x177, RZ ;  /* 0x000001771b037810 */ /* 0x000fe20007ffe0ff */
[----:B------:R-:W-:Y:S01]  /*7e50*/  @!P6 IMAD.MOV R12, RZ, RZ, -R12 ;  /* 0x000000ffff0ce224 */ /* 0x000fe200078e0a0c */
[----:B------:R-:W-:Y:S01]  /*7e60*/  ISETP.GE.AND P6, PT, R5, RZ, PT ;  /* 0x000000ff0500720c */ /* 0x000fe20003fc6270 */
[----:B------:R-:W-:Y:S01]  /*7e70*/  IMAD.HI.U32 R13, R28, R9, RZ ;  /* 0x000000091c0d7227 */ /* 0x000fe200078e00ff */
[----:B------:R-:W-:-:S02]  /*7e80*/  IABS R5, R3 ;  /* 0x0000000300057213 */ /* 0x000fc40000000000 */
[----:B------:R-:W-:Y:S01]  /*7e90*/  ISETP.GE.AND P1, PT, R6, RZ, PT ;  /* 0x000000ff0600720c */ /* 0x000fe20003f26270 */
[----:B------:R-:W-:Y:S01]  /*7ea0*/  @!P0 IMAD.MOV R14, RZ, RZ, -R14 ;  /* 0x000000ffff0e8224 */ /* 0x000fe200078e0a0e */
[----:B------:R-:W-:Y:S01]  /*7eb0*/  ISETP.GT.U32.AND P0, PT, R0, R2, PT ;  /* 0x000000020000720c */ /* 0x000fe20003f04070 */
[----:B------:R-:W-:Y:S01]  /*7ec0*/  IMAD.MOV R13, RZ, RZ, -R13 ;  /* 0x000000ffff0d7224 */ /* 0x000fe200078e0a0d */
[----:B------:R0:W-:Y:S01]  /*7ed0*/  STL [R1+0x5fc], R12 ;  /* 0x0005fc0c01007387 */ /* 0x0001e20000100800 */
[----:B------:R-:W-:Y:S02]  /*7ee0*/  @!P4 IMAD.IADD R10, R10, 0x1, -R0 ;  /* 0x000000010a0ac824 */ /* 0x000fe400078e0a00 */
[----:B------:R-:W-:Y:S01]  /*7ef0*/  IMAD.HI.U32 R6, R28, R5, RZ ;  /* 0x000000051c067227 */ /* 0x000fe200078e00ff */
[----:B------:R-:W-:Y:S02]  /*7f00*/  STL [R1+0x5f8], R14 ;  /* 0x0005f80e01007387 */ /* 0x000fe40000100800 */
[C---:B------:R-:W-:Y:S01]  /*7f10*/  ISETP.GT.U32.AND P4, PT, R0.reuse, R10, PT ;  /* 0x0000000a0000720c */ /* 0x040fe20003f84070 */
[----:B------:R-:W-:-:S02]  /*7f20*/  IMAD R9, R0, R13, R9 ;  /* 0x0000000d00097224 */ /* 0x000fc400078e0209 */
[----:B------:R-:W-:Y:S01]  /*7f30*/  IMAD.MOV.U32 R11, RZ, RZ, R7 ;  /* 0x000000ffff0b7224 */ /* 0x000fe200078e0007 */
[----:B0-----:R-:W-:Y:S01]  /*7f40*/  IABS R12, R4 ;  /* 0x00000004000c7213 */ /* 0x001fe20000000000 */
[----:B------:R-:W-:Y:S02]  /*7f50*/  IMAD.MOV R6, RZ, RZ, -R6 ;  /* 0x000000ffff067224 */ /* 0x000fe400078e0a06 */
[----:B------:R-:W-:Y:S01]  /*7f60*/  @!P5 IMAD.MOV R11, RZ, RZ, -R11 ;  /* 0x000000ffff0bd224 */ /* 0x000fe200078e0a0b */
[----:B------:R-:W-:Y:S01]  /*7f70*/  ISETP.GT.U32.AND P5, PT, R0, R9, PT ;  /* 0x000000090000720c */ /* 0x000fe20003fa4070 */
[----:B------:R-:W-:-:S03]  /*7f80*/  IMAD.HI.U32 R7, R28, R12, RZ ;  /* 0x0000000c1c077227 */ /* 0x000fc600078e00ff */
[----:B------:R0:W-:Y:S01]  /*7f90*/  STL [R1+0x5d8], R11 ;  /* 0x0005d80b01007387 */ /* 0x0001e20000100800 */
[----:B------:R-:W-:Y:S02]  /*7fa0*/  IMAD R5, R0, R6, R5 ;  /* 0x0000000600057224 */ /* 0x000fe400078e0205 */
[----:B------:R-:W-:Y:S02]  /*7fb0*/  IMAD.MOV R7, RZ, RZ, -R7 ;  /* 0x000000ffff077224 */ /* 0x000fe400078e0a07 */
[--C-:B------:R-:W-:Y:S01]  /*7fc0*/  @!P0 IMAD.IADD R2, R2, 0x1, -R0.reuse ;  /* 0x0000000102028824 */ /* 0x100fe200078e0a00 */
[----:B------:R-:W-:Y:S01]  /*7fd0*/  ISETP.GE.AND P0, PT, R4, RZ, PT ;  /* 0x000000ff0400720c */ /* 0x000fe20003f06270 */
[----:B------:R-:W-:Y:S01]  /*7fe0*/  @!P4 IMAD.IADD R10, R10, 0x1, -R0 ;  /* 0x000000010a0ac824 */ /* 0x000fe200078e0a00 */
[C---:B------:R-:W-:Y:S01]  /*7ff0*/  ISETP.GT.U32.AND P4, PT, R0.reuse, R5, PT ;  /* 0x000000050000720c */ /* 0x040fe20003f84070 */
[----:B------:R-:W-:Y:S01]  /*8000*/  IMAD R12, R0, R7, R12 ;  /* 0x00000007000c7224 */ /* 0x000fe200078e020c */
[----:B------:R-:W-:Y:S01]  /*8010*/  IADD3 R7, R27, 0x174, RZ ;  /* 0x000001741b077810 */ /* 0x000fe20007ffe0ff */
[----:B------:R-:W-:-:S02]  /*8020*/  IMAD.MOV.U32 R13, RZ, RZ, R2 ;  /* 0x000000ffff0d7224 */ /* 0x000fc400078e0002 */
[----:B------:R-:W-:Y:S01]  /*8030*/  @!P5 IMAD.IADD R9, R9, 0x1, -R0 ;  /* 0x000000010909d824 */ /* 0x000fe200078e0a00 */
[----:B------:R-:W-:Y:S01]  /*8040*/  IABS R6, R7 ;  /* 0x0000000700067213 */ /* 0x000fe20000000000 */
[----:B------:R-:W-:Y:S01]  /*8050*/  @!P6 IMAD.MOV R13, RZ, RZ, -R13 ;  /* 0x000000ffff0de224 */ /* 0x000fe200078e0a0d */
[C---:B------:R-:W-:Y:S01]  /*8060*/  ISETP.GT.U32.AND P6, PT, R0.reuse, R12, PT ;  /* 0x0000000c0000720c */ /* 0x040fe20003fc4070 */
[----:B------:R-:W-:Y:S01]  /*8070*/  @!P2 IMAD.MOV R8, RZ, RZ, -R8 ;  /* 0x000000ffff08a224 */ /* 0x000fe200078e0a08 */
[----:B------:R-:W-:Y:S01]  /*8080*/  ISETP.GT.U32.AND P5, PT, R0, R9, PT ;  /* 0x000000090000720c */ /* 0x000fe20003fa4070 */
[----:B0-----:R-:W-:Y:S01]  /*8090*/  IMAD.MOV.U32 R11, RZ, RZ, R10 ;  /* 0x000000ffff0b7224 */ /* 0x001fe200078e000a */
[----:B------:R-:W-:Y:S01]  /*80a0*/  ISETP.GE.AND P2, PT, R3, RZ, PT ;  /* 0x000000ff0300720c */ /* 0x000fe20003f46270 */
[----:B------:R-:W-:Y:S01]  /*80b0*/  @!P4 IMAD.IADD R5, R5, 0x1, -R0 ;  /* 0x000000010505c824 */ /* 0x000fe200078e0a00 */
[----:B------:R0:W-:Y:S01]  /*80c0*/  STL [R1+0x5dc], R8 ;  /* 0x0005dc0801007387 */ /* 0x0001e20000100800 */
[----:B------:R-:W-:Y:S01]  /*80d0*/  @!P3 IMAD.MOV R11, RZ, RZ, -R11 ;  /* 0x000000ffff0bb224 */ /* 0x000fe200078e0a0b */
[----:B------:R-:W-:-:S02]  /*80e0*/  IADD3 R3, R27, 0x173, RZ ;  /* 0x000001731b037810 */ /* 0x000fc40007ffe0ff */
[----:B------:R-:W-:Y:S01]  /*80f0*/  ISETP.GT.U32.AND P4, PT, R0, R5, PT ;  /* 0x000000050000720c */ /* 0x000fe20003f84070 */
[----:B------:R-:W-:Y:S01]  /*8100*/  STL [R1+0x5ec], R13 ;  /* 0x0005ec0d01007387 */ /* 0x000fe20000100800 */
[----:B------:R-:W-:Y:S01]  /*8110*/  IABS R2, R3 ;  /* 0x0000000300027213 */ /* 0x000fe20000000000 */
[--C-:B------:R-:W-:Y:S02]  /*8120*/  @!P6 IMAD.IADD R12, R12, 0x1, -R0.reuse ;  /* 0x000000010c0ce824 */ /* 0x100fe400078e0a00 */
[----:B------:R-:W-:Y:S01]  /*8130*/  @!P5 IMAD.IADD R9, R9, 0x1, -R0 ;  /* 0x000000010909d824 */ /* 0x000fe200078e0a00 */
[----:B0-----:R-:W-:Y:S01]  /*8140*/  IADD3 R8, R27, 0x175, RZ ;  /* 0x000001751b087810 */ /* 0x001fe20007ffe0ff */
[----:B------:R0:W-:Y:S01]  /*8150*/  STL [R1+0x5e8], R11 ;  /* 0x0005e80b01007387 */ /* 0x0001e20000100800 */
[----:B------:R-:W-:Y:S02]  /*8160*/  ISETP.GT.U32.AND P6, PT, R0, R12, PT ;  /* 0x0000000c0000720c */ /* 0x000fe40003fc4070 */
[----:B------:R-:W-:-:S02]  /*8170*/  IABS R4, R8 ;  /* 0x0000000800047213 */ /* 0x000fc40000000000 */
[----:B------:R-:W-:Y:S01]  /*8180*/  ISETP.GE.AND P5, PT, R7, RZ, PT ;  /* 0x000000ff0700720c */ /* 0x000fe20003fa6270 */
[----:B------:R-:W-:Y:S01]  /*8190*/  IMAD.HI.U32 R7, R28, R6, RZ ;  /* 0x000000061c077227 */ /* 0x000fe200078e00ff */
[----:B------:R-:W-:-:S03]  /*81a0*/  ISETP.GE.AND P3, PT, R8, RZ, PT ;  /* 0x000000ff0800720c */ /* 0x000fc60003f66270 */
[----:B------:R-:W-:-:S04]  /*81b0*/  IMAD.HI.U32 R10, R28, R4, RZ ;  /* 0x000000041c0a7227 */ /* 0x000fc800078e00ff */
[----:B0-----:R-:W-:Y:S02]  /*81c0*/  IMAD.MOV.U32 R11, RZ, RZ, R9 ;  /* 0x000000ffff0b7224 */ /* 0x001fe400078e0009 */
[----:B------:R-:W-:Y:S02]  /*81d0*/  IMAD.MOV R10, RZ, RZ, -R10 ;  /* 0x000000ffff0a7224 */ /* 0x000fe400078e0a0a */
[----:B------:R-:W-:Y:S02]  /*81e0*/  IMAD.MOV R7, RZ, RZ, -R7 ;  /* 0x000000ffff077224 */ /* 0x000fe400078e0a07 */
[----:B------:R-:W-:Y:S02]  /*81f0*/  @!P4 IMAD.IADD R5, R5, 0x1, -R0 ;  /* 0x000000010505c824 */ /* 0x000fe400078e0a00 */
[----:B------:R-:W-:-:S04]  /*8200*/  IMAD.HI.U32 R8, R28, R2, RZ ;  /* 0x000000021c087227 */ /* 0x000fc800078e00ff */
[----:B------:R-:W-:Y:S01]  /*8210*/  @!P1 IMAD.MOV R11, RZ, RZ, -R11 ;  /* 0x000000ffff0b9224 */ /* 0x000fe200078e0a0b */
[----:B------:R-:W-:Y:S01]  /*8220*/  ISETP.GE.AND P1, PT, R3, RZ, PT ;  /* 0x000000ff0300720c */ /* 0x000fe20003f26270 */
[C---:B------:R-:W-:Y:S02]  /*8230*/  IMAD R4, R0.reuse, R10, R4 ;  /* 0x0000000a00047224 */ /* 0x040fe400078e0204 */
[C---:B------:R-:W-:Y:S01]  /*8240*/  IMAD R3, R0.reuse, R7, R6 ;  /* 0x0000000700037224 */ /* 0x040fe200078e0206 */
[C---:B------:R-:W-:Y:S01]  /*8250*/  IADD3 R6, R27.reuse, 0x170, RZ ;  /* 0x000001701b067810 */ /* 0x040fe20007ffe0ff */
[----:B------:R-:W-:Y:S01]  /*8260*/  IMAD.MOV.U32 R9, RZ, RZ, R5 ;  /* 0x000000ffff097224 */ /* 0x000fe200078e0005 */
[----:B------:R-:W-:Y:S01]  /*8270*/  ISETP.GT.U32.AND P4, PT, R0, R4, PT ;  /* 0x000000040000720c */ /* 0x000fe20003f84070 */
[----:B------:R-:W-:Y:S01]  /*8280*/  IMAD.MOV R8, RZ, RZ, -R8 ;  /* 0x000000ffff087224 */ /* 0x000fe200078e0a08 */
[----:B------:R-:W-:Y:S01]  /*8290*/  IABS R10, R6 ;  /* 0x00000006000a7213 */ /* 0x000fe20000000000 */
[----:B------:R-:W-:Y:S01]  /*82a0*/  @!P6 IMAD.IADD R12, R12, 0x1, -R0 ;  /* 0x000000010c0ce824 */ /* 0x000fe200078e0a00 */
[C---:B------:R-:W-:Y:S01]  /*82b0*/  IADD3 R5, R27.reuse, 0x171, RZ ;  /* 0x000001711b057810 */ /* 0x040fe20007ffe0ff */
[----:B------:R-:W-:Y:S01]  /*82c0*/  @!P2 IMAD.MOV R9, RZ, RZ, -R9 ;  /* 0x000000ffff09a224 */ /* 0x000fe200078e0a09 */
[C---:B------:R-:W-:Y:S01]  /*82d0*/  ISETP.GT.U32.AND P2, PT, R0.reuse, R3, PT ;  /* 0x000000030000720c */ /* 0x040fe20003f44070 */
[----:B------:R-:W-:Y:S01]  /*82e0*/  IMAD R2, R0, R8, R2 ;  /* 0x0000000800027224 */ /* 0x000fe200078e0202 */
[C---:B------:R-:W-:Y:S01]  /*82f0*/  IADD3 R8, R27.reuse, 0x172, RZ ;  /* 0x000001721b087810 */ /* 0x040fe20007ffe0ff */
[----:B------:R-:W-:Y:S01]  /*8300*/  IMAD.MOV.U32 R14, RZ, RZ, R12 ;  /* 0x000000ffff0e7224 */ /* 0x000fe200078e000c */
[----:B------:R0:W-:Y:S01]  /*8310*/  STL [R1+0x5e4], R11 ;  /* 0x0005e40b01007387 */ /* 0x0001e20000100800 */
[----:B------:R-:W-:-:S02]  /*8320*/  IADD3 R7, R27, 0x16f, RZ ;  /* 0x0000016f1b077810 */ /* 0x000fc40007ffe0ff */
[----:B------:R-:W-:Y:S01]  /*8330*/  @!P0 IMAD.MOV R14, RZ, RZ, -R14 ;  /* 0x000000ffff0e8224 */ /* 0x000fe200078e0a0e */
[----:B------:R-:W-:Y:S01]  /*8340*/  ISETP.GT.U32.AND P0, PT, R0, R2, PT ;  /* 0x000000020000720c */ /* 0x000fe20003f04070 */
[--C-:B------:R-:W-:Y:S01]  /*8350*/  @!P4 IMAD.IADD R4, R4, 0x1, -R0.reuse ;  /* 0x000000010404c824 */ /* 0x100fe200078e0a00 */
[----:B------:R-:W-:Y:S01]  /*8360*/  ISETP.GE.AND P6, PT, R8, RZ, PT ;  /* 0x000000ff0800720c */ /* 0x000fe20003fc6270 */
[----:B------:R1:W-:Y:S01]  /*8370*/  STL [R1+0x81c], R9 ;  /* 0x00081c0901007387 */ /* 0x0003e20000100800 */
[----:B------:R-:W-:Y:S01]  /*8380*/  IABS R8, R8 ;  /* 0x0000000800087213 */ /* 0x000fe20000000000 */
[----:B------:R-:W-:Y:S01]  /*8390*/  @!P2 IMAD.IADD R3, R3, 0x1, -R0 ;  /* 0x000000010303a824 */ /* 0x000fe200078e0a00 */
[----:B------:R-:W-:Y:S01]  /*83a0*/  ISETP.GT.U32.AND P4, PT, R0, R4, PT ;  /* 0x000000040000720c */ /* 0x000fe20003f84070 */
[----:B------:R2:W-:Y:S01]  /*83b0*/  STL [R1+0x5e0], R14 ;  /* 0x0005e00e01007387 */ /* 0x0005e20000100800 */
[----:B0-----:R-:W-:Y:S01]  /*83c0*/  IABS R11, R7 ;  /* 0x00000007000b7213 */ /* 0x001fe20000000000 */
[----:B------:R-:W-:Y:S01]  /*83d0*/  IMAD.HI.U32 R12, R28, R8, RZ ;  /* 0x000000081c0c7227 */ /* 0x000fe200078e00ff */
[----:B------:R-:W-:-:S03]  /*83e0*/  ISETP.GT.U32.AND P2, PT, R0, R3, PT ;  /* 0x000000030000720c */ /* 0x000fc60003f44070 */
[----:B------:R-:W-:Y:S01]  /*83f0*/  @!P0 IMAD.IADD R2, R2, 0x1, -R0 ;  /* 0x0000000102028824 */ /* 0x000fe200078e0a00 */
[----:B-1----:R-:W-:Y:S01]  /*8400*/  IABS R9, R5 ;  /* 0x0000000500097213 */ /* 0x002fe20000000000 */
[----:B------:R-:W-:Y:S02]  /*8410*/  IMAD.MOV R12, RZ, RZ, -R12 ;  /* 0x000000ffff0c7224 */ /* 0x000fe400078e0a0c */
[----:B--2---:R-:W-:Y:S01]  /*8420*/  IMAD.HI.U32 R14, R28, R10, RZ ;  /* 0x0000000a1c0e7227 */ /* 0x004fe200078e00ff */
[----:B------:R-:W-:-:S03]  /*8430*/  ISETP.GT.U32.AND P0, PT, R0, R2, PT ;  /* 0x000000020000720c */ /* 0x000fc60003f04070 */
[----:B------:R-:W-:Y:S02]  /*8440*/  IMAD R8, R0, R12, R8 ;  /* 0x0000000c00087224 */ /* 0x000fe400078e0208 */
[----:B------:R-:W-:Y:S01]  /*8450*/  @!P4 IMAD.IADD R4, R4, 0x1, -R0 ;  /* 0x000000010404c824 */ /* 0x000fe200078e0a00 */
[----:B------:R-:W-:Y:S01]  /*8460*/  ISETP.GE.AND P4, PT, R5, RZ, PT ;  /* 0x000000ff0500720c */ /* 0x000fe20003f86270 */
[----:B------:R-:W-:Y:S01]  /*8470*/  IMAD.MOV R14, RZ, RZ, -R14 ;  /* 0x000000ffff0e7224 */ /* 0x000fe200078e0a0e */
[----:B------:R-:W-:Y:S01]  /*8480*/  IADD3 R5, R27, 0x16e, RZ ;  /* 0x0000016e1b057810 */ /* 0x000fe20007ffe0ff */
[----:B------:R-:W-:Y:S01]  /*8490*/  @!P2 IMAD.IADD R3, R3, 0x1, -R0 ;  /* 0x000000010303a824 */ /* 0x000fe200078e0a00 */
[----:B------:R-:W-:Y:S01]  /*84a0*/  ISETP.GT.U32.AND P2, PT, R0, R8, PT ;  /* 0x000000080000720c */ /* 0x000fe20003f44070 */
[----:B------:R-:W-:-:S04]  /*84b0*/  IMAD.HI.U32 R13, R28, R9, RZ ;  /* 0x000000091c0d7227 */ /* 0x000fc800078e00ff */
[----:B------:R-:W-:-:S04]  /*84c0*/  IMAD.HI.U32 R12, R28, R11, RZ ;  /* 0x0000000b1c0c7227 */ /* 0x000fc800078e00ff */
[----:B------:R-:W-:Y:S02]  /*84d0*/  IMAD.MOV.U32 R16, RZ, RZ, R4 ;  /* 0x000000ffff107224 */ /* 0x000fe400078e0004 */
[----:B------:R-:W-:Y:S01]  /*84e0*/  IMAD R4, R0, R14, R10 ;  /* 0x0000000e00047224 */ /* 0x000fe200078e020a */
[----:B------:R-:W-:Y:S01]  /*84f0*/  IADD3 R10, R27, 0x16c, RZ ;  /* 0x0000016c1b0a7810 */ /* 0x000fe20007ffe0ff */
[----:B------:R-:W-:Y:S02]  /*8500*/  IMAD.MOV R13, RZ, RZ, -R13 ;  /* 0x000000ffff0d7224 */ /* 0x000fe400078e0a0d */
[----:B------:R-:W-:Y:S01]  /*8510*/  IMAD.MOV R12, RZ, RZ, -R12 ;  /* 0x000000ffff0c7224 */ /* 0x000fe200078e0a0c */
[----:B------:R-:W-:Y:S01]  /*8520*/  IABS R14, R10 ;  /* 0x0000000a000e7213 */ /* 0x000fe20000000000 */
[----:B------:R-:W-:Y:S01]  /*8530*/  @!P0 IMAD.IADD R2, R2, 0x1, -R0 ;  /* 0x0000000102028824 */ /* 0x000fe200078e0a00 */
[C---:B------:R-:W-:Y:S01]  /*8540*/  ISETP.GT.U32.AND P0, PT, R0.reuse, R4, PT ;  /* 0x000000040000720c */ /* 0x040fe20003f04070 */
[----:B------:R-:W-:-:S02]  /*8550*/  IMAD R9, R0, R13, R9 ;  /* 0x0000000d00097224 */ /* 0x000fc400078e0209 */
[----:B------:R-:W-:Y:S02]  /*8560*/  IMAD.MOV.U32 R15, RZ, RZ, R3 ;  /* 0x000000ffff0f7224 */ /* 0x000fe400078e0003 */
[C---:B------:R-:W-:Y:S01]  /*8570*/  IMAD R3, R0.reuse, R12, R11 ;  /* 0x0000000c00037224 */ /* 0x040fe200078e020b */
[----:B------:R-:W-:Y:S01]  /*8580*/  IABS R11, R5 ;  /* 0x00000005000b7213 */ /* 0x000fe20000000000 */
[----:B------:R-:W-:Y:S02]  /*8590*/  IMAD.MOV.U32 R13, RZ, RZ, R2 ;  /* 0x000000ffff0d7224 */ /* 0x000fe400078e0002 */
[----:B------:R-:W-:Y:S01]  /*85a0*/  @!P3 IMAD.MOV R16, RZ, RZ, -R16 ;  /* 0x000000ffff10b224 */ /* 0x000fe200078e0a10 */
[----:B------:R-:W-:Y:S01]  /*85b0*/  ISETP.GT.U32.AND P3, PT, R0, R9, PT ;  /* 0x000000090000720c */ /* 0x000fe20003f64070 */
[--C-:B------:R-:W-:Y:S02]  /*85c0*/  @!P2 IMAD.IADD R8, R8, 0x1, -R0.reuse ;  /* 0x000000010808a824 */ /* 0x100fe400078e0a00 */
[----:B------:R-:W-:Y:S01]  /*85d0*/  @!P1 IMAD.MOV R13, RZ, RZ, -R13 ;  /* 0x000000ffff0d9224 */ /* 0x000fe200078e0a0d */
[----:B------:R-:W-:Y:S01]  /*85e0*/  ISETP.GT.U32.AND P1, PT, R0, R3, PT ;  /* 0x000000030000720c */ /* 0x000fe20003f24070 */
[--C-:B------:R-:W-:Y:S01]  /*85f0*/  @!P0 IMAD.IADD R4, R4, 0x1, -R0.reuse ;  /* 0x0000000104048824 */ /* 0x100fe200078e0a00 */
[----:B------:R-:W-:Y:S01]  /*8600*/  ISETP.GT.U32.AND P2, PT, R0, R8, PT ;  /* 0x000000080000720c */ /* 0x000fe20003f44070 */
[----:B------:R-:W-:Y:S01]  /*8610*/  @!P5 IMAD.MOV R15, RZ, RZ, -R15 ;  /* 0x000000ffff0fd224 */ /* 0x000fe200078e0a0f */
[----:B------:R-:W-:Y:S01]  /*8620*/  ISETP.GE.AND P5, PT, R6, RZ, PT ;  /* 0x000000ff0600720c */ /* 0x000fe20003fa6270 */
[----:B------:R-:W-:Y:S01]  /*8630*/  IMAD.HI.U32 R12, R28, R11, RZ ;  /* 0x0000000b1c0c7227 */ /* 0x000fe200078e00ff */
[----:B------:R-:W-:Y:S01]  /*8640*/  IADD3 R6, R27, 0x16d, RZ ;  /* 0x0000016d1b067810 */ /* 0x000fe20007ffe0ff */
[----:B------:R0:W-:Y:S01]  /*8650*/  STL [R1+0x5d4], R16 ;  /* 0x0005d41001007387 */ /* 0x0001e20000100800 */
[C---:B------:R-:W-:Y:S01]  /*8660*/  ISETP.GT.U32.AND P0, PT, R0.reuse, R4, PT ;  /* 0x000000040000720c */ /* 0x040fe20003f04070 */
[----:B------:R-:W-:Y:S01]  /*8670*/  @!P3 IMAD.IADD R9, R9, 0x1, -R0 ;  /* 0x000000010909b824 */ /* 0x000fe200078e0a00 */
[----:B------:R-:W-:Y:S01]  /*8680*/  IABS R2, R6 ;  /* 0x0000000600027213 */ /* 0x000fe20000000000 */
[----:B------:R-:W-:Y:S01]  /*8690*/  IMAD.MOV R12, RZ, RZ, -R12 ;  /* 0x000000ffff0c7224 */ /* 0x000fe200078e0a0c */
[----:B------:R1:W-:Y:S01]  /*86a0*/  STL [R1+0x5d0], R15 ;  /* 0x0005d00f01007387 */ /* 0x0003e20000100800 */
[--C-:B------:R-:W-:Y:S01]  /*86b0*/  @!P1 IMAD.IADD R3, R3, 0x1, -R0.reuse ;  /* 0x0000000103039824 */ /* 0x100fe200078e0a00 */
[----:B------:R-:W-:Y:S01]  /*86c0*/  ISETP.GT.U32.AND P3, PT, R0, R9, PT ;  /* 0x000000090000720c */ /* 0x000fe20003f64070 */
[----:B------:R-:W-:Y:S01]  /*86d0*/  @!P2 IMAD.IADD R8, R8, 0x1, -R0 ;  /* 0x000000010808a824 */ /* 0x000fe200078e0a00 */
[----:B------:R-:W-:Y:S01]  /*86e0*/  ISETP.GE.AND P2, PT, R7, RZ, PT ;  /* 0x000000ff0700720c */ /* 0x000fe20003f46270 */
[----:B------:R-:W-:Y:S01]  /*86f0*/  IMAD.HI.U32 R7, R28, R2, RZ ;  /* 0x000000021c077227 */ /* 0x000fe200078e00ff */
[----:B------:R-:W-:Y:S01]  /*8700*/  ISETP.GT.U32.AND P1, PT, R0, R3, PT ;  /* 0x000000030000720c */ /* 0x000fe20003f24070 */
[----:B------:R2:W-:Y:S01]  /*8710*/  STL [R1+0x5cc], R13 ;  /* 0x0005cc0d01007387 */ /* 0x0005e20000100800 */
[----:B0-----:R-:W-:Y:S01]  /*8720*/  IADD3 R16, R27, 0x165, RZ ;  /* 0x000001651b107810 */ /* 0x001fe20007ffe0ff */
[----:B------:R-:W-:-:S02]  /*8730*/  IMAD.MOV R7, RZ, RZ, -R7 ;  /* 0x000000ffff077224 */ /* 0x000fc400078e0a07 */
[----:B------:R-:W-:Y:S01]  /*8740*/  @!P0 IMAD.IADD R4, R4, 0x1, -R0 ;  /* 0x0000000104048824 */ /* 0x000fe200078e0a00 */
[----:B------:R-:W-:Y:S01]  /*8750*/  ISETP.GE.AND P0, PT, R10, RZ, PT ;  /* 0x000000ff0a00720c */ /* 0x000fe20003f06270 */
[C---:B------:R-:W-:Y:S01]  /*8760*/  IMAD R11, R0.reuse, R12, R11 ;  /* 0x0000000c000b7224 */ /* 0x040fe200078e020b */
[----:B------:R-:W-:Y:S01]  /*8770*/  IABS R17, R16 ;  /* 0x0000001000117213 */ /* 0x000fe20000000000 */
[C---:B------:R-:W-:Y:S01]  /*8780*/  IMAD R10, R0.reuse, R7, R2 ;  /* 0x00000007000a7224 */ /* 0x040fe200078e0202 */
[----:B------:R-:W-:Y:S01]  /*8790*/  IADD3 R2, R27, 0x16b, RZ ;  /* 0x0000016b1b027810 */ /* 0x000fe20007ffe0ff */
[--C-:B------:R-:W-:Y:S01]  /*87a0*/  @!P3 IMAD.IADD R9, R9, 0x1, -R0.reuse ;  /* 0x000000010909b824 */ /* 0x100fe200078e0a00 */
[C---:B------:R-:W-:Y:S01]  /*87b0*/  ISETP.GT.U32.AND P3, PT, R0.reuse, R11, PT ;  /* 0x0000000b0000720c */ /* 0x040fe20003f64070 */
[----:B------:R-:W-:Y:S01]  /*87c0*/  @!P1 IMAD.IADD R3, R3, 0x1, -R0 ;  /* 0x0000000103039824 */ /* 0x000fe200078e0a00 */
[----:B------:R-:W-:Y:S01]  /*87d0*/  ISETP.GT.U32.AND P1, PT, R0, R10, PT ;  /* 0x0000000a0000720c */ /* 0x000fe20003f24070 */
[----:B-1----:R-:W-:Y:S01]  /*87e0*/  IMAD.MOV.U32 R15, RZ, RZ, R8 ;  /* 0x000000ffff0f7224 */ /* 0x002fe200078e0008 */
[----:B------:R-:W-:Y:S01]  /*87f0*/  IADD3 R7, R27, 0x168, RZ ;  /* 0x000001681b077810 */ /* 0x000fe20007ffe0ff */
[----:B------:R-:W-:-:S04]  /*8800*/  IMAD.HI.U32 R8, R28, R14, RZ ;  /* 0x0000000e1c087227 */ /* 0x000fc800078e00ff */
[----:B--2---:R-:W-:Y:S02]  /*8810*/  IMAD.MOV.U32 R13, RZ, RZ, R9 ;  /* 0x000000ffff0d7224 */ /* 0x004fe400078e0009 */
[----:B------:R-:W-:Y:S02]  /*8820*/  IMAD.MOV R8, RZ, RZ, -R8 ;  /* 0x000000ffff087224 */ /* 0x000fe400078e0a08 */
[----:B------:R-:W-:Y:S01]  /*8830*/  IMAD.MOV.U32 R9, RZ, RZ, R4 ;  /* 0x000000ffff097224 */ /* 0x000fe200078e0004 */
[----:B------:R-:W-:Y:S01]  /*8840*/  IADD3 R4, R27, 0x16a, RZ ;  /* 0x0000016a1b047810 */ /* 0x000fe20007ffe0ff */
[----:B------:R-:W-:Y:S01]  /*8850*/  @!P6 IMAD.MOV R15, RZ, RZ, -R15 ;  /* 0x000000ffff0fe224 */ /* 0x000fe200078e0a0f */
[----:B------:R-:W-:Y:S01]  /*8860*/  ISETP.GE.AND P6, PT, R5, RZ, PT ;  /* 0x000000ff0500720c */ /* 0x000fe20003fc6270 */
[----:B------:R-:W-:Y:S01]  /*8870*/  @!P4 IMAD.MOV R13, RZ, RZ, -R13 ;  /* 0x000000ffff0dc224 */ /* 0x000fe200078e0a0d */
[----:B------:R-:W-:Y:S01]  /*8880*/  ISETP.GE.AND P4, PT, R6, RZ, PT ;  /* 0x000000ff0600720c */ /* 0x000fe20003f86270 */
[----:B------:R-:W-:Y:S01]  /*8890*/  @!P3 IMAD.IADD R11, R11, 0x1, -R0 ;  /* 0x000000010b0bb824 */ /* 0x000fe200078e0a00 */
[----:B------:R-:W-:Y:S01]  /*88a0*/  STL [R1+0x5c8], R15 ;  /* 0x0005c80f01007387 */ /* 0x000fe20000100800 */
[----:B------:R-:W-:Y:S01]  /*88b0*/  IMAD R14, R0, R8, R14 ;  /* 0x00000008000e7224 */ /* 0x000fe200078e020e */
[----:B------:R-:W-:Y:S01]  /*88c0*/  IABS R8, R2 ;  /* 0x0000000200087213 */ /* 0x000fe20000000000 */
[----:B------:R-:W-:Y:S01]  /*88d0*/  @!P5 IMAD.MOV R9, RZ, RZ, -R9 ;  /* 0x000000ffff09d224 */ /* 0x000fe200078e0a09 */
[----:B------:R-:W-:Y:S01]  /*88e0*/  STL [R1+0x5b0], R13 ;  /* 0x0005b00d01007387 */ /* 0x000fe20000100800 */
[----:B------:R-:W-:Y:S01]  /*88f0*/  @!P1 IMAD.IADD R10, R10, 0x1, -R0 ;  /* 0x000000010a0a9824 */ /* 0x000fe200078e0a00 */
[----:B------:R-:W-:Y:S01]  /*8900*/  ISETP.GT.U32.AND P3, PT, R0, R11, PT ;  /* 0x0000000b0000720c */ /* 0x000fe20003f64070 */
[----:B------:R-:W-:Y:S01]  /*8910*/  IMAD.MOV.U32 R5, RZ, RZ, R3 ;  /* 0x000000ffff057224 */ /* 0x000fe200078e0003 */
[----:B------:R0:W-:Y:S01]  /*8920*/  STL [R1+0x5bc], R9 ;  /* 0x0005bc0901007387 */ /* 0x0001e20000100800 */
[----:B------:R-:W-:Y:S01]  /*8930*/  IABS R6, R4 ;  /* 0x0000000400067213 */ /* 0x000fe20000000000 */
[----:B------:R-:W-:Y:S01]  /*8940*/  IMAD.HI.U32 R20, R28, R17, RZ ;  /* 0x000000111c147227 */ /* 0x000fe200078e00ff */
[----:B------:R-:W-:-:S02]  /*8950*/  ISETP.GT.U32.AND P1, PT, R0, R10, PT ;  /* 0x0000000a0000720c */ /* 0x000fc40003f24070 */
[----:B------:R-:W-:Y:S01]  /*8960*/  ISETP.GE.AND P5, PT, R2, RZ, PT ;  /* 0x000000ff0200720c */ /* 0x000fe20003fa6270 */
[----:B------:R-:W-:Y:S01]  /*8970*/  IMAD.HI.U32 R3, R28, R6, RZ ;  /* 0x000000061c037227 */ /* 0x000fe200078e00ff */
[----:B------:R-:W-:-:S03]  /*8980*/  IADD3 R2, R27, 0x169, RZ ;  /* 0x000001691b027810 */ /* 0x000fc60007ffe0ff */
[----:B0-----:R-:W-:-:S04]  /*8990*/  IMAD.HI.U32 R9, R28, R8, RZ ;  /* 0x000000081c097227 */ /* 0x001fc800078e00ff */
[----:B------:R-:W-:Y:S02]  /*89a0*/  IMAD.MOV R9, RZ, RZ, -R9 ;  /* 0x000000ffff097224 */ /* 0x000fe400078e0a09 */
[----:B------:R-:W-:Y:S01]  /*89b0*/  @!P3 IMAD.IADD R11, R11, 0x1, -R0 ;  /* 0x000000010b0bb824 */ /* 0x000fe200078e0a00 */
[C---:B------:R-:W-:Y:S01]  /*89c0*/  ISETP.GT.U32.AND P3, PT, R0.reuse, R14, PT ;  /* 0x0000000e0000720c */ /* 0x040fe20003f64070 */
[----:B------:R-:W-:Y:S02]  /*89d0*/  IMAD R8, R0, R9, R8 ;  /* 0x0000000900087224 */ /* 0x000fe400078e0208 */
[----:B------:R-:W-:Y:S02]  /*89e0*/  @!P1 IMAD.IADD R10, R10, 0x1, -R0 ;  /* 0x000000010a0a9824 */ /* 0x000fe400078e0a00 */
[----:B------:R-:W-:Y:S01]  /*89f0*/  IMAD.MOV R3, RZ, RZ, -R3 ;  /* 0x000000ffff037224 */ /* 0x000fe200078e0a03 */
[----:B------:R-:W-:Y:S01]  /*8a00*/  ISETP.GT.U32.AND P1, PT, R0, R8, PT ;  /* 0x000000080000720c */ /* 0x000fe20003f24070 */
[----:B------:R-:W-:Y:S01]  /*8a10*/  @!P2 IMAD.MOV R5, RZ, RZ, -R5 ;  /* 0x000000ffff05a224 */ /* 0x000fe200078e0a05 */
[----:B------:R-:W-:Y:S01]  /*8a20*/  ISETP.GE.AND P2, PT, R4, RZ, PT ;  /* 0x000000ff0400720c */ /* 0x000fe20003f46270 */
[----:B------:R-:W-:Y:S01]  /*8a30*/  IMAD R6, R0, R3, R6 ;  /* 0x0000000300067224 */ /* 0x000fe200078e0206 */
[----:B------:R-:W-:Y:S01]  /*8a40*/  IABS R4, R2 ;  /* 0x0000000200047213 */ /* 0x000fe20000000000 */
[----:B------:R-:W-:Y:S01]  /*8a50*/  IMAD.MOV.U32 R13, RZ, RZ, R11 ;  /* 0x000000ffff0d7224 */ /* 0x000fe200078e000b */
[----:B------:R0:W-:Y:S01]  /*8a60*/  STL [R1+0x5c4], R5 ;  /* 0x0005c40501007387 */ /* 0x0001e20000100800 */
[----:B------:R-:W-:Y:S01]  /*8a70*/  @!P3 IMAD.IADD R14, R14, 0x1, -R0 ;  /* 0x000000010e0eb824 */ /* 0x000fe200078e0a00 */
[----:B------:R-:W-:Y:S01]  /*8a80*/  IADD3 R11, R27, 0x166, RZ ;  /* 0x000001661b0b7810 */ /* 0x000fe20007ffe0ff */
[----:B------:R-:W-:Y:S01]  /*8a90*/  @!P6 IMAD.MOV R13, RZ, RZ, -R13 ;  /* 0x000000ffff0de224 */ /* 0x000fe200078e0a0d */
[C---:B------:R-:W-:Y:S01]  /*8aa0*/  ISETP.GT.U32.AND P6, PT, R0.reuse, R6, PT ;  /* 0x000000060000720c */ /* 0x040fe20003fc4070 */
[----:B------:R-:W-:Y:S01]  /*8ab0*/  IMAD.MOV.U32 R12, RZ, RZ, R10 ;  /* 0x000000ffff0c7224 */ /* 0x000fe200078e000a */
[----:B------:R-:W-:Y:S01]  /*8ac0*/  ISETP.GT.U32.AND P3, PT, R0, R14, PT ;  /* 0x0000000e0000720c */ /* 0x000fe20003f64070 */
[----:B------:R-:W-:Y:S01]  /*8ad0*/  @!P1 IMAD.IADD R8, R8, 0x1, -R0 ;  /* 0x0000000108089824 */ /* 0x000fe200078e0a00 */
[----:B------:R1:W-:Y:S01]  /*8ae0*/  STL [R1+0x5b4], R13 ;  /* 0x0005b40d01007387 */ /* 0x0003e20000100800 */
[----:B------:R-:W-:Y:S01]  /*8af0*/  IMAD.HI.U32 R9, R28, R4, RZ ;  /* 0x000000041c097227 */ /* 0x000fe200078e00ff */
[----:B0-----:R-:W-:-:S02]  /*8b00*/  IABS R5, R7 ;  /* 0x0000000700057213 */ /* 0x001fc40000000000 */
[----:B------:R-:W-:Y:S01]  /*8b10*/  ISETP.GT.U32.AND P1, PT, R0, R8, PT ;  /* 0x000000080000720c */ /* 0x000fe20003f24070 */
[----:B------:R-:W-:Y:S01]  /*8b20*/  @!P4 IMAD.MOV R12, RZ, RZ, -R12 ;  /* 0x000000ffff0cc224 */ /* 0x000fe200078e0a0c */
[----:B------:R-:W-:Y:S01]  /*8b30*/  ISETP.GE.AND P4, PT, R2, RZ, PT ;  /* 0x000000ff0200720c */ /* 0x000fe20003f86270 */
[----:B------:R-:W-:Y:S01]  /*8b40*/  IMAD.HI.U32 R3, R28, R5, RZ ;  /* 0x000000051c037227 */ /* 0x000fe200078e00ff */
[----:B------:R-:W-:Y:S02]  /*8b50*/  IABS R19, R11 ;  /* 0x0000000b00137213 */ /* 0x000fe40000000000 */
[----:B------:R0:W-:Y:S01]  /*8b60*/  STL [R1+0x5b8], R12 ;  /* 0x0005b80c01007387 */ /* 0x0001e20000100800 */
[----:B------:R-:W-:Y:S01]  /*8b70*/  IMAD.MOV R3, RZ, RZ, -R3 ;  /* 0x000000ffff037224 */ /* 0x000fe200078e0a03 */
[----:B-1----:R-:W-:Y:S01]  /*8b80*/  IADD3 R13, R27, 0x163, RZ ;  /* 0x000001631b0d7810 */ /* 0x002fe20007ffe0ff */
[----:B------:R-:W-:Y:S02]  /*8b90*/  @!P6 IMAD.IADD R6, R6, 0x1, -R0 ;  /* 0x000000010606e824 */ /* 0x000fe400078e0a00 */
[----:B------:R-:W-:-:S02]  /*8ba0*/  IMAD.MOV R9, RZ, RZ, -R9 ;  /* 0x000000ffff097224 */ /* 0x000fc400078e0a09 */
[C---:B------:R-:W-:Y:S01]  /*8bb0*/  IMAD R5, R0.reuse, R3, R5 ;  /* 0x0000000300057224 */ /* 0x040fe200078e0205 */
[----:B------:R-:W-:Y:S01]  /*8bc0*/  IADD3 R3, R27, 0x167, RZ ;  /* 0x000001671b037810 */ /* 0x000fe20007ffe0ff */
[C---:B------:R-:W-:Y:S01]  /*8bd0*/  IMAD R2, R0.reuse, R9, R4 ;  /* 0x0000000900027224 */ /* 0x040fe200078e0204 */
[----:B------:R-:W-:Y:S01]  /*8be0*/  ISETP.GT.U32.AND P6, PT, R0, R6, PT ;  /* 0x000000060000720c */ /* 0x000fe20003fc4070 */
[--C-:B------:R-:W-:Y:S01]  /*8bf0*/  @!P3 IMAD.IADD R14, R14, 0x1, -R0.reuse ;  /* 0x000000010e0eb824 */ /* 0x100fe200078e0a00 */
[----:B0-----:R-:W-:Y:S01]  /*8c00*/  IABS R12, R3 ;  /* 0x00000003000c7213 */ /* 0x001fe20000000000 */
[----:B------:R-:W-:Y:S01]  /*8c10*/  @!P1 IMAD.IADD R8, R8, 0x1, -R0 ;  /* 0x0000000108089824 */ /* 0x000fe200078e0a00 */
[----:B------:R-:W-:Y:S01]  /*8c20*/  ISETP.GE.AND P3, PT, R7, RZ, PT ;  /* 0x000000ff0700720c */ /* 0x000fe20003f66270 */
[----:B------:R-:W-:Y:S01]  /*8c30*/  IMAD.HI.U32 R18, R28, R19, RZ ;  /* 0x000000131c127227 */ /* 0x000fe200078e00ff */
[----:B------:R-:W-:Y:S02]  /*8c40*/  ISETP.GT.U32.AND P1, PT, R0, R2, PT ;  /* 0x000000020000720c */ /* 0x000fe40003f24070 */
[----:B------:R-:W-:Y:S01]  /*8c50*/  IADD3 R4, R27, 0x164, RZ ;  /* 0x000001641b047810 */ /* 0x000fe20007ffe0ff */
[----:B------:R-:W-:Y:S01]  /*8c60*/  IMAD.HI.U32 R7, R28, R12, RZ ;  /* 0x0000000c1c077227 */ /* 0x000fe200078e00ff */
[----:B------:R-:W-:-:S02]  /*8c70*/  IABS R9, R13 ;  /* 0x0000000d00097213 */ /* 0x000fc40000000000 */
[----:B------:R-:W-:Y:S01]  /*8c80*/  IABS R10, R4 ;  /* 0x00000004000a7213 */ /* 0x000fe20000000000 */
[----:B------:R-:W-:Y:S02]  /*8c90*/  IMAD.MOV R7, RZ, RZ, -R7 ;  /* 0x000000ffff077224 */ /* 0x000fe400078e0a07 */
[----:B------:R-:W-:Y:S01]  /*8ca0*/  @!P6 IMAD.IADD R6, R6, 0x1, -R0 ;  /* 0x000000010606e824 */ /* 0x000fe200078e0a00 */
[C---:B------:R-:W-:Y:S01]  /*8cb0*/  ISETP.GT.U32.AND P6, PT, R0.reuse, R5, PT ;  /* 0x000000050000720c */ /* 0x040fe20003fc4070 */
[----:B------:R-:W-:Y:S02]  /*8cc0*/  IMAD R12, R0, R7, R12 ;  /* 0x00000007000c7224 */ /* 0x000fe400078e020c */
[----:B------:R-:W-:Y:S02]  /*8cd0*/  @!P1 IMAD.IADD R2, R2, 0x1, -R0 ;  /* 0x0000000102029824 */ /* 0x000fe400078e0a00 */
[----:B------:R-:W-:Y:S01]  /*8ce0*/  IMAD.MOV R18, RZ, RZ, -R18 ;  /* 0x000000ffff127224 */ /* 0x000fe200078e0a12 */
[----:B------:R-:W-:Y:S01]  /*8cf0*/  ISETP.GT.U32.AND P1, PT, R0, R12, PT ;  /* 0x0000000c0000720c */ /* 0x000fe20003f24070 */
[----:B------:R-:W-:-:S02]  /*8d00*/  IMAD.MOV R20, RZ, RZ, -R20 ;  /* 0x000000ffff147224 */ /* 0x000fc400078e0a14 */
[C---:B------:R-:W-:Y:S02]  /*8d10*/  IMAD R18, R0.reuse, R18, R19 ;  /* 0x0000001200127224 */ /* 0x040fe400078e0213 */
[C---:B------:R-:W-:Y:S02]  /*8d20*/  IMAD R17, R0.reuse, R20, R17 ;  /* 0x0000001400117224 */ /* 0x040fe400078e0211 */
[----:B------:R-:W-:Y:S01]  /*8d30*/  @!P6 IMAD.IADD R5, R5, 0x1, -R0 ;  /* 0x000000010505e824 */ /* 0x000fe200078e0a00 */
[C---:B------:R-:W-:Y:S01]  /*8d40*/  ISETP.GT.U32.AND P6, PT, R0.reuse, R18, PT ;  /* 0x000000120000720c */ /* 0x040fe20003fc4070 */
[----:B------:R-:W-:Y:S01]  /*8d50*/  @!P2 IMAD.MOV R6, RZ, RZ, -R6 ;  /* 0x000000ffff06a224 */ /* 0x000fe200078e0a06 */
[----:B------:R-:W-:Y:S01]  /*8d60*/  ISETP.GT.U32.AND P2, PT, R0, R17, PT ;  /* 0x000000110000720c */ /* 0x000fe20003f44070 */
[----:B------:R-:W-:-:S04]  /*8d70*/  IMAD.HI.U32 R7, R28, R9, RZ ;  /* 0x000000091c077227 */ /* 0x000fc800078e00ff */
[----:B------:R-:W-:Y:S01]  /*8d80*/  @!P1 IMAD.IADD R12, R12, 0x1, -R0 ;  /* 0x000000010c0c9824 */ /* 0x000fe200078e0a00 */
[----:B------:R-:W-:Y:S01]  /*8d90*/  ISETP.GT.U32.AND P1, PT, R0, R2, PT ;  /* 0x000000020000720c */ /* 0x000fe20003f24070 */
[----:B------:R-:W-:Y:S02]  /*8da0*/  IMAD.MOV.U32 R21, RZ, RZ, R14 ;  /* 0x000000ffff157224 */ /* 0x000fe400078e000e */
[----:B------:R-:W-:-:S04]  /*8db0*/  IMAD.HI.U32 R15, R28, R10, RZ ;  /* 0x0000000a1c0f7227 */ /* 0x000fc800078e00ff */
[----:B------:R-:W-:Y:S02]  /*8dc0*/  IMAD.MOV.U32 R19, RZ, RZ, R8 ;  /* 0x000000ffff137224 */ /* 0x000fe400078e0008 */
[--C-:B------:R-:W-:Y:S01]  /*8dd0*/  @!P6 IMAD.IADD R18, R18, 0x1, -R0.reuse ;  /* 0x000000011212e824 */ /* 0x100fe200078e0a00 */
[C---:B------:R-:W-:Y:S01]  /*8de0*/  ISETP.GT.U32.AND P6, PT, R0.reuse, R12, PT ;  /* 0x0000000c0000720c */ /* 0x040fe20003fc4070 */
[----:B------:R-:W-:Y:S02]  /*8df0*/  IMAD.MOV R7, RZ, RZ, -R7 ;  /* 0x000000ffff077224 */ /* 0x000fe400078e0a07 */
[----:B------:R-:W-:Y:S01]  /*8e00*/  @!P0 IMAD.MOV R21, RZ, RZ, -R21 ;  /* 0x000000ffff158224 */ /* 0x000fe200078e0a15 */
[C---:B------:R-:W-:Y:S01]  /*8e10*/  ISETP.GT.U32.AND P0, PT, R0.reuse, R5, PT ;  /* 0x000000050000720c */ /* 0x040fe20003f04070 */
[----:B------:R-:W-:Y:S02]  /*8e20*/  IMAD.MOV R15, RZ, RZ, -R15 ;  /* 0x000000ffff0f7224 */ /* 0x000fe400078e0a0f */
[----:B------:R-:W-:Y:S01]  /*8e30*/  @!P5 IMAD.MOV R19, RZ, RZ, -R19 ;  /* 0x000000ffff13d224 */ /* 0x000fe200078e0a13 */
[C---:B------:R-:W-:Y:S01]  /*8e40*/  ISETP.GT.U32.AND P5, PT, R0.reuse, R18, PT ;  /* 0x000000120000720c */ /* 0x040fe20003fa4070 */
[----:B------:R-:W-:Y:S01]  /*8e50*/  IMAD R7, R0, R7, R9 ;  /* 0x0000000700077224 */ /* 0x000fe200078e0209 */
[C---:B------:R-:W-:Y:S01]  /*8e60*/  IADD3 R9, R27.reuse, 0x161, RZ ;  /* 0x000001611b097810 */ /* 0x040fe20007ffe0ff */
[----:B------:R-:W-:Y:S01]  /*8e70*/  @!P1 IMAD.IADD R2, R2, 0x1, -R0 ;  /* 0x0000000102029824 */ /* 0x000fe200078e0a00 */
[----:B------:R-:W-:Y:S01]  /*8e80*/  STL [R1+0x5a8], R21 ;  /* 0x0005a81501007387 */ /* 0x000fe20000100800 */
[C---:B------:R-:W-:Y:S01]  /*8e90*/  IMAD R10, R0.reuse, R15, R10 ;  /* 0x0000000f000a7224 */ /* 0x040fe200078e020a */
[----:B------:R-:W-:Y:S01]  /*8ea0*/  IADD3 R15, R27, 0x162, RZ ;  /* 0x000001621b0f7810 */ /* 0x000fe20007ffe0ff */
[----:B------:R-:W-:Y:S01]  /*8eb0*/  @!P2 IMAD.IADD R17, R17, 0x1, -R0 ;  /* 0x000000011111a824 */ /* 0x000fe200078e0a00 */
[----:B------:R-:W-:Y:S01]  /*8ec0*/  IABS R8, R9 ;  /* 0x0000000900087213 */ /* 0x000fe20000000000 */
[----:B------:R-:W-:Y:S01]  /*8ed0*/  IMAD.MOV.U32 R20, RZ, RZ, R2 ;  /* 0x000000ffff147224 */ /* 0x000fe200078e0002 */
[----:B------:R-:W-:Y:S01]  /*8ee0*/  IABS R14, R15 ;  /* 0x0000000f000e7213 */ /* 0x000fe20000000000 */
[----:B------:R-:W-:Y:S01]  /*8ef0*/  STL [R1+0x5a4], R19 ;  /* 0x0005a41301007387 */ /* 0x000fe20000100800 */
[----:B------:R-:W-:Y:S01]  /*8f00*/  @!P0 IMAD.IADD R5, R5, 0x1, -R0 ;  /* 0x0000000105058824 */ /* 0x000fe200078e0a00 */
[----:B------:R-:W-:Y:S01]  /*8f10*/  ISETP.GE.AND P0, PT, R3, RZ, PT ;  /* 0x000000ff0300720c */ /* 0x000fe20003f06270 */
[----:B------:R-:W-:Y:S01]  /*8f20*/  @!P4 IMAD.MOV R20, RZ, RZ, -R20 ;  /* 0x000000ffff14c224 */ /* 0x000fe200078e0a14 */
[----:B------:R0:W-:Y:S01]  /*8f30*/  STL [R1+0x5a0], R6 ;  /* 0x0005a00601007387 */ /* 0x0001e20000100800 */
[----:B------:R-:W-:Y:S01]  /*8f40*/  ISETP.GT.U32.AND P4, PT, R0, R17, PT ;  /* 0x000000110000720c */ /* 0x000fe20003f84070 */
[----:B------:R-:W-:Y:S01]  /*8f50*/  IMAD.HI.U32 R3, R28, R14, RZ ;  /* 0x0000000e1c037227 */ /* 0x000fe200078e00ff */
[----:B------:R-:W-:Y:S01]  /*8f60*/  ISETP.GT.U32.AND P1, PT, R0, R10, PT ;  /* 0x0000000a0000720c */ /* 0x000fe20003f24070 */
[----:B------:R-:W-:Y:S01]  /*8f70*/  STL [R1+0x594], R20 ;  /* 0x0005941401007387 */ /* 0x000fe20000100800 */
[----:B------:R-:W-:Y:S01]  /*8f80*/  ISETP.GE.AND P2, PT, R16, RZ, PT ;  /* 0x000000ff1000720c */ /* 0x000fe20003f46270 */
[--C-:B------:R-:W-:Y:S01]  /*8f90*/  @!P6 IMAD.IADD R12, R12, 0x1, -R0.reuse ;  /* 0x000000010c0ce824 */ /* 0x100fe200078e0a00 */
[----:B------:R-:W-:Y:S01]  /*8fa0*/  ISETP.GT.U32.AND P6, PT, R0, R7, PT ;  /* 0x000000070000720c */ /* 0x000fe20003fc4070 */
[----:B------:R-:W-:Y:S01]  /*8fb0*/  @!P5 IMAD.IADD R18, R18, 0x1, -R0 ;  /* 0x000000011212d824 */ /* 0x000fe200078e0a00 */
[----:B------:R-:W-:Y:S01]  /*8fc0*/  ISETP.GE.AND P5, PT, R11, RZ, PT ;  /* 0x000000ff0b00720c */ /* 0x000fe20003fa6270 */
[----:B0-----:R-:W-:Y:S01]  /*8fd0*/  IMAD.HI.U32 R6, R28, R8, RZ ;  /* 0x000000081c067227 */ /* 0x001fe200078e00ff */
[----:B------:R-:W-:-:S02]  /*8fe0*/  IADD3 R2, R27, 0x160, RZ ;  /* 0x000001601b027810 */ /* 0x000fc40007ffe0ff */
[----:B------:R-:W-:Y:S01]  /*8ff0*/  IADD3 R21, R27, 0x130, RZ ;  /* 0x000001301b157810 */ /* 0x000fe20007ffe0ff */
[----:B------:R-:W-:Y:S02]  /*9000*/  IMAD.MOV R6, RZ, RZ, -R6 ;  /* 0x000000ffff067224 */ /* 0x000fe400078e0a06 */
[----:B------:R-:W-:Y:S02]  /*9010*/  IMAD.MOV R3, RZ, RZ, -R3 ;  /* 0x000000ffff037224 */ /* 0x000fe400078e0a03 */
[C---:B------:R-:W-:Y:S02]  /*9020*/  IMAD R6, R0.reuse, R6, R8 ;  /* 0x0000000600067224 */ /* 0x040fe400078e0208 */
[----:B------:R-:W-:Y:S02]  /*9030*/  IMAD R3, R0, R3, R14 ;  /* 0x0000000300037224 */ /* 0x000fe400078e020e */
[----:B------:R-:W-:Y:S02]  /*9040*/  IMAD.MOV.U32 R8, RZ, RZ, R12 ;  /* 0x000000ffff087224 */ /* 0x000fe400078e000c */
[----:B------:R-:W-:-:S02]  /*9050*/  IMAD.MOV.U32 R19, RZ, RZ, R5 ;  /* 0x000000ffff137224 */ /* 0x000fc400078e0005 */
[----:B------:R-:W-:Y:S01]  /*9060*/  @!P4 IMAD.IADD R17, R17, 0x1, -R0 ;  /* 0x000000011111c824 */ /* 0x000fe200078e0a00 */
[C---:B------:R-:W-:Y:S01]  /*9070*/  ISETP.GT.U32.AND P4, PT, R0.reuse, R6, PT ;  /* 0x000000060000720c */ /* 0x040fe20003f84070 */
[----:B------:R-:W-:Y:S02]  /*9080*/  IMAD.MOV.U32 R5, RZ, RZ, R18 ;  /* 0x000000ffff057224 */ /* 0x000fe400078e0012 */
[----:B------:R-:W-:Y:S01]  /*9090*/  @!P0 IMAD.MOV R8, RZ, RZ, -R8 ;  /* 0x000000ffff088224 */ /* 0x000fe200078e0a08 */
[----:B------:R-:W-:Y:S01]  /*90a0*/  ISETP.GT.U32.AND P0, PT, R0, R3, PT ;  /* 0x000000030000720c */ /* 0x000fe20003f04070 */
[----:B------:R-:W-:Y:S02]  /*90b0*/  @!P3 IMAD.MOV R19, RZ, RZ, -R19 ;  /* 0x000000ffff13b224 */ /* 0x000fe400078e0a13 */
[--C-:B------:R-:W-:Y:S02]  /*90c0*/  @!P6 IMAD.IADD R7, R7, 0x1, -R0.reuse ;  /* 0x000000010707e824 */ /* 0x100fe400078e0a00 */
[----:B------:R-:W-:Y:S01]  /*90d0*/  @!P5 IMAD.MOV R5, RZ, RZ, -R5 ;  /* 0x000000ffff05d224 */ /* 0x000fe200078e0a05 */
[----:B------:R-:W-:Y:S01]  /*90e0*/  STL [R1+0x590], R19 ;  /* 0x0005901301007387 */ /* 0x000fe20000100800 */
[--C-:B------:R-:W-:Y:S01]  /*90f0*/  @!P1 IMAD.IADD R10, R10, 0x1, -R0.reuse ;  /* 0x000000010a0a9824 */ /* 0x100fe200078e0a00 */
[----:B------:R-:W-:Y:S01]  /*9100*/  ISETP.GT.U32.AND P6, PT, R0, R7, PT ;  /* 0x000000070000720c */ /* 0x000fe20003fc4070 */
[--C-:B------:R-:W-:Y:S01]  /*9110*/  @!P4 IMAD.IADD R6, R6, 0x1, -R0.reuse ;  /* 0x000000010606c824 */ /* 0x100fe200078e0a00 */
[----:B------:R-:W-:Y:S01]  /*9120*/  STL [R1+0x58c], R8 ;  /* 0x00058c0801007387 */ /* 0x000fe20000100800 */
[----:B------:R-:W-:Y:S01]  /*9130*/  ISETP.GE.AND P1, PT, R4, RZ, PT ;  /* 0x000000ff0400720c */ /* 0x000fe20003f26270 */
[----:B------:R-:W-:Y:S01]  /*9140*/  IMAD.MOV.U32 R12, RZ, RZ, R17 ;  /* 0x000000ffff0c7224 */ /* 0x000fe200078e0011 */
[----:B------:R-:W-:Y:S01]  /*9150*/  ISETP.GT.U32.AND P3, PT, R0, R10, PT ;  /* 0x0000000a0000720c */ /* 0x000fe20003f64070 */
[----:B------:R0:W-:Y:S01]  /*9160*/  STL [R1+0x588], R5 ;  /* 0x0005880501007387 */ /* 0x0001e20000100800 */
[----:B------:R-:W-:Y:S01]  /*9170*/  IADD3 R4, R27, 0x15f, RZ ;  /* 0x0000015f1b047810 */ /* 0x000fe20007ffe0ff */
[----:B------:R-:W-:Y:S01]  /*9180*/  @!P0 IMAD.IADD R3, R3, 0x1, -R0 ;  /* 0x0000000103038824 */ /* 0x000fe200078e0a00 */
[----:B------:R-:W-:Y:S01]  /*9190*/  ISETP.GE.AND P5, PT, R13, RZ, PT ;  /* 0x000000ff0d00720c */ /* 0x000fe20003fa6270 */
[----:B------:R-:W-:Y:S01]  /*91a0*/  @!P2 IMAD.MOV R12, RZ, RZ, -R12 ;  /* 0x000000ffff0ca224 */ /* 0x000fe200078e0a0c */
[----:B------:R-:W-:-:S02]  /*91b0*/  IABS R14, R4 ;  /* 0x00000004000e7213 */ /* 0x000fc40000000000 */
[----:B------:R-:W-:Y:S01]  /*91c0*/  ISETP.GE.AND P0, PT, R2, RZ, PT ;  /* 0x000000ff0200720c */ /* 0x000fe20003f06270 */
[----:B------:R-:W-:Y:S01]  /*91d0*/  @!P6 IMAD.IADD R7, R7, 0x1, -R0 ;  /* 0x000000010707e824 */ /* 0x000fe200078e0a00 */
[----:B------:R-:W-:Y:S01]  /*91e0*/  ISETP.GT.U32.AND P4, PT, R0, R6, PT ;  /* 0x000000060000720c */ /* 0x000fe20003f84070 */
[----:B------:R-:W-:Y:S01]  /*91f0*/  STL [R1+0x584], R12 ;  /* 0x0005840c01007387 */ /* 0x000fe20000100800 */
[----:B0-----:R-:W-:Y:S01]  /*9200*/  IABS R5, R2 ;  /* 0x0000000200057213 */ /* 0x001fe20000000000 */
[----:B------:R-:W-:Y:S01]  /*9210*/  IMAD.HI.U32 R2, R28, R14, RZ ;  /* 0x0000000e1c027227 */ /* 0x000fe200078e00ff */
[----:B------:R-:W-:Y:S02]  /*9220*/  ISETP.GT.U32.AND P2, PT, R0, R3, PT ;  /* 0x000000030000720c */ /* 0x000fe40003f44070 */
[----:B------:R-:W-:Y:S01]  /*9230*/  ISETP.GE.AND P6, PT, R9, RZ, PT ;  /* 0x000000ff0900720c */ /* 0x000fe20003fc6270 */
[----:B------:R-:W-:-:S04]  /*9240*/  IMAD.HI.U32 R8, R28, R5, RZ ;  /* 0x000000051c087227 */ /* 0x000fc800078e00ff */
[----:B------:R-:W-:Y:S02]  /*9250*/  IMAD.MOV R8, RZ, RZ, -R8 ;  /* 0x000000ffff087224 */ /* 0x000fe400078e0a08 */
[----:B------:R-:W-:Y:S01]  /*9260*/  @!P3 IMAD.IADD R10, R10, 0x1, -R0 ;  /* 0x000000010a0ab824 */ /* 0x000fe200078e0a00 */
[----:B------:R-:W-:Y:S01]  /*9270*/  ISETP.GE.AND P3, PT, R15, RZ, PT ;  /* 0x000000ff0f00720c */ /* 0x000fe20003f66270 */
[----:B------:R-:W-:Y:S02]  /*9280*/  IMAD.MOV R2, RZ, RZ, -R2 ;  /* 0x000000ffff027224 */ /* 0x000fe400078e0a02 */
[C---:B------:R-:W-:Y:S02]  /*9290*/  IMAD R9, R0.reuse, R8, R5 ;  /* 0x0000000800097224 */ /* 0x040fe400078e0205 */
[----:B------:R-:W-:Y:S01]  /*92a0*/  IMAD.MOV.U32 R11, RZ, RZ, R10 ;  /* 0x000000ffff0b7224 */ /* 0x000fe200078e000a */
[C---:B------:R-:W-:Y:S01]  /*92b0*/  IADD3 R10, R27.reuse, 0x15a, RZ ;  /* 0x0000015a1b0a7810 */ /* 0x040fe20007ffe0ff */
[C---:B------:R-:W-:Y:S01]  /*92c0*/  IMAD R14, R0.reuse, R2, R14 ;  /* 0x00000002000e7224 */ /* 0x040fe200078e020e */
[----:B------:R-:W-:Y:S01]  /*92d0*/  IADD3 R2, R27, 0x15c, RZ ;  /* 0x0000015c1b027810 */ /* 0x000fe20007ffe0ff */
[----:B------:R-:W-:Y:S01]  /*92e0*/  @!P5 IMAD.MOV R7, RZ, RZ, -R7 ;  /* 0x000000ffff07d224 */ /* 0x000fe200078e0a07 */
[----:B------:R-:W-:Y:S01]  /*92f0*/  ISETP.GT.U32.AND P5, PT, R0, R9, PT ;  /* 0x000000090000720c */ /* 0x000fe20003fa4070 */
[----:B------:R-:W-:Y:S01]  /*9300*/  @!P1 IMAD.MOV R11, RZ, RZ, -R11 ;  /* 0x000000ffff0b9224 */ /* 0x000fe200078e0a0b */
[----:B------:R-:W-:Y:S01]  /*9310*/  ISETP.GE.AND P1, PT, R4, RZ, PT ;  /* 0x000000ff0400720c */ /* 0x000fe20003f26270 */
[--C-:B------:R-:W-:Y:S01]  /*9320*/  @!P4 IMAD.IADD R6, R6, 0x1, -R0.reuse ;  /* 0x000000010606c824 */ /* 0x100fe200078e0a00 */
[----:B------:R-:W-:Y:S01]  /*9330*/  ISETP.GT.U32.AND P4, PT, R0, R14, PT ;  /* 0x0000000e0000720c */ /* 0x000fe20003f84070 */
[----:B------:R-:W-:Y:S01]  /*9340*/  @!P2 IMAD.IADD R3, R3, 0x1, -R0 ;  /* 0x000000010303a824 */ /* 0x000fe200078e0a00 */
[----:B------:R0:W-:Y:S01]  /*9350*/  STL [R1+0x580], R11 ;  /* 0x0005800b01007387 */ /* 0x0001e20000100800 */
[----:B------:R-:W-:Y:S01]  /*9360*/  IADD3 R4, R27, 0x15d, RZ ;  /* 0x0000015d1b047810 */ /* 0x000fe20007ffe0ff */
[----:B------:R-:W-:Y:S01]  /*9370*/  @!P6 IMAD.MOV R6, RZ, RZ, -R6 ;  /* 0x000000ffff06e224 */ /* 0x000fe200078e0a06 */
[----:B------:R-:W-:Y:S01]  /*9380*/  IABS R5, R2 ;  /* 0x0000000200057213 */ /* 0x000fe20000000000 */
[----:B------:R-:W-:Y:S01]  /*9390*/  IMAD.MOV.U32 R8, RZ, RZ, R3 ;  /* 0x000000ffff087224 */ /* 0x000fe200078e0003 */
[----:B------:R1:W-:Y:S01]  /*93a0*/  STL [R1+0x57c], R7 ;  /* 0x00057c0701007387 */ /* 0x0003e20000100800 */
[----:B------:R-:W-:Y:S01]  /*93b0*/  ISETP.GE.AND P6, PT, R2, RZ, PT ;  /* 0x000000ff0200720c */ /* 0x000fe20003fc6270 */
[----:B------:R-:W-:Y:S01]  /*93c0*/  @!P5 IMAD.IADD R9, R9, 0x1, -R0 ;  /* 0x000000010909d824 */ /* 0x000fe200078e0a00 */
[----:B------:R-:W-:Y:S01]  /*93d0*/  ISETP.GE.AND P5, PT, R4, RZ, PT ;  /* 0x000000ff0400720c */ /* 0x000fe20003fa6270 */
[----:B------:R-:W-:Y:S01]  /*93e0*/  @!P3 IMAD.MOV R8, RZ, RZ, -R8 ;  /* 0x000000ffff08b224 */ /* 0x000fe200078e0a08 */
[----:B0-----:R-:W-:Y:S01]  /*93f0*/  IADD3 R11, R27, 0x15e, RZ ;  /* 0x0000015e1b0b7810 */ /* 0x001fe20007ffe0ff */
[----:B------:R-:W-:Y:S01]  /*9400*/  @!P4 IMAD.IADD R14, R14, 0x1, -R0 ;  /* 0x000000010e0ec824 */ /* 0x000fe200078e0a00 */
[----:B------:R-:W-:Y:S01]  /*9410*/  ISETP.GT.U32.AND P3, PT, R0, R9, PT ;  /* 0x000000090000720c */ /* 0x000fe20003f64070 */
[----:B------:R-:W-:Y:S01]  /*9420*/  IMAD.MOV.U32 R3, RZ, RZ, R5 ;  /* 0x000000ffff037224 */ /* 0x000fe200078e0005 */
[----:B------:R-:W-:Y:S01]  /*9430*/  ISETP.GE.AND P2, PT, R11, RZ, PT ;  /* 0x000000ff0b00720c */ /* 0x000fe20003f46270 */
[----:B------:R0:W-:Y:S01]  /*9440*/  STL [R1+0x518], R8 ;  /* 0x0005180801007387 */ /* 0x0001e20000100800 */
[----:B------:R-:W-:-:S02]  /*9450*/  IABS R11, R11 ;  /* 0x0000000b000b7213 */ /* 0x000fc40000000000 */
[----:B-1----:R-:W-:Y:S01]  /*9460*/  IABS R7, R4 ;  /* 0x0000000400077213 */ /* 0x002fe20000000000 */
[----:B------:R-:W-:Y:S01]  /*9470*/  IMAD.HI.U32 R4, R28, R3, RZ ;  /* 0x000000031c047227 */ /* 0x000fe200078e00ff */
[----:B------:R-:W-:Y:S01]  /*9480*/  ISETP.GT.U32.AND P4, PT, R0, R14, PT ;  /* 0x0000000e0000720c */ /* 0x000fe20003f84070 */
[----:B------:R1:W-:Y:S01]  /*9490*/  STL [R1+0x578], R6 ;  /* 0x0005780601007387 */ /* 0x0003e20000100800 */
[----:B------:R-:W-:Y:S01]  /*94a0*/  IADD3 R2, R27, 0x15b, RZ ;  /* 0x0000015b1b027810 */ /* 0x000fe20007ffe0ff */
[----:B------:R-:W-:Y:S01]  /*94b0*/  IMAD.HI.U32 R5, R28, R7, RZ ;  /* 0x000000071c057227 */ /* 0x000fe200078e00ff */
[----:B------:R-:W-:-:S03]  /*94c0*/  IABS R13, R10 ;  /* 0x0000000a000d7213 */ /* 0x000fc60000000000 */
[----:B0-----:R-:W-:-:S04]  /*94d0*/  IMAD.HI.U32 R8, R28, R11, RZ ;  /* 0x0000000b1c087227 */ /* 0x001fc800078e00ff */
[----:B------:R-:W-:Y:S02]  /*94e0*/  IMAD.MOV R8, RZ, RZ, -R8 ;  /* 0x000000ffff087224 */ /* 0x000fe400078e0a08 */
[----:B------:R-:W-:Y:S02]  /*94f0*/  IMAD.MOV R5, RZ, RZ, -R5 ;  /* 0x000000ffff057224 */ /* 0x000fe400078e0a05 */
[C---:B------:R-:W-:Y:S02]  /*9500*/  IMAD R11, R0.reuse, R8, R11 ;  /* 0x00000008000b7224 */ /* 0x040fe400078e020b */
[----:B------:R-:W-:Y:S02]  /*9510*/  IMAD.MOV R4, RZ, RZ, -R4 ;  /* 0x000000ffff047224 */ /* 0x000fe400078e0a04 */
[C---:B------:R-:W-:Y:S01]  /*9520*/  IMAD R7, R0.reuse, R5, R7 ;  /* 0x0000000500077224 */ /* 0x040fe200078e0207 */
[----:B------:R-:W-:Y:S01]  /*9530*/  IABS R5, R2 ;  /* 0x0000000200057213 */ /* 0x000fe20000000000 */
[--C-:B------:R-:W-:Y:S01]  /*9540*/  @!P3 IMAD.IADD R9, R9, 0x1, -R0.reuse ;  /* 0x000000010909b824 */ /* 0x100fe200078e0a00 */
[C---:B------:R-:W-:Y:S01]  /*9550*/  ISETP.GT.U32.AND P3, PT, R0.reuse, R11, PT ;  /* 0x0000000b0000720c */ /* 0x040fe20003f64070 */
[----:B-1----:R-:W-:Y:S01]  /*9560*/  IMAD R6, R0, R4, R3 ;  /* 0x0000000400067224 */ /* 0x002fe200078e0203 */
[C---:B------:R-:W-:Y:S01]  /*9570*/  IADD3 R4, R27.reuse, 0x159, RZ ;  /* 0x000001591b047810 */ /* 0x040fe20007ffe0ff */
[----:B------:R-:W-:Y:S01]  /*9580*/  @!P4 IMAD.IADD R14, R14, 0x1, -R0 ;  /* 0x000000010e0ec824 */ /* 0x000fe200078e0a00 */
[----:B------:R-:W-:Y:S01]  /*9590*/  ISETP.GT.U32.AND P4, PT, R0, R7, PT ;  /* 0x000000070000720c */ /* 0x000fe20003f84070 */
[----:B------:R-:W-:Y:S01]  /*95a0*/  IMAD.MOV.U32 R15, RZ, RZ, R9 ;  /* 0x000000ffff0f7224 */ /* 0x000fe200078e0009 */
[----:B------:R-:W-:Y:S01]  /*95b0*/  IADD3 R3, R27, 0x158, RZ ;  /* 0x000001581b037810 */ /* 0x000fe20007ffe0ff */
[----:B------:R-:W-:Y:S01]  /*95c0*/  IMAD.HI.U32 R9, R28, R5, RZ ;  /* 0x000000051c097227 */ /* 0x000fe200078e00ff */
[----:B------:R-:W-:-:S02]  /*95d0*/  IABS R12, R4 ;  /* 0x00000004000c7213 */ /* 0x000fc40000000000 */
[----:B------:R-:W-:Y:S01]  /*95e0*/  IABS R8, R3 ;  /* 0x0000000300087213 */ /* 0x000fe20000000000 */
[----:B------:R-:W-:Y:S01]  /*95f0*/  @!P0 IMAD.MOV R15, RZ, RZ, -R15 ;  /* 0x000000ffff0f8224 */ /* 0x000fe200078e0a0f */
[C---:B------:R-:W-:Y:S01]  /*9600*/  ISETP.GT.U32.AND P0, PT, R0.reuse, R6, PT ;  /* 0x000000060000720c */ /* 0x040fe20003f04070 */
[--C-:B------:R-:W-:Y:S02]  /*9610*/  @!P3 IMAD.IADD R11, R11, 0x1, -R0.reuse ;  /* 0x000000010b0bb824 */ /* 0x100fe400078e0a00 */
[----:B------:R-:W-:Y:S01]  /*9620*/  IMAD.MOV R9, RZ, RZ, -R9 ;  /* 0x000000ffff097224 */ /* 0x000fe200078e0a09 */
[----:B------:R-:W-:Y:S01]  /*9630*/  STL [R1+0x540], R15 ;  /* 0x0005400f01007387 */ /* 0x000fe20000100800 */
[----:B------:R-:W-:Y:S01]  /*9640*/  @!P4 IMAD.IADD R7, R7, 0x1, -R0 ;  /* 0x000000010707c824 */ /* 0x000fe200078e0a00 */
[----:B------:R-:W-:Y:S01]  /*9650*/  ISETP.GT.U32.AND P3, PT, R0, R11, PT ;  /* 0x0000000b0000720c */ /* 0x000fe20003f64070 */
[----:B------:R-:W-:Y:S01]  /*9660*/  @!P1 IMAD.MOV R14, RZ, RZ, -R14 ;  /* 0x000000ffff0e9224 */ /* 0x000fe200078e0a0e */
[----:B------:R-:W-:Y:S01]  /*9670*/  ISETP.GE.AND P1, PT, R2, RZ, PT ;  /* 0x000000ff0200720c */ /* 0x000fe20003f26270 */
[C---:B------:R-:W-:Y:S01]  /*9680*/  IMAD R2, R0.reuse, R9, R5 ;  /* 0x0000000900027224 */ /* 0x040fe200078e0205 */
[----:B------:R-:W-:Y:S01]  /*9690*/  ISETP.GT.U32.AND P4, PT, R0, R7, PT ;  /* 0x000000070000720c */ /* 0x000fe20003f84070 */
[----:B------:R-:W-:Y:S01]  /*96a0*/  IMAD.HI.U32 R5, R28, R12, RZ ;  /* 0x0000000c1c057227 */ /* 0x000fe200078e00ff */
[----:B------:R0:W-:Y:S03]  /*96b0*/  STL [R1+0x574], R14 ;  /* 0x0005740e01007387 */ /* 0x0001e60000100800 */
[----:B------:R-:W-:-:S02]  /*96c0*/  @!P0 IMAD.IADD R6, R6, 0x1, -R0 ;  /* 0x0000000106068824 */ /* 0x000fc400078e0a00 */
[----:B------:R-:W-:-:S03]  /*96d0*/  IMAD.HI.U32 R9, R28, R8, RZ ;  /* 0x000000081c097227 */ /* 0x000fc600078e00ff */
[C---:B------:R-:W-:Y:S01]  /*96e0*/  ISETP.GT.U32.AND P0, PT, R0.reuse, R6, PT ;  /* 0x000000060000720c */ /* 0x040fe20003f04070 */
[----:B------:R-:W-:Y:S01]  /*96f0*/  @!P3 IMAD.IADD R11, R11, 0x1, -R0 ;  /* 0x000000010b0bb824 */ /* 0x000fe200078e0a00 */
[----:B------:R-:W-:Y:S01]  /*9700*/  ISETP.GT.U32.AND P3, PT, R0, R2, PT ;  /* 0x000000020000720c */ /* 0x000fe20003f64070 */
[----:B0-----:R-:W-:-:S04]  /*9710*/  IMAD.HI.U32 R14, R28, R13, RZ ;  /* 0x0000000d1c0e7227 */ /* 0x001fc800078e00ff */
[----:B------:R-:W-:Y:S02]  /*9720*/  IMAD.MOV R14, RZ, RZ, -R14 ;  /* 0x000000ffff0e7224 */ /* 0x000fe400078e0a0e */
[----:B------:R-:W-:Y:S02]  /*9730*/  IMAD.MOV R5, RZ, RZ, -R5 ;  /* 0x000000ffff057224 */ /* 0x000fe400078e0a05 */
[----:B------:R-:W-:Y:S01]  /*9740*/  @!P4 IMAD.IADD R7, R7, 0x1, -R0 ;  /* 0x000000010707c824 */ /* 0x000fe200078e0a00 */
[----:B------:R-:W-:Y:S01]  /*9750*/  ISETP.GE.AND P4, PT, R10, RZ, PT ;  /* 0x000000ff0a00720c */ /* 0x000fe20003f86270 */
[----:B------:R-:W-:Y:S02]  /*9760*/  IMAD R10, R0, R14, R13 ;  /* 0x0000000e000a7224 */ /* 0x000fe400078e020d */
[----:B------:R-:W-:Y:S02]  /*9770*/  IMAD.MOV.U32 R15, RZ, RZ, R11 ;  /* 0x000000ffff0f7224 */ /* 0x000fe400078e000b */
[----:B------:R-:W-:-:S02]  /*9780*/  IMAD.MOV R9, RZ, RZ, -R9 ;  /* 0x000000ffff097224 */ /* 0x000fc400078e0a09 */
[----:B------:R-:W-:Y:S01]  /*9790*/  IMAD R12, R0, R5, R12 ;  /* 0x00000005000c7224 */ /* 0x000fe200078e020c */
[----:B------:R-:W-:Y:S01]  /*97a0*/  IADD3 R5, R27, 0x157, RZ ;  /* 0x000001571b057810 */ /* 0x000fe20007ffe0ff */
[----:B------:R-:W-:Y:S02]  /*97b0*/  @!P0 IMAD.IADD R6, R6, 0x1, -R0 ;  /* 0x0000000106068824 */ /* 0x000fe400078e0a00 */
[----:B------:R-:W-:Y:S01]  /*97c0*/  @!P2 IMAD.MOV R15, RZ, RZ, -R15 ;  /* 0x000000ffff0fa224 */ /* 0x000fe200078e0a0f */
[C---:B------:R-:W-:Y:S01]  /*97d0*/  ISETP.GT.U32.AND P2, PT, R0.reuse, R10, PT ;  /* 0x0000000a0000720c */ /* 0x040fe20003f44070 */
[C---:B------:R-:W-:Y:S01]  /*97e0*/  IMAD R8, R0.reuse, R9, R8 ;  /* 0x0000000900087224 */ /* 0x040fe200078e0208 */
[----:B------:R-:W-:Y:S01]  /*97f0*/  ISETP.GT.U32.AND P0, PT, R0, R12, PT ;  /* 0x0000000c0000720c */ /* 0x000fe20003f04070 */
[----:B------:R-:W-:Y:S01]  /*9800*/  IMAD.MOV.U32 R9, RZ, RZ, R6 ;  /* 0x000000ffff097224 */ /* 0x000fe200078e0006 */
[----:B------:R-:W-:Y:S01]  /*9810*/  IABS R11, R5 ;  /* 0x00000005000b7213 */ /* 0x000fe20000000000 */
[----:B------:R-:W-:Y:S01]  /*9820*/  @!P3 IMAD.IADD R2, R2, 0x1, -R0 ;  /* 0x000000010202b824 */ /* 0x000fe200078e0a00 */
[----:B------:R-:W-:Y:S01]  /*9830*/  STL [R1+0x560], R15 ;  /* 0x0005600f01007387 */ /* 0x000fe20000100800 */
[----:B------:R-:W-:Y:S01]  /*9840*/  @!P6 IMAD.MOV R9, RZ, RZ, -R9 ;  /* 0x000000ffff09e224 */ /* 0x000fe200078e0a09 */
[C---:B------:R-:W-:Y:S01]  /*9850*/  ISETP.GT.U32.AND P6, PT, R0.reuse, R8, PT ;  /* 0x000000080000720c */ /* 0x040fe20003fc4070 */
[----:B------:R-:W-:Y:S01]  /*9860*/  @!P5 IMAD.MOV R7, RZ, RZ, -R7 ;  /* 0x000000ffff07d224 */ /* 0x000fe200078e0a07 */
[----:B------:R-:W-:Y:S01]  /*9870*/  ISETP.GT.U32.AND P3, PT, R0, R2, PT ;  /* 0x000000020000720c */ /* 0x000fe20003f64070 */
[----:B------:R-:W-:Y:S01]  /*9880*/  IMAD.HI.U32 R6, R28, R11, RZ ;  /* 0x0000000b1c067227 */ /* 0x000fe200078e00ff */
[----:B------:R-:W-:-:S02]  /*9890*/  ISETP.GE.AND P5, PT, R4, RZ, PT ;  /* 0x000000ff0400720c */ /* 0x000fc40003fa6270 */
[----:B------:R-:W-:Y:S01]  /*98a0*/  IADD3 R4, R27, 0x156, RZ ;  /* 0x000001561b047810 */ /* 0x000fe20007ffe0ff */
[--C-:B------:R-:W-:Y:S01]  /*98b0*/  @!P2 IMAD.IADD R10, R10, 0x1, -R0.reuse ;  /* 0x000000010a0aa824 */ /* 0x100fe200078e0a00 */
[----:B------:R0:W-:Y:S01]  /*98c0*/  STL [R1+0x568], R7 ;  /* 0x0005680701007387 */ /* 0x0001e20000100800 */
[----:B------:R-:W-:Y:S01]  /*98d0*/  @!P0 IMAD.IADD R12, R12, 0x1, -R0 ;  /* 0x000000010c0c8824 */ /* 0x000fe200078e0a00 */
[----:B------:R-:W-:Y:S01]  /*98e0*/  ISETP.GE.AND P2, PT, R5, RZ, PT ;  /* 0x000000ff0500720c */ /* 0x000fe20003f46270 */
[----:B------:R-:W-:Y:S01]  /*98f0*/  IMAD.MOV R6, RZ, RZ, -R6 ;  /* 0x000000ffff067224 */ /* 0x000fe200078e0a06 */
[----:B------:R-:W-:Y:S01]  /*9900*/  ISETP.GT.U32.AND P0, PT, R0, R10, PT ;  /* 0x0000000a0000720c */ /* 0x000fe20003f04070 */
[--C-:B------:R-:W-:Y:S01]  /*9910*/  @!P6 IMAD.IADD R8, R8, 0x1, -R0.reuse ;  /* 0x000000010808e824 */ /* 0x100fe200078e0a00 */
[----:B------:R-:W-:Y:S01]  /*9920*/  ISETP.GT.U32.AND P6, PT, R0, R12, PT ;  /* 0x0000000c0000720c */ /* 0x000fe20003fc4070 */
[----:B------:R-:W-:Y:S01]  /*9930*/  @!P3 IMAD.IADD R2, R2, 0x1, -R0 ;  /* 0x000000010202b824 */ /* 0x000fe200078e0a00 */
[----:B------:R1:W-:Y:S01]  /*9940*/  STL [R1+0x56c], R9 ;  /* 0x00056c0901007387 */ /* 0x0003e20000100800 */
[----:B------:R-:W-:Y:S01]  /*9950*/  IMAD R11, R0, R6, R11 ;  /* 0x00000006000b7224 */ /* 0x000fe200078e020b */
[----:B0-----:R-:W-:-:S02]  /*9960*/  IABS R7, R4 ;  /* 0x0000000400077213 */ /* 0x001fc40000000000 */
[----:B------:R-:W-:Y:S02]  /*9970*/  ISETP.GE.AND P3, PT, R3, RZ, PT ;  /* 0x000000ff0300720c */ /* 0x000fe40003f66270 */
[----:B------:R-:W-:Y:S01]  /*9980*/  IADD3 R3, R27, 0x155, RZ ;  /* 0x000001551b037810 */ /* 0x000fe20007ffe0ff */
[----:B------:R-:W-:-:S03]  /*9990*/  IMAD.HI.U32 R5, R28, R7, RZ ;  /* 0x000000071c057227 */ /* 0x000fc600078e00ff */
[----:B------:R-:W-:Y:S01]  /*99a0*/  IABS R6, R3 ;  /* 0x0000000300067213 */ /* 0x000fe20000000000 */
[----:B-1----:R-:W-:Y:S01]  /*99b0*/  IMAD.MOV.U32 R9, RZ, RZ, R2 ;  /* 0x000000ffff097224 */ /* 0x002fe200078e0002 */
[----:B------:R-:W-:Y:S01]  /*99c0*/  IADD3 R2, R27, 0x154, RZ ;  /* 0x000001541b027810 */ /* 0x000fe20007ffe0ff */
[----:B------:R-:W-:Y:S02]  /*99d0*/  IMAD.MOV R5, RZ, RZ, -R5 ;  /* 0x000000ffff057224 */ /* 0x000fe400078e0a05 */
[----:B------:R-:W-:Y:S01]  /*99e0*/  @!P1 IMAD.MOV R9, RZ, RZ, -R9 ;  /* 0x000000ffff099224 */ /* 0x000fe200078e0a09 */
[C---:B------:R-:W-:Y:S01]  /*99f0*/  ISETP.GT.U32.AND P1, PT, R0.reuse, R8, PT ;  /* 0x000000080000720c */ /* 0x040fe20003f24070 */
[----:B------:R-:W-:Y:S01]  /*9a00*/  IMAD R7, R0, R5, R7 ;  /* 0x0000000500077224 */ /* 0x000fe200078e0207 */
[----:B------:R-:W-:Y:S01]  /*9a10*/  IABS R5, R2 ;  /* 0x0000000200057213 */ /* 0x000fe20000000000 */
[--C-:B------:R-:W-:Y:S01]  /*9a20*/  @!P0 IMAD.IADD R10, R10, 0x1, -R0.reuse ;  /* 0x000000010a0a8824 */ /* 0x100fe200078e0a00 */
[----:B------:R-:W-:Y:S01]  /*9a30*/  ISETP.GT.U32.AND P0, PT, R0, R11, PT ;  /* 0x0000000b0000720c */ /* 0x000fe20003f04070 */
[----:B------:R-:W-:Y:S01]  /*9a40*/  @!P6 IMAD.IADD R12, R12, 0x1, -R0 ;  /* 0x000000010c0ce824 */ /* 0x000fe200078e0a00 */
[----:B------:R-:W-:Y:S01]  /*9a50*/  ISETP.GT.U32.AND P6, PT, R0, R7, PT ;  /* 0x000000070000720c */ /* 0x000fe20003fc4070 */
[----:B------:R0:W-:Y:S01]  /*9a60*/  STL [R1+0x570], R9 ;  /* 0x0005700901007387 */ /* 0x0001e20000100800 */
[----:B------:R-:W-:-:S04]  /*9a70*/  IMAD.HI.U32 R14, R28, R5, RZ ;  /* 0x000000051c0e7227 */ /* 0x000fc800078e00ff */
[----:B------:R-:W-:Y:S02]  /*9a80*/  IMAD.MOV.U32 R15, RZ, RZ, R10 ;  /* 0x000000ffff0f7224 */ /* 0x000fe400078e000a */
[----:B------:R-:W-:Y:S01]  /*9a90*/  @!P1 IMAD.IADD R8, R8, 0x1, -R0 ;  /* 0x0000000108089824 */ /* 0x000fe200078e0a00 */
[----:B------:R-:W-:Y:S01]  /*9aa0*/  ISETP.GE.AND P1, PT, R4, RZ, PT ;  /* 0x000000ff0400720c */ /* 0x000fe20003f26270 */
[----:B------:R-:W-:Y:S01]  /*9ab0*/  IMAD.MOV R10, RZ, RZ, -R14 ;  /* 0x000000ffff0a7224 */ /* 0x000fe200078e0a0e */
[----:B0-----:R-:W-:Y:S01]  /*9ac0*/  IADD3 R9, R27, 0x153, RZ ;  /* 0x000001531b097810 */ /* 0x001fe20007ffe0ff */
[--C-:B------:R-:W-:Y:S01]  /*9ad0*/  @!P0 IMAD.IADD R11, R11, 0x1, -R0.reuse ;  /* 0x000000010b0b8824 */ /* 0x100fe200078e0a00 */
[----:B------:R-:W-:Y:S01]  /*9ae0*/  ISETP.GE.AND P0, PT, R3, RZ, PT ;  /* 0x000000ff0300720c */ /* 0x000fe20003f06270 */
[----:B------:R-:W-:Y:S01]  /*9af0*/  @!P6 IMAD.IADD R7, R7, 0x1, -R0 ;  /* 0x000000010707e824 */ /* 0x000fe200078e0a00 */
[----:B------:R-:W-:Y:S01]  /*9b00*/  IABS R13, R9 ;  /* 0x00000009000d7213 */ /* 0x000fe20000000000 */
[C---:B------:R-:W-:Y:S01]  /*9b10*/  IMAD R5, R0.reuse, R10, R5 ;  /* 0x0000000a00057224 */ /* 0x040fe200078e0205 */
[C---:B------:R-:W-:Y:S01]  /*9b20*/  ISETP.GT.U32.AND P6, PT, R0.reuse, R11, PT ;  /* 0x0000000b0000720c */ /* 0x040fe20003fc4070 */
[----:B------:R-:W-:Y:S01]  /*9b30*/  @!P4 IMAD.MOV R15, RZ, RZ, -R15 ;  /* 0x000000ffff0fc224 */ /* 0x000fe200078e0a0f */
[----:B------:R-:W-:Y:S01]  /*9b40*/  ISETP.GT.U32.AND P4, PT, R0, R7, PT ;  /* 0x000000070000720c */ /* 0x000fe20003f84070 */
[----:B------:R-:W-:Y:S01]  /*9b50*/  IMAD.MOV.U32 R4, RZ, RZ, R13 ;  /* 0x000000ffff047224 */ /* 0x000fe200078e000d */
[----:B------:R-:W-:Y:S01]  /*9b60*/  IADD3 R14, R27, 0x152, RZ ;  /* 0x000001521b0e7810 */ /* 0x000fe20007ffe0ff */
[----:B------:R-:W-:Y:S01]  /*9b70*/  IMAD.HI.U32 R13, R28, R6, RZ ;  /* 0x000000061c0d7227 */ /* 0x000fe200078e00ff */
[----:B------:R-:W-:Y:S03]  /*9b80*/  STL [R1+0x564], R15 ;  /* 0x0005640f01007387 */ /* 0x000fe60000100800 */
[----:B------:R-:W-:-:S02]  /*9b90*/  IMAD.MOV R13, RZ, RZ, -R13 ;  /* 0x000000ffff0d7224 */ /* 0x000fc400078e0a0d */
[----:B------:R-:W-:-:S04]  /*9ba0*/  IMAD.HI.U32 R3, R28, R4, RZ ;  /* 0x000000041c037227 */ /* 0x000fc800078e00ff */
[----:B------:R-:W-:Y:S01]  /*9bb0*/  @!P3 IMAD.MOV R8, RZ, RZ, -R8 ;  /* 0x000000ffff08b224 */ /* 0x000fe200078e0a08 */
[C---:B------:R-:W-:Y:S01]  /*9bc0*/  ISETP.GT.U32.AND P3, PT, R0.reuse, R5, PT ;  /* 0x000000050000720c */ /* 0x040fe20003f64070 */
[C---:B------:R-:W-:Y:S02]  /*9bd0*/  IMAD R6, R0.reuse, R13, R6 ;  /* 0x0000000d00067224 */ /* 0x040fe400078e0206 */
[----:B------:R-:W-:Y:S02]  /*9be0*/  IMAD.MOV R3, RZ, RZ, -R3 ;  /* 0x000000ffff037224 */ /* 0x000fe400078e0a03 */
[----:B------:R-:W-:Y:S01]  /*9bf0*/  @!P5 IMAD.MOV R12, RZ, RZ, -R12 ;  /* 0x000000ffff0cd224 */ /* 0x000fe200078e0a0c */
[C---:B------:R-:W-:Y:S01]  /*9c00*/  ISETP.GT.U32.AND P5, PT, R0.reuse, R6, PT ;  /* 0x000000060000720c */ /* 0x040fe20003fa4070 */
[C---:B------:R-:W-:Y:S01]  /*9c10*/  IMAD R4, R0.reuse, R3, R4 ;  /* 0x0000000300047224 */ /* 0x040fe200078e0204 */
[----:B------:R-:W-:Y:S01]  /*9c20*/  IABS R3, R14 ;  /* 0x0000000e00037213 */ /* 0x000fe20000000000 */
[--C-:B------:R-:W-:Y:S01]  /*9c30*/  @!P6 IMAD.IADD R11, R11, 0x1, -R0.reuse ;  /* 0x000000010b0be824 */ /* 0x100fe200078e0a00 */
[----:B------:R-:W-:Y:S01]  /*9c40*/  STL [R1+0x554], R12 ;  /* 0x0005540c01007387 */ /* 0x000fe20000100800 */
[--C-:B------:R-:W-:Y:S01]  /*9c50*/  @!P4 IMAD.IADD R7, R7, 0x1, -R0.reuse ;  /* 0x000000010707c824 */ /* 0x100fe200078e0a00 */
[----:B------:R-:W-:Y:S01]  /*9c60*/  ISETP.GT.U32.AND P4, PT, R0, R4, PT ;  /* 0x000000040000720c */ /* 0x000fe20003f84070 */
[----:B------:R-:W-:Y:S01]  /*9c70*/  @!P3 IMAD.IADD R5, R5, 0x1, -R0 ;  /* 0x000000010505b824 */ /* 0x000fe200078e0a00 */
[----:B------:R0:W-:Y:S01]  /*9c80*/  STL [R1+0x558], R8 ;  /* 0x0005580801007387 */ /* 0x0001e20000100800 */
[----:B------:R-:W-:Y:S01]  /*9c90*/  ISETP.GE.AND P6, PT, R2, RZ, PT ;  /* 0x000000ff0200720c */ /* 0x000fe20003fc6270 */
[----:B------:R-:W-:-:S02]  /*9ca0*/  IMAD.MOV.U32 R13, RZ, RZ, R11 ;  /* 0x000000ffff0d7224 */ /* 0x000fc400078e000b */
[----:B------:R-:W-:-:S04]  /*9cb0*/  IMAD.HI.U32 R10, R28, R3, RZ ;  /* 0x000000031c0a7227 */ /* 0x000fc800078e00ff */
[----:B------:R-:W-:Y:S01]  /*9cc0*/  @!P2 IMAD.MOV R13, RZ, RZ, -R13 ;  /* 0x000000ffff0da224 */ /* 0x000fe200078e0a0d */
[----:B------:R-:W-:Y:S01]  /*9cd0*/  ISETP.GT.U32.AND P2, PT, R0, R5, PT ;  /* 0x000000050000720c */ /* 0x000fe20003f44070 */
[--C-:B------:R-:W-:Y:S01]  /*9ce0*/  @!P5 IMAD.IADD R6, R6, 0x1, -R0.reuse ;  /* 0x000000010606d824 */ /* 0x100fe200078e0a00 */
[----:B0-----:R-:W-:Y:S01]  /*9cf0*/  IADD3 R8, R27, 0x151, RZ ;  /* 0x000001511b087810 */ /* 0x001fe20007ffe0ff */
[----:B------:R-:W-:Y:S01]  /*9d00*/  @!P4 IMAD.IADD R4, R4, 0x1, -R0 ;  /* 0x000000010404c824 */ /* 0x000fe200078e0a00 */
[----:B------:R-:W-:Y:S01]  /*9d10*/  ISETP.GE.AND P5, PT, R9, RZ, PT ;  /* 0x000000ff0900720c */ /* 0x000fe20003fa6270 */
[----:B------:R-:W-:Y:S01]  /*9d20*/  IMAD.MOV R10, RZ, RZ, -R10 ;  /* 0x000000ffff0a7224 */ /* 0x000fe200078e0a0a */
[----:B------:R-:W-:Y:S01]  /*9d30*/  IABS R2, R8 ;  /* 0x0000000800027213 */ /* 0x000fe20000000000 */
[----:B------:R0:W-:Y:S01]  /*9d40*/  STL [R1+0x55c], R13 ;  /* 0x00055c0d01007387 */ /* 0x0001e20000100800 */
[C---:B------:R-:W-:Y:S01]  /*9d50*/  ISETP.GT.U32.AND P3, PT, R0.reuse, R6, PT ;  /* 0x000000060000720c */ /* 0x040fe20003f64070 */
[C---:B------:R-:W-:Y:S01]  /*9d60*/  IMAD R3, R0.reuse, R10, R3 ;  /* 0x0000000a00037224 */ /* 0x040fe200078e0203 */
[----:B------:R-:W-:Y:S01]  /*9d70*/  ISETP.GT.U32.AND P4, PT, R0, R4, PT ;  /* 0x000000040000720c */ /* 0x000fe20003f84070 */
[----:B------:R-:W-:Y:S01]  /*9d80*/  IMAD.HI.U32 R12, R28, R2, RZ ;  /* 0x000000021c0c7227 */ /* 0x000fe200078e00ff */
[----:B------:R-:W-:-:S02]  /*9d90*/  IADD3 R9, R27, 0x150, RZ ;  /* 0x000001501b097810 */ /* 0x000fc40007ffe0ff */
[----:B------:R-:W-:Y:S01]  /*9da0*/  IADD3 R10, R27, 0x14f, RZ ;  /* 0x0000014f1b0a7810 */ /* 0x000fe20007ffe0ff */
[----:B------:R-:W-:Y:S01]  /*9db0*/  IMAD.MOV R12, RZ, RZ, -R12 ;  /* 0x000000ffff0c7224 */ /* 0x000fe200078e0a0c */
[----:B------:R-:W-:Y:S01]  /*9dc0*/  IABS R11, R9 ;  /* 0x00000009000b7213 */ /* 0x000fe20000000000 */
[----:B------:R-:W-:Y:S01]  /*9dd0*/  @!P2 IMAD.IADD R5, R5, 0x1, -R0 ;  /* 0x000000010505a824 */ /* 0x000fe200078e0a00 */
[----:B0-----:R-:W-:Y:S01]  /*9de0*/  IABS R13, R10 ;  /* 0x0000000a000d7213 */ /* 0x001fe20000000000 */
[----:B------:R-:W-:Y:S01]  /*9df0*/  IMAD R2, R0, R12, R2 ;  /* 0x0000000c00027224 */ /* 0x000fe200078e0202 */
[----:B------:R-:W-:Y:S01]  /*9e00*/  IADD3 R12, R27, 0x14e, RZ ;  /* 0x0000014e1b0c7810 */ /* 0x000fe20007ffe0ff */
[----:B------:R-:W-:Y:S01]  /*9e10*/  @!P3 IMAD.IADD R6, R6, 0x1, -R0 ;  /* 0x000000010606b824 */ /* 0x000fe200078e0a00 */
[----:B------:R-:W-:Y:S01]  /*9e20*/  ISETP.GT.U32.AND P3, PT, R0, R3, PT ;  /* 0x000000030000720c */ /* 0x000fe20003f64070 */
[----:B------:R-:W-:Y:S01]  /*9e30*/  IMAD.HI.U32 R15, R28, R11, RZ ;  /* 0x0000000b1c0f7227 */ /* 0x000fe200078e00ff */
[----:B------:R-:W-:-:S03]  /*9e40*/  ISETP.GT.U32.AND P2, PT, R0, R2, PT ;  /* 0x000000020000720c */ /* 0x000fc60003f44070 */
[--C-:B------:R-:W-:Y:S01]  /*9e50*/  @!P4 IMAD.IADD R4, R4, 0x1, -R0.reuse ;  /* 0x000000010404c824 */ /* 0x100fe200078e0a00 */
[----:B------:R-:W-:Y:S01]  /*9e60*/  ISETP.GE.AND P4, PT, R14, RZ, PT ;  /* 0x000000ff0e00720c */ /* 0x000fe20003f86270 */
[----:B------:R-:W-:Y:S01]  /*9e70*/  IMAD.MOV R14, RZ, RZ, -R15 ;  /* 0x000000ffff0e7224 */ /* 0x000fe200078e0a0f */
[----:B------:R-:W-:Y:S01]  /*9e80*/  IABS R15, R12 ;  /* 0x0000000c000f7213 */ /* 0x000fe20000000000 */
[----:B------:R-:W-:Y:S02]  /*9e90*/  @!P1 IMAD.MOV R7, RZ, RZ, -R7 ;  /* 0x000000ffff079224 */ /* 0x000fe400078e0a07 */
[----:B------:R-:W-:Y:S02]  /*9ea0*/  IMAD R11, R0, R14, R11 ;  /* 0x0000000e000b7224 */ /* 0x000fe400078e020b */
[--C-:B------:R-:W-:Y:S01]  /*9eb0*/  @!P3 IMAD.IADD R3, R3, 0x1, -R0.reuse ;  /* 0x000000010303b824 */ /* 0x100fe200078e0a00 */
[----:B------:R-:W-:Y:S01]  /*9ec0*/  STL [R1+0x550], R7 ;  /* 0x0005500701007387 */ /* 0x000fe20000100800 */
[----:B------:R-:W-:Y:S01]  /*9ed0*/  @!P2 IMAD.IADD R2, R2, 0x1, -R0 ;  /* 0x000000010202a824 */ /* 0x000fe200078e0a00 */
[----:B------:R-:W-:Y:S01]  /*9ee0*/  ISETP.GE.AND P3, PT, R8, RZ, PT ;  /* 0x000000ff0800720c */ /* 0x000fe20003f66270 */
[----:B------:R-:W-:Y:S01]  /*9ef0*/  IMAD.HI.U32 R16, R28, R13, RZ ;  /* 0x0000000d1c107227 */ /* 0x000fe200078e00ff */
[----:B------:R-:W-:-:S02]  /*9f00*/  ISETP.GT.U32.AND P2, PT, R0, R3, PT ;  /* 0x000000030000720c */ /* 0x000fc40003f44070 */
[C---:B------:R-:W-:Y:S01]  /*9f10*/  ISETP.GT.U32.AND P1, PT, R0.reuse, R2, PT ;  /* 0x000000020000720c */ /* 0x040fe20003f24070 */
[----:B------:R-:W-:Y:S01]  /*9f20*/  @!P0 IMAD.MOV R6, RZ, RZ, -R6 ;  /* 0x000000ffff068224 */ /* 0x000fe200078e0a06 */
[C---:B------:R-:W-:Y:S01]  /*9f30*/  ISETP.GT.U32.AND P0, PT, R0.reuse, R11, PT ;  /* 0x0000000b0000720c */ /* 0x040fe20003f04070 */
[----:B------:R-:W-:Y:S02]  /*9f40*/  IMAD.MOV R16, RZ, RZ, -R16 ;  /* 0x000000ffff107224 */ /* 0x000fe400078e0a10 */
[----:B------:R-:W-:Y:S01]  /*9f50*/  @!P6 IMAD.MOV R5, RZ, RZ, -R5 ;  /* 0x000000ffff05e224 */ /* 0x000fe200078e0a05 */
[----:B------:R0:W-:Y:S01]  /*9f60*/  STL [R1+0x54c], R6 ;  /* 0x00054c0601007387 */ /* 0x0001e20000100800 */
[----:B------:R-:W-:Y:S01]  /*9f70*/  @!P5 IMAD.MOV R4, RZ, RZ, -R4 ;  /* 0x000000ffff04d224 */ /* 0x000fe200078e0a04 */
[----:B------:R-:W-:Y:S01]  /*9f80*/  ISETP.GE.AND P6, PT, R9, RZ, PT ;  /* 0x000000ff0900720c */ /* 0x000fe20003fc6270 */
[----:B------:R-:W-:Y:S01]  /*9f90*/  IMAD R13, R0, R16, R13 ;  /* 0x00000010000d7224 */ /* 0x000fe200078e020d */
[----:B------:R1:W-:Y:S01]  /*9fa0*/  STL [R1+0x548], R5 ;  /* 0x0005480501007387 */ /* 0x0003e20000100800 */
[--C-:B------:R-:W-:Y:S01]  /*9fb0*/  @!P2 IMAD.IADD R3, R3, 0x1, -R0.reuse ;  /* 0x000000010303a824 */ /* 0x100fe200078e0a00 */
[----:B------:R-:W-:Y:S01]  /*9fc0*/  ISETP.GE.AND P2, PT, R12, RZ, PT ;  /* 0x000000ff0c00720c */ /* 0x000fe20003f46270 */
[--C-:B------:R-:W-:Y:S01]  /*9fd0*/  @!P1 IMAD.IADD R2, R2, 0x1, -R0.reuse ;  /* 0x0000000102029824 */ /* 0x100fe200078e0a00 */
[----:B------:R2:W-:Y:S01]  /*9fe0*/  STL [R1+0x544], R4 ;  /* 0x0005440401007387 */ /* 0x0005e20000100800 */
[----:B------:R-:W-:Y:S01]  /*9ff0*/  ISETP.GT.U32.AND P1, PT, R0, R13, PT ;  /* 0x0000000d0000720c */ /* 0x000fe20003f24070 */
[----:B------:R-:W-:Y:S01]  /*a000*/  @!P0 IMAD.IADD R11, R11, 0x1, -R0 ;  /* 0x000000010b0b8824 */ /* 0x000fe200078e0a00 */
[----:B------:R-:W-:Y:S01]  /*a010*/  ISETP.GE.AND P5, PT, R10, RZ, PT ;  /* 0x000000ff0a00720c */ /* 0x000fe20003fa6270 */
[----:B0-----:R-:W-:Y:S01]  /*a020*/  IMAD.MOV.U32 R6, RZ, RZ, R3 ;  /* 0x000000ffff067224 */ /* 0x001fe200078e0003 */
[C---:B------:R-:W-:Y:S01]  /*a030*/  IADD3 R3, R27.reuse, 0x14b, RZ ;  /* 0x0000014b1b037810 */ /* 0x040fe20007ffe0ff */
[----:B------:R-:W-:Y:S01]  /*a040*/  IMAD.MOV.U32 R7, RZ, RZ, R2 ;  /* 0x000000ffff077224 */ /* 0x000fe200078e0002 */
[----:B------:R-:W-:Y:S01]  /*a050*/  ISETP.GT.U32.AND P0, PT, R0, R11, PT ;  /* 0x0000000b0000720c */ /* 0x000fe20003f04070 */
[----:B------:R-:W-:Y:S01]  /*a060*/  @!P4 IMAD.MOV R6, RZ, RZ, -R6 ;  /* 0x000000ffff06c224 */ /* 0x000fe200078e0a06 */
[C---:B-1----:R-:W-:Y:S01]  /*a070*/  IADD3 R5, R27.reuse, 0x14d, RZ ;  /* 0x0000014d1b057810 */ /* 0x042fe20007ffe0ff */
[----:B--2---:R-:W-:Y:S01]  /*a080*/  IMAD.HI.U32 R4, R28, R15, RZ ;  /* 0x0000000f1c047227 */ /* 0x004fe200078e00ff */
[----:B------:R-:W-:-:S02]  /*a090*/  IADD3 R2, R27, 0x14c, RZ ;  /* 0x0000014c1b027810 */ /* 0x000fc40007ffe0ff */
[----:B------:R-:W-:Y:S01]  /*a0a0*/  IABS R12, R5 ;  /* 0x00000005000c7213 */ /* 0x000fe20000000000 */
[----:B------:R-:W-:Y:S01]  /*a0b0*/  IMAD.MOV R4, RZ, RZ, -R4 ;  /* 0x000000ffff047224 */ /* 0x000fe200078e0a04 */
[----:B------:R0:W-:Y:S01]  /*a0c0*/  STL [R1+0x534], R6 ;  /* 0x0005340601007387 */ /* 0x0001e20000100800 */
[----:B------:R-:W-:Y:S01]  /*a0d0*/  @!P3 IMAD.MOV R7, RZ, RZ, -R7 ;  /* 0x000000ffff07b224 */ /* 0x000fe200078e0a07 */
[----:B------:R-:W-:Y:S01]  /*a0e0*/  ISETP.GE.AND P4, PT, R5, RZ, PT ;  /* 0x000000ff0500720c */ /* 0x000fe20003f86270 */
[C---:B------:R-:W-:Y:S01]  /*a0f0*/  IMAD R4, R0.reuse, R4, R15 ;  /* 0x0000000400047224 */ /* 0x040fe200078e020f */
[----:B------:R-:W-:Y:S01]  /*a100*/  IABS R5, R2 ;  /* 0x0000000200057213 */ /* 0x000fe20000000000 */
[--C-:B------:R-:W-:Y:S01]  /*a110*/  @!P1 IMAD.IADD R13, R13, 0x1, -R0.reuse ;  /* 0x000000010d0d9824 */ /* 0x100fe200078e0a00 */
[----:B------:R1:W-:Y:S01]  /*a120*/  STL [R1+0x530], R7 ;  /* 0x0005300701007387 */ /* 0x0003e20000100800 */
[----:B------:R-:W-:Y:S01]  /*a130*/  @!P0 IMAD.IADD R11, R11, 0x1, -R0 ;  /* 0x000000010b0b8824 */ /* 0x000fe200078e0a00 */
[----:B------:R-:W-:Y:S01]  /*a140*/  ISETP.GT.U32.AND P3, PT, R0, R4, PT ;  /* 0x000000040000720c */ /* 0x000fe20003f64070 */
[----:B0-----:R-:W-:Y:S01]  /*a150*/  IMAD.HI.U32 R6, R28, R12, RZ ;  /* 0x0000000c1c067227 */ /* 0x001fe200078e00ff */
[----:B------:R-:W-:-:S02]  /*a160*/  ISETP.GT.U32.AND P1, PT, R0, R13, PT ;  /* 0x0000000d0000720c */ /* 0x000fc40003f24070 */
[----:B------:R-:W-:Y:S01]  /*a170*/  IABS R10, R3 ;  /* 0x00000003000a7213 */ /* 0x000fe20000000000 */
[----:B------:R-:W-:Y:S01]  /*a180*/  IMAD.MOV R6, RZ, RZ, -R6 ;  /* 0x000000ffff067224 */ /* 0x000fe200078e0a06 */
[----:B------:R-:W-:Y:S01]  /*a190*/  ISETP.GE.AND P0, PT, R2, RZ, PT ;  /* 0x000000ff0200720c */ /* 0x000fe20003f06270 */
[----:B-1----:R-:W-:Y:S01]  /*a1a0*/  IMAD.MOV.U32 R7, RZ, RZ, R11 ;  /* 0x000000ffff077224 */ /* 0x002fe200078e000b */
[----:B------:R-:W-:Y:S01]  /*a1b0*/  IADD3 R2, R27, 0x14a, RZ ;  /* 0x0000014a1b027810 */ /* 0x000fe20007ffe0ff */
[----:B------:R-:W-:Y:S02]  /*a1c0*/  IMAD R12, R0, R6, R12 ;  /* 0x00000006000c7224 */ /* 0x000fe400078e020c */
[----:B------:R-:W-:Y:S01]  /*a1d0*/  IMAD.HI.U32 R6, R28, R5, RZ ;  /* 0x000000051c067227 */ /* 0x000fe200078e00ff */
[----:B------:R-:W-:-:S03]  /*a1e0*/  IABS R9, R2 ;  /* 0x0000000200097213 */ /* 0x000fc60000000000 */
[----:B------:R-:W-:Y:S02]  /*a1f0*/  @!P3 IMAD.IADD R4, R4, 0x1, -R0 ;  /* 0x000000010404b824 */ /* 0x000fe400078e0a00 */
[----:B------:R-:W-:Y:S01]  /*a200*/  @!P6 IMAD.MOV R7, RZ, RZ, -R7 ;  /* 0x000000ffff07e224 */ /* 0x000fe200078e0a07 */
[C---:B------:R-:W-:Y:S01]  /*a210*/  ISETP.GT.U32.AND P6, PT, R0.reuse, R12, PT ;  /* 0x0000000c0000720c */ /* 0x040fe20003fc4070 */
[----:B------:R-:W-:Y:S01]  /*a220*/  IMAD.MOV R6, RZ, RZ, -R6 ;  /* 0x000000ffff067224 */ /* 0x000fe200078e0a06 */
[C---:B------:R-:W-:Y:S01]  /*a230*/  ISETP.GT.U32.AND P3, PT, R0.reuse, R4, PT ;  /* 0x000000040000720c */ /* 0x040fe20003f64070 */
[----:B------:R-:W-:Y:S01]  /*a240*/  @!P1 IMAD.IADD R13, R13, 0x1, -R0 ;  /* 0x000000010d0d9824 */ /* 0x000fe200078e0a00 */
[----:B------:R0:W-:Y:S01]  /*a250*/  STL [R1+0x520], R7 ;  /* 0x0005200701007387 */ /* 0x0001e20000100800 */
[----:B------:R-:W-:Y:S01]  /*a260*/  IMAD R5, R0, R6, R5 ;  /* 0x0000000600057224 */ /* 0x000fe200078e0205 */
[----:B------:R-:W-:Y:S02]  /*a270*/  IADD3 R6, R27, 0x149, RZ ;  /* 0x000001491b067810 */ /* 0x000fe40007ffe0ff */
[----:B------:R-:W-:Y:S01]  /*a280*/  ISETP.GE.AND P1, PT, R3, RZ, PT ;  /* 0x000000ff0300720c */ /* 0x000fe20003f26270 */
[----:B------:R-:W-:-:S04]  /*a290*/  IMAD.HI.U32 R3, R28, R10, RZ ;  /* 0x0000000a1c037227 */ /* 0x000fc800078e00ff */
[--C-:B------:R-:W-:Y:S02]  /*a2a0*/  @!P6 IMAD.IADD R12, R12, 0x1, -R0.reuse ;  /* 0x000000010c0ce824 */ /* 0x100fe400078e0a00 */
[----:B0-----:R-:W-:Y:S02]  /*a2b0*/  IMAD.MOV.U32 R7, RZ, RZ, R13 ;  /* 0x000000ffff077224 */ /* 0x001fe400078e000d */
[----:B------:R-:W-:Y:S01]  /*a2c0*/  @!P3 IMAD.IADD R4, R4, 0x1, -R0 ;  /* 0x000000010404b824 */ /* 0x000fe200078e0a00 */
[----:B------:R-:W-:Y:S01]  /*a2d0*/  ISETP.GE.AND P3, PT, R2, RZ, PT ;  /* 0x000000ff0200720c */ /* 0x000fe20003f66270 */
[----:B------:R-:W-:Y:S01]  /*a2e0*/  @!P5 IMAD.MOV R7, RZ, RZ, -R7 ;  /* 0x000000ffff07d224 */ /* 0x000fe200078e0a07 */
[C---:B------:R-:W-:Y:S01]  /*a2f0*/  ISETP.GT.U32.AND P5, PT, R0.reuse, R5, PT ;  /* 0x000000050000720c */ /* 0x040fe20003fa4070 */
[----:B------:R-:W-:Y:S01]  /*a300*/  IMAD.MOV.U32 R8, RZ, RZ, R4 ;  /* 0x000000ffff087224 */ /* 0x000fe200078e0004 */
[C---:B------:R-:W-:Y:S01]  /*a310*/  ISETP.GT.U32.AND P6, PT, R0.reuse, R12, PT ;  /* 0x0000000c0000720c */ /* 0x040fe20003fc4070 */
[----:B------:R-:W-:Y:S01]  /*a320*/  IMAD.MOV R3, RZ, RZ, -R3 ;  /* 0x000000ffff037224 */ /* 0x000fe200078e0a03 */
[----:B------:R0:W-:Y:S01]  /*a330*/  STL [R1+0x53c], R7 ;  /* 0x00053c0701007387 */ /* 0x0001e20000100800 */
[----:B------:R-:W-:Y:S01]  /*a340*/  @!P2 IMAD.MOV R8, RZ, RZ, -R8 ;  /* 0x000000ffff08a224 */ /* 0x000fe200078e0a08 */
[C---:B------:R-:W-:Y:S01]  /*a350*/  IADD3 R4, R27.reuse, 0x147, RZ ;  /* 0x000001471b047810 */ /* 0x040fe20007ffe0ff */
[----:B------:R-:W-:Y:S01]  /*a360*/  IMAD R10, R0, R3, R10 ;  /* 0x00000003000a7224 */ /* 0x000fe200078e020a */
[----:B------:R-:W-:Y:S01]  /*a370*/  IADD3 R3, R27, 0x148, RZ ;  /* 0x000001481b037810 */ /* 0x000fe20007ffe0ff */
[----:B------:R-:W-:Y:S01]  /*a380*/  IMAD.HI.U32 R2, R28, R9, RZ ;  /* 0x000000091c027227 */ /* 0x000fe200078e00ff */
[----:B------:R1:W-:Y:S01]  /*a390*/  STL [R1+0x818], R8 ;  /* 0x0008180801007387 */ /* 0x0003e20000100800 */
[----:B------:R-:W-:-:S02]  /*a3a0*/  IABS R11, R4 ;  /* 0x00000004000b7213 */ /* 0x000fc40000000000 */
[----:B------:R-:W-:Y:S01]  /*a3b0*/  @!P5 IMAD.IADD R5, R5, 0x1, -R0 ;  /* 0x000000010505d824 */ /* 0x000fe200078e0a00 */
[----:B0-----:R-:W-:Y:S01]  /*a3c0*/  IABS R7, R6 ;  /* 0x0000000600077213 */ /* 0x001fe20000000000 */
[----:B------:R-:W-:Y:S01]  /*a3d0*/  IMAD.MOV R2, RZ, RZ, -R2 ;  /* 0x000000ffff027224 */ /* 0x000fe200078e0a02 */
[----:B------:R-:W-:Y:S01]  /*a3e0*/  ISETP.GT.U32.AND P2, PT, R0, R10, PT ;  /* 0x0000000a0000720c */ /* 0x000fe20003f44070 */
[----:B------:R-:W-:Y:S01]  /*a3f0*/  @!P6 IMAD.IADD R12, R12, 0x1, -R0 ;  /* 0x000000010c0ce824 */ /* 0x000fe200078e0a00 */
[C---:B------:R-:W-:Y:S01]  /*a400*/  ISETP.GT.U32.AND P5, PT, R0.reuse, R5, PT ;  /* 0x000000050000720c */ /* 0x040fe20003fa4070 */
[----:B------:R-:W-:Y:S01]  /*a410*/  IMAD R9, R0, R2, R9 ;  /* 0x0000000200097224 */ /* 0x000fe200078e0209 */
[----:B------:R-:W-:Y:S01]  /*a420*/  IABS R16, R3 ;  /* 0x0000000300107213 */ /* 0x000fe20000000000 */
[----:B-1----:R-:W-:Y:S01]  /*a430*/  IMAD.HI.U32 R8, R28, R7, RZ ;  /* 0x000000071c087227 */ /* 0x002fe200078e00ff */
[----:B------:R-:W-:Y:S02]  /*a440*/  IADD3 R2, R27, 0x146, RZ ;  /* 0x000001461b027810 */ /* 0x000fe40007ffe0ff */
[----:B------:R-:W-:Y:S01]  /*a450*/  ISETP.GT.U32.AND P6, PT, R0, R9, PT ;  /* 0x000000090000720c */ /* 0x000fe20003fc4070 */
[----:B------:R-:W-:-:S02]  /*a460*/  IMAD.MOV R8, RZ, RZ, -R8 ;  /* 0x000000ffff087224 */ /* 0x000fc400078e0a08 */
[----:B------:R-:W-:-:S04]  /*a470*/  IMAD.HI.U32 R13, R28, R16, RZ ;  /* 0x000000101c0d7227 */ /* 0x000fc800078e00ff */
[----:B------:R-:W-:Y:S01]  /*a480*/  IMAD R7, R0, R8, R7 ;  /* 0x0000000800077224 */ /* 0x000fe200078e0207 */
[----:B------:R-:W-:Y:S01]  /*a490*/  IABS R8, R2 ;  /* 0x0000000200087213 */ /* 0x000fe20000000000 */
[--C-:B------:R-:W-:Y:S02]  /*a4a0*/  @!P5 IMAD.IADD R5, R5, 0x1, -R0.reuse ;  /* 0x000000010505d824 */ /* 0x100fe400078e0a00 */
[----:B------:R-:W-:Y:S01]  /*a4b0*/  @!P2 IMAD.IADD R10, R10, 0x1, -R0 ;  /* 0x000000010a0aa824 */ /* 0x000fe200078e0a00 */
[C---:B------:R-:W-:Y:S01]  /*a4c0*/  ISETP.GT.U32.AND P5, PT, R0.reuse, R7, PT ;  /* 0x000000070000720c */ /* 0x040fe20003fa4070 */
[----:B------:R-:W-:Y:S02]  /*a4d0*/  IMAD.MOV.U32 R14, RZ, RZ, R12 ;  /* 0x000000ffff0e7224 */ /* 0x000fe400078e000c */
[----:B------:R-:W-:Y:S01]  /*a4e0*/  IMAD.MOV.U32 R12, RZ, RZ, R11 ;  /* 0x000000ffff0c7224 */ /* 0x000fe200078e000b */
[----:B------:R-:W-:Y:S01]  /*a4f0*/  ISETP.GT.U32.AND P2, PT, R0, R10, PT ;  /* 0x0000000a0000720c */ /* 0x000fe20003f44070 */
[----:B------:R-:W-:Y:S01]  /*a500*/  @!P6 IMAD.IADD R9, R9, 0x1, -R0 ;  /* 0x000000010909e824 */ /* 0x000fe200078e0a00 */
[----:B------:R-:W-:Y:S01]  /*a510*/  ISETP.GE.AND P6, PT, R6, RZ, PT ;  /* 0x000000ff0600720c */ /* 0x000fe20003fc6270 */
[----:B------:R-:W-:-:S02]  /*a520*/  IMAD.MOV R13, RZ, RZ, -R13 ;  /* 0x000000ffff0d7224 */ /* 0x000fc400078e0a0d */
[----:B------:R-:W-:-:S04]  /*a530*/  IMAD.HI.U32 R6, R28, R12, RZ ;  /* 0x0000000c1c067227 */ /* 0x000fc800078e00ff */
[----:B------:R-:W-:Y:S02]  /*a540*/  @!P5 IMAD.IADD R7, R7, 0x1, -R0 ;  /* 0x000000010707d824 */ /* 0x000fe400078e0a00 */
[C---:B------:R-:W-:Y:S02]  /*a550*/  IMAD R16, R0.reuse, R13, R16 ;  /* 0x0000000d00107224 */ /* 0x040fe400078e0210 */
[----:B------:R-:W-:Y:S01]  /*a560*/  IMAD.MOV R11, RZ, RZ, -R6 ;  /* 0x000000ffff0b7224 */ /* 0x000fe200078e0a06 */
[C---:B------:R-:W-:Y:S01]  /*a570*/  ISETP.GT.U32.AND P5, PT, R0.reuse, R7, PT ;  /* 0x000000070000720c */ /* 0x040fe20003fa4070 */
[----:B------:R-:W-:Y:S01]  /*a580*/  @!P4 IMAD.MOV R14, RZ, RZ, -R14 ;  /* 0x000000ffff0ec224 */ /* 0x000fe200078e0a0e */
[----:B------:R-:W-:Y:S01]  /*a590*/  ISETP.GT.U32.AND P4, PT, R0, R9, PT ;  /* 0x000000090000720c */ /* 0x000fe20003f84070 */
[----:B------:R-:W-:Y:S01]  /*a5a0*/  @!P2 IMAD.IADD R10, R10, 0x1, -R0 ;  /* 0x000000010a0aa824 */ /* 0x000fe200078e0a00 */
[C---:B------:R-:W-:Y:S01]  /*a5b0*/  ISETP.GT.U32.AND P2, PT, R0.reuse, R16, PT ;  /* 0x000000100000720c */ /* 0x040fe20003f44070 */
[----:B------:R-:W-:Y:S01]  /*a5c0*/  @!P0 IMAD.MOV R5, RZ, RZ, -R5 ;  /* 0x000000ffff058224 */ /* 0x000fe200078e0a05 */
[----:B------:R-:W-:Y:S01]  /*a5d0*/  ISETP.GE.AND P0, PT, R3, RZ, PT ;  /* 0x000000ff0300720c */ /* 0x000fe20003f06270 */
[----:B------:R-:W-:Y:S01]  /*a5e0*/  IMAD R12, R0, R11, R12 ;  /* 0x0000000b000c7224 */ /* 0x000fe200078e020c */
[----:B------:R-:W-:Y:S01]  /*a5f0*/  STL [R1+0x538], R14 ;  /* 0x0005380e01007387 */ /* 0x000fe20000100800 */
[----:B------:R-:W-:-:S03]  /*a600*/  IMAD.HI.U32 R3, R28, R8, RZ ;  /* 0x000000081c037227 */ /* 0x000fc600078e00ff */
[----:B------:R0:W-:Y:S01]  /*a610*/  STL [R1+0x528], R5 ;  /* 0x0005280501007387 */ /* 0x0001e20000100800 */
[--C-:B------:R-:W-:Y:S01]  /*a620*/  @!P5 IMAD.IADD R7, R7, 0x1, -R0.reuse ;  /* 0x000000010707d824 */ /* 0x100fe200078e0a00 */
[----:B------:R-:W-:Y:S01]  /*a630*/  ISETP.GT.U32.AND P5, PT, R0, R12, PT ;  /* 0x0000000c0000720c */ /* 0x000fe20003fa4070 */
[----:B------:R-:W-:Y:S01]  /*a640*/  IMAD.MOV R6, RZ, RZ, -R3 ;  /* 0x000000ffff067224 */ /* 0x000fe200078e0a03 */
[----:B------:R-:W-:Y:S01]  /*a650*/  IADD3 R3, R27, 0x144, RZ ;  /* 0x000001441b037810 */ /* 0x000fe20007ffe0ff */
[----:B------:R-:W-:Y:S01]  /*a660*/  @!P4 IMAD.IADD R9, R9, 0x1, -R0 ;  /* 0x000000010909c824 */ /* 0x000fe200078e0a00 */
[----:B------:R-:W-:Y:S01]  /*a670*/  ISETP.GE.AND P4, PT, R4, RZ, PT ;  /* 0x000000ff0400720c */ /* 0x000fe20003f86270 */
[----:B------:R-:W-:Y:S01]  /*a680*/  IMAD R8, R0, R6, R8 ;  /* 0x0000000600087224 */ /* 0x000fe200078e0208 */
[----:B------:R-:W-:Y:S01]  /*a690*/  IABS R6, R3 ;  /* 0x0000000300067213 */ /* 0x000fe20000000000 */
[----:B------:R-:W-:Y:S01]  /*a6a0*/  @!P2 IMAD.IADD R16, R16, 0x1, -R0 ;  /* 0x000000011010a824 */ /* 0x000fe200078e0a00 */
[C---:B0-----:R-:W-:Y:S01]  /*a6b0*/  IADD3 R5, R27.reuse, 0x145, RZ ;  /* 0x000001451b057810 */ /* 0x041fe20007ffe0ff */
[----:B------:R-:W-:Y:S01]  /*a6c0*/  @!P1 IMAD.MOV R10, RZ, RZ, -R10 ;  /* 0x000000ffff0a9224 */ /* 0x000fe200078e0a0a */
[C---:B------:R-:W-:Y:S01]  /*a6d0*/  ISETP.GT.U32.AND P1, PT, R0.reuse, R8, PT ;  /* 0x000000080000720c */ /* 0x040fe20003f24070 */
[----:B------:R-:W-:Y:S01]  /*a6e0*/  IMAD.MOV.U32 R14, RZ, RZ, R9 ;  /* 0x000000ffff0e7224 */ /* 0x000fe200078e0009 */
[----:B------:R-:W-:Y:S01]  /*a6f0*/  ISETP.GT.U32.AND P2, PT, R0, R16, PT ;  /* 0x000000100000720c */ /* 0x000fe20003f44070 */
[----:B------:R-:W-:Y:S01]  /*a700*/  @!P5 IMAD.IADD R12, R12, 0x1, -R0 ;  /* 0x000000010c0cd824 */ /* 0x000fe200078e0a00 */
[----:B------:R-:W-:Y:S01]  /*a710*/  IABS R4, R5 ;  /* 0x0000000500047213 */ /* 0x000fe20000000000 */
[----:B------:R-:W-:Y:S01]  /*a720*/  @!P3 IMAD.MOV R14, RZ, RZ, -R14 ;  /* 0x000000ffff0eb224 */ /* 0x000fe200078e0a0e */
[----:B------:R-:W-:Y:S01]  /*a730*/  ISETP.GE.AND P3, PT, R2, RZ, PT ;  /* 0x000000ff0200720c */ /* 0x000fe20003f66270 */
[----:B------:R-:W-:Y:S01]  /*a740*/  IMAD.MOV.U32 R13, RZ, RZ, R7 ;  /* 0x000000ffff0d7224 */ /* 0x000fe200078e0007 */
[----:B------:R-:W-:Y:S01]  /*a750*/  ISETP.GT.U32.AND P5, PT, R0, R12, PT ;  /* 0x0000000c0000720c */ /* 0x000fe20003fa4070 */
[----:B------:R-:W-:Y:S01]  /*a760*/  IMAD.MOV.U32 R2, RZ, RZ, R6 ;  /* 0x000000ffff027224 */ /* 0x000fe200078e0006 */
[----:B------:R0:W-:Y:S01]  /*a770*/  STL [R1+0x52c], R10 ;  /* 0x00052c0a01007387 */ /* 0x0001e20000100800 */
[----:B------:R-:W-:Y:S01]  /*a780*/  IMAD.HI.U32 R6, R28, R4, RZ ;  /* 0x000000041c067227 */ /* 0x000fe200078e00ff */
[----:B------:R-:W-:-:S02]  /*a790*/  IADD3 R7, R27, 0x142, RZ ;  /* 0x000001421b077810 */ /* 0x000fc40007ffe0ff */
[----:B------:R1:W-:Y:S01]  /*a7a0*/  STL [R1+0x810], R14 ;  /* 0x0008100e01007387 */ /* 0x0003e20000100800 */
[----:B------:R-:W-:Y:S01]  /*a7b0*/  @!P6 IMAD.MOV R13, RZ, RZ, -R13 ;  /* 0x000000ffff0de224 */ /* 0x000fe200078e0a0d */
[----:B------:R-:W-:Y:S01]  /*a7c0*/  ISETP.GE.AND P6, PT, R5, RZ, PT ;  /* 0x000000ff0500720c */ /* 0x000fe20003fc6270 */
[----:B------:R-:W-:Y:S01]  /*a7d0*/  IMAD.MOV R6, RZ, RZ, -R6 ;  /* 0x000000ffff067224 */ /* 0x000fe200078e0a06 */
[----:B------:R-:W-:Y:S01]  /*a7e0*/  IABS R11, R7 ;  /* 0x00000007000b7213 */ /* 0x000fe20000000000 */
[--C-:B------:R-:W-:Y:S01]  /*a7f0*/  @!P1 IMAD.IADD R8, R8, 0x1, -R0.reuse ;  /* 0x0000000108089824 */ /* 0x100fe200078e0a00 */
[C---:B0-----:R-:W-:Y:S01]  /*a800*/  IADD3 R10, R27.reuse, 0x141, RZ ;  /* 0x000001411b0a7810 */ /* 0x041fe20007ffe0ff */
[----:B------:R-:W-:Y:S01]  /*a810*/  IMAD.HI.U32 R5, R28, R2, RZ ;  /* 0x000000021c057227 */ /* 0x000fe200078e00ff */
[----:B------:R0:W-:Y:S01]  /*a820*/  STL [R1+0x814], R13 ;  /* 0x0008140d01007387 */ /* 0x0001e20000100800 */
[----:B-1----:R-:W-:Y:S02]  /*a830*/  IADD3 R14, R27, 0x143, RZ ;  /* 0x000001431b0e7810 */ /* 0x002fe40007ffe0ff */
[----:B------:R-:W-:Y:S01]  /*a840*/  @!P2 IMAD.IADD R16, R16, 0x1, -R0 ;  /* 0x000000011010a824 */ /* 0x000fe200078e0a00 */
[----:B------:R-:W-:Y:S01]  /*a850*/  ISETP.GE.AND P2, PT, R3, RZ, PT ;  /* 0x000000ff0300720c */ /* 0x000fe20003f46270 */
[C---:B------:R-:W-:Y:S01]  /*a860*/  IMAD R4, R0.reuse, R6, R4 ;  /* 0x0000000600047224 */ /* 0x040fe200078e0204 */
[----:B------:R-:W-:Y:S01]  /*a870*/  IABS R3, R14 ;  /* 0x0000000e00037213 */ /* 0x000fe20000000000 */
[----:B------:R-:W-:Y:S01]  /*a880*/  IMAD.MOV R5, RZ, RZ, -R5 ;  /* 0x000000ffff057224 */ /* 0x000fe200078e0a05 */
[----:B------:R-:W-:Y:S01]  /*a890*/  ISETP.GT.U32.AND P1, PT, R0, R8, PT ;  /* 0x000000080000720c */ /* 0x000fe20003f24070 */
[----:B------:R-:W-:Y:S01]  /*a8a0*/  @!P5 IMAD.IADD R12, R12, 0x1, -R0 ;  /* 0x000000010c0cd824 */ /* 0x000fe200078e0a00 */
[C---:B------:R-:W-:Y:S01]  /*a8b0*/  ISETP.GT.U32.AND P5, PT, R0.reuse, R4, PT ;  /* 0x000000040000720c */ /* 0x040fe20003fa4070 */
[----:B------:R-:W-:Y:S01]  /*a8c0*/  IMAD R2, R0, R5, R2 ;  /* 0x0000000500027224 */ /* 0x000fe200078e0202 */
[----:B------:R-:W-:Y:S01]  /*a8d0*/  IADD3 R6, R27, 0x140, RZ ;  /* 0x000001401b067810 */ /* 0x000fe20007ffe0ff */
[----:B------:R-:W-:Y:S01]  /*a8e0*/  IMAD.HI.U32 R5, R28, R3, RZ ;  /* 0x000000031c057227 */ /* 0x000fe200078e00ff */
[----:B------:R-:W-:-:S02]  /*a8f0*/  IABS R9, R10 ;  /* 0x0000000a00097213 */ /* 0x000fc40000000000 */
[----:B0-----:R-:W-:Y:S01]  /*a900*/  IABS R13, R6 ;  /* 0x00000006000d7213 */ /* 0x001fe20000000000 */
[----:B------:R-:W-:Y:S02]  /*a910*/  IMAD.MOV R5, RZ, RZ, -R5 ;  /* 0x000000ffff057224 */ /* 0x000fe400078e0a05 */
[----:B------:R-:W-:Y:S02]  /*a920*/  IMAD.MOV.U32 R18, RZ, RZ, R16 ;  /* 0x000000ffff127224 */ /* 0x000fe400078e0010 */
[--C-:B------:R-:W-:Y:S01]  /*a930*/  @!P1 IMAD.IADD R8, R8, 0x1, -R0.reuse ;  /* 0x0000000108089824 */ /* 0x100fe200078e0a00 */
[C---:B------:R-:W-:Y:S01]  /*a940*/  ISETP.GT.U32.AND P1, PT, R0.reuse, R2, PT ;  /* 0x000000020000720c */ /* 0x040fe20003f24070 */
[----:B------:R-:W-:Y:S01]  /*a950*/  IMAD R3, R0, R5, R3 ;  /* 0x0000000500037224 */ /* 0x000fe200078e0203 */
[----:B------:R-:W-:Y:S01]  /*a960*/  IADD3 R5, R27, 0x13f, RZ ;  /* 0x0000013f1b057810 */ /* 0x000fe20007ffe0ff */
[----:B------:R-:W-:Y:S02]  /*a970*/  @!P5 IMAD.IADD R4, R4, 0x1, -R0 ;  /* 0x000000010404d824 */ /* 0x000fe400078e0a00 */
[----:B------:R-:W-:Y:S01]  /*a980*/  @!P0 IMAD.MOV R18, RZ, RZ, -R18 ;  /* 0x000000ffff128224 */ /* 0x000fe200078e0a12 */
[----:B------:R-:W-:Y:S01]  /*a990*/  ISETP.GT.U32.AND P5, PT, R0, R3, PT ;  /* 0x000000030000720c */ /* 0x000fe20003fa4070 */
[----:B------:R-:W-:Y:S01]  /*a9a0*/  IMAD.HI.U32 R17, R28, R11, RZ ;  /* 0x0000000b1c117227 */ /* 0x000fe200078e00ff */
[----:B------:R-:W-:-:S02]  /*a9b0*/  ISETP.GT.U32.AND P0, PT, R0, R4, PT ;  /* 0x000000040000720c */ /* 0x000fc40003f04070 */
[----:B------:R0:W-:Y:S01]  /*a9c0*/  STL [R1+0x524], R18 ;  /* 0x0005241201007387 */ /* 0x0001e20000100800 */
[----:B------:R-:W-:-:S04]  /*a9d0*/  IMAD.HI.U32 R15, R28, R9, RZ ;  /* 0x000000091c0f7227 */ /* 0x000fc800078e00ff */
[--C-:B------:R-:W-:Y:S01]  /*a9e0*/  @!P1 IMAD.IADD R2, R2, 0x1, -R0.reuse ;  /* 0x0000000102029824 */ /* 0x100fe200078e0a00 */
[----:B------:R-:W-:Y:S01]  /*a9f0*/  ISETP.GE.AND P1, PT, R14, RZ, PT ;  /* 0x000000ff0e00720c */ /* 0x000fe20003f26270 */
[----:B------:R-:W-:Y:S01]  /*aa00*/  IMAD.MOV R17, RZ, RZ, -R17 ;  /* 0x000000ffff117224 */ /* 0x000fe200078e0a11 */
[----:B------:R-:W-:Y:S01]  /*aa10*/  IABS R14, R5 ;  /* 0x00000005000e7213 */ /* 0x000fe20000000000 */
[----:B------:R-:W-:Y:S01]  /*aa20*/  @!P5 IMAD.IADD R3, R3, 0x1, -R0 ;  /* 0x000000010303d824 */ /* 0x000fe200078e0a00 */
[----:B------:R-:W-:Y:S01]  /*aa30*/  ISETP.GT.U32.AND P5, PT, R0, R2, PT ;  /* 0x000000020000720c */ /* 0x000fe20003fa4070 */
[----:B------:R-:W-:Y:S01]  /*aa40*/  IMAD.MOV R15, RZ, RZ, -R15 ;  /* 0x000000ffff0f7224 */ /* 0x000fe200078e0a0f */
[----:B0-----:R-:W-:Y:S01]  /*aa50*/  IADD3 R18, R27, 0x13a, RZ ;  /* 0x0000013a1b127810 */ /* 0x001fe20007ffe0ff */
[----:B------:R-:W-:-:S04]  /*aa60*/  IMAD.HI.U32 R16, R28, R13, RZ ;  /* 0x0000000d1c107227 */ /* 0x000fc800078e00ff */
[C---:B------:R-:W-:Y:S02]  /*aa70*/  IMAD R11, R0.reuse, R17, R11 ;  /* 0x00000011000b7224 */ /* 0x040fe400078e020b */
[----:B------:R-:W-:Y:S02]  /*aa80*/  IMAD R9, R0, R15, R9 ;  /* 0x0000000f00097224 */ /* 0x000fe400078e0209 */
[----:B------:R-:W-:Y:S02]  /*aa90*/  IMAD.MOV R16, RZ, RZ, -R16 ;  /* 0x000000ffff107224 */ /* 0x000fe400078e0a10 */
[----:B------:R-:W-:Y:S01]  /*aaa0*/  @!P0 IMAD.IADD R4, R4, 0x1, -R0 ;  /* 0x0000000104048824 */ /* 0x000fe200078e0a00 */
[C---:B------:R-:W-:Y:S01]  /*aab0*/  ISETP.GT.U32.AND P0, PT, R0.reuse, R11, PT ;  /* 0x0000000b0000720c */ /* 0x040fe20003f04070 */
[C---:B------:R-:W-:Y:S02]  /*aac0*/  IMAD R13, R0.reuse, R16, R13 ;  /* 0x00000010000d7224 */ /* 0x040fe400078e020d */
[----:B------:R-:W-:Y:S01]  /*aad0*/  @!P3 IMAD.MOV R8, RZ, RZ, -R8 ;  /* 0x000000ffff08b224 */ /* 0x000fe200078e0a08 */
[----:B------:R-:W-:Y:S01]  /*aae0*/  ISETP.GT.U32.AND P3, PT, R0, R9, PT ;  /* 0x000000090000720c */ /* 0x000fe20003f64070 */
[----:B------:R-:W-:Y:S01]  /*aaf0*/  @!P5 IMAD.IADD R2, R2, 0x1, -R0 ;  /* 0x000000010202d824 */ /* 0x000fe200078e0a00 */
[C---:B------:R-:W-:Y:S01]  /*ab00*/  ISETP.GT.U32.AND P5, PT, R0.reuse, R13, PT ;  /* 0x0000000d0000720c */ /* 0x040fe20003fa4070 */
[----:B------:R-:W-:Y:S01]  /*ab10*/  @!P4 IMAD.MOV R12, RZ, RZ, -R12 ;  /* 0x000000ffff0cc224 */ /* 0x000fe200078e0a0c */
[----:B------:R-:W-:-:S04]  /*ab20*/  ISETP.GT.U32.AND P4, PT, R0, R3, PT ;  /* 0x000000030000720c */ /* 0x000fc80003f84070 */
[----:B------:R0:W-:Y:S01]  /*ab30*/  STL [R1+0x51c], R12 ;  /* 0x00051c0c01007387 */ /* 0x0001e20000100800 */
[--C-:B------:R-:W-:Y:S01]  /*ab40*/  @!P0 IMAD.IADD R11, R11, 0x1, -R0.reuse ;  /* 0x000000010b0b8824 */ /* 0x100fe200078e0a00 */
[----:B------:R-:W-:Y:S02]  /*ab50*/  ISETP.GE.AND P0, PT, R6, RZ, PT ;  /* 0x000000ff0600720c */ /* 0x000fe40003f06270 */
[----:B------:R1:W-:Y:S01]  /*ab60*/  STL [R1+0x510], R8 ;  /* 0x0005100801007387 */ /* 0x0003e20000100800 */
[--C-:B------:R-:W-:Y:S01]  /*ab70*/  @!P3 IMAD.IADD R9, R9, 0x1, -R0.reuse ;  /* 0x000000010909b824 */ /* 0x100fe200078e0a00 */
[C---:B------:R-:W-:Y:S01]  /*ab80*/  ISETP.GT.U32.AND P3, PT, R0.reuse, R11, PT ;  /* 0x0000000b0000720c */ /* 0x040fe20003f64070 */
[--C-:B------:R-:W-:Y:S02]  /*ab90*/  @!P5 IMAD.IADD R13, R13, 0x1, -R0.reuse ;  /* 0x000000010d0dd824 */ /* 0x100fe400078e0a00 */
[----:B------:R-:W-:Y:S01]  /*aba0*/  @!P4 IMAD.IADD R3, R3, 0x1, -R0 ;  /* 0x000000010303c824 */ /* 0x000fe200078e0a00 */
[----:B------:R-:W-:Y:S01]  /*abb0*/  ISETP.GT.U32.AND P5, PT, R0, R9, PT ;  /* 0x000000090000720c */ /* 0x000fe20003fa4070 */
[----:B0-----:R-:W-:Y:S01]  /*abc0*/  IMAD.MOV.U32 R12, RZ, RZ, R4 ;  /* 0x000000ffff0c7224 */ /* 0x001fe200078e0004 */
[----:B------:R-:W-:Y:S01]  /*abd0*/  ISETP.GE.AND P4, PT, R10, RZ, PT ;  /* 0x000000ff0a00720c */ /* 0x000fe20003f86270 */
[----:B------:R-:W-:Y:S01]  /*abe0*/  IMAD.HI.U32 R4, R28, R14, RZ ;  /* 0x0000000e1c047227 */ /* 0x000fe200078e00ff */
[----:B-1----:R-:W-:-:S03]  /*abf0*/  IADD3 R8, R27, 0x13d, RZ ;  /* 0x0000013d1b087810 */ /* 0x002fc60007ffe0ff */
[----:B------:R-:W-:Y:S01]  /*ac00*/  @!P6 IMAD.MOV R12, RZ, RZ, -R12 ;  /* 0x000000ffff0ce224 */ /* 0x000fe200078e0a0c */
[----:B------:R-:W-:Y:S01]  /*ac10*/  ISETP.GE.AND P6, PT, R7, RZ, PT ;  /* 0x000000ff0700720c */ /* 0x000fe20003fc6270 */
[----:B------:R-:W-:Y:S01]  /*ac20*/  IMAD.MOV R4, RZ, RZ, -R4 ;  /* 0x000000ffff047224 */ /* 0x000fe200078e0a04 */
[----:B------:R-:W-:Y:S01]  /*ac30*/  IADD3 R7, R27, 0x13e, RZ ;  /* 0x0000013e1b077810 */ /* 0x000fe20007ffe0ff */
[----:B------:R-:W-:Y:S01]  /*ac40*/  @!P1 IMAD.MOV R3, RZ, RZ, -R3 ;  /* 0x000000ffff039224 */ /* 0x000fe200078e0a03 */
[----:B------:R0:W-:Y:S01]  /*ac50*/  STL [R1+0x50c], R12 ;  /* 0x00050c0c01007387 */ /* 0x0001e20000100800 */
[C---:B------:R-:W-:Y:S01]  /*ac60*/  IMAD R4, R0.reuse, R4, R14 ;  /* 0x0000000400047224 */ /* 0x040fe200078e020e */
[----:B------:R-:W-:Y:S01]  /*ac70*/  IABS R6, R7 ;  /* 0x0000000700067213 */ /* 0x000fe20000000000 */
[----:B------:R-:W-:Y:S01]  /*ac80*/  IMAD R10, R23, c[0x0][0x18c], RZ ;  /* 0x00006300170a7a24 */ /* 0x000fe200078e02ff */
[----:B------:R-:W-:Y:S01]  /*ac90*/  IABS R16, R8 ;  /* 0x0000000800107213 */ /* 0x000fe20000000000 */
[--C-:B------:R-:W-:Y:S01]  /*aca0*/  @!P3 IMAD.IADD R11, R11, 0x1, -R0.reuse ;  /* 0x000000010b0bb824 */ /* 0x100fe200078e0a00 */
[----:B------:R-:W-:Y:S01]  /*acb0*/  ISETP.GT.U32.AND P1, PT, R0, R4, PT ;  /* 0x000000040000720c */ /* 0x000fe20003f24070 */
[----:B------:R-:W-:Y:S01]  /*acc0*/  @!P5 IMAD.IADD R9, R9, 0x1, -R0 ;  /* 0x000000010909d824 */ /* 0x000fe200078e0a00 */
[----:B------:R-:W-:Y:S01]  /*acd0*/  ISETP.GE.AND P3, PT, R5, RZ, PT ;  /* 0x000000ff0500720c */ /* 0x000fe20003f66270 */
[----:B0-----:R-:W-:-:S02]  /*ace0*/  IMAD.MOV.U32 R12, RZ, RZ, R2 ;  /* 0x000000ffff0c7224 */ /* 0x001fc400078e0002 */
[----:B------:R-:W-:-:S04]  /*acf0*/  IMAD.HI.U32 R2, R28, R6, RZ ;  /* 0x000000061c027227 */ /* 0x000fc800078e00ff */
[----:B------:R-:W-:Y:S01]  /*ad00*/  @!P2 IMAD.MOV R12, RZ, RZ, -R12 ;  /* 0x000000ffff0ca224 */ /* 0x000fe200078e0a0c */
[----:B------:R-:W-:Y:S01]  /*ad10*/  ISETP.GT.U32.AND P2, PT, R0, R13, PT ;  /* 0x0000000d0000720c */ /* 0x000fe20003f44070 */
[----:B------:R-:W-:Y:S01]  /*ad20*/  IMAD.MOV R5, RZ, RZ, -R2 ;  /* 0x000000ffff057224 */ /* 0x000fe200078e0a02 */
[----:B------:R-:W-:Y:S01]  /*ad30*/  LEA R2, P5, R10, c[0x0][0x168], 0x1 ;  /* 0x00005a000a027a11 */ /* 0x000fe200078a08ff */
[----:B------:R-:W-:Y:S01]  /*ad40*/  @!P1 IMAD.IADD R4, R4, 0x1, -R0 ;  /* 0x0000000104049824 */ /* 0x000fe200078e0a00 */
[----:B------:R0:W-:Y:S01]  /*ad50*/  STL [R1+0x508], R12 ;  /* 0x0005080c01007387 */ /* 0x0001e20000100800 */
[----:B------:R-:W-:-:S03]  /*ad60*/  IMAD R6, R0, R5, R6 ;  /* 0x0000000500067224 */ /* 0x000fc600078e0206 */
[----:B------:R1:W-:Y:S02]  /*ad70*/  STL [R1+0x504], R3 ;  /* 0x0005040301007387 */ /* 0x0003e40000100800 */
[----:B------:R-:W-:-:S03]  /*ad80*/  ISETP.GT.U32.AND P1, PT, R0, R6, PT ;  /* 0x000000060000720c */ /* 0x000fc60003f24070 */
[----:B------:R-:W-:Y:S01]  /*ad90*/  @!P2 IMAD.IADD R13, R13, 0x1, -R0 ;  /* 0x000000010d0da824 */ /* 0x000fe200078e0a00 */
[----:B------:R-:W-:Y:S01]  /*ada0*/  ISETP.GE.AND P2, PT, R7, RZ, PT ;  /* 0x000000ff0700720c */ /* 0x000fe20003f46270 */
[----:B0-----:R-:W-:Y:S01]  /*adb0*/  IMAD.MOV.U32 R12, RZ, RZ, c[0x0][0x18c] ;  /* 0x00006300ff0c7624 */ /* 0x001fe200078e00ff */
[----:B------:R-:W-:Y:S01]  /*adc0*/  IADD3 R7, R27, 0x13b, RZ ;  /* 0x0000013b1b077810 */ /* 0x000fe20007ffe0ff */
[----:B-1----:R-:W-:-:S03]  /*add0*/  IMAD.HI.U32 R3, R28, R16, RZ ;  /* 0x000000101c037227 */ /* 0x002fc600078e00ff */
[----:B------:R-:W-:Y:S01]  /*ade0*/  IABS R14, R7 ;  /* 0x00000007000e7213 */ /* 0x000fe20000000000 */
[----:B------:R-:W-:Y:S01]  /*adf0*/  IMAD.MOV R5, RZ, RZ, -R3 ;  /* 0x000000ffff057224 */ /* 0x000fe200078e0a03 */
[----:B------:R-:W-:Y:S01]  /*ae00*/  LEA.HI.X.SX32 R3, R10, c[0x0][0x16c], 0x1, P5 ;  /* 0x00005b000a037a11 */ /* 0x000fe200028f0eff */
[----:B------:R-:W-:Y:S01]  /*ae10*/  @!P1 IMAD.IADD R6, R6, 0x1, -R0 ;  /* 0x0000000106069824 */ /* 0x000fe200078e0a00 */
[----:B------:R-:W-:Y:S01]  /*ae20*/  ISETP.GE.AND P5, PT, R8, RZ, PT ;  /* 0x000000ff0800720c */ /* 0x000fe20003fa6270 */
[----:B------:R-:W-:Y:S01]  /*ae30*/  IMAD R16, R0, R5, R16 ;  /* 0x0000000500107224 */ /* 0x000fe200078e0210 */
[----:B------:R-:W-:Y:S01]  /*ae40*/  IADD3 R5, R27, 0x13c, RZ ;  /* 0x0000013c1b057810 */ /* 0x000fe20007ffe0ff */
[----:B------:R0:W-:Y:S01]  /*ae50*/  STL.64 [R1+0x35c0], R2 ;  /* 0x0035c00201007387 */ /* 0x0001e20000100a00 */
[----:B------:R-:W-:Y:S01]  /*ae60*/  IMAD R10, R12, 0x40, R10 ;  /* 0x000000400c0a7824 */ /* 0x000fe200078e020a */
[----:B------:R-:W-:Y:S02]  /*ae70*/  ISETP.GT.U32.AND P1, PT, R0, R4, PT ;  /* 0x000000040000720c */ /* 0x000fe40003f24070 */
[----:B------:R-:W-:-:S02]  /*ae80*/  IABS R8, R5 ;  /* 0x0000000500087213 */ /* 0x000fc40000000000 */
[----:B------:R-:W-:Y:S01]  /*ae90*/  IABS R12, R18 ;  /* 0x00000012000c7213 */ /* 0x000fe20000000000 */
[----:B0-----:R-:W-:Y:S02]  /*aea0*/  IMAD.MOV.U32 R2, RZ, RZ, R11 ;  /* 0x000000ffff027224 */ /* 0x001fe400078e000b */
[----:B------:R-:W-:Y:S02]  /*aeb0*/  IMAD.MOV.U32 R3, RZ, RZ, R9 ;  /* 0x000000ffff037224 */ /* 0x000fe400078e0009 */
[----:B------:R-:W-:Y:S01]  /*aec0*/  @!P6 IMAD.MOV R2, RZ, RZ, -R2 ;  /* 0x000000ffff02e224 */ /* 0x000fe200078e0a02 */
[----:B------:R-:W-:Y:S01]  /*aed0*/  ISETP.GT.U32.AND P6, PT, R0, R16, PT ;  /* 0x000000100000720c */ /* 0x000fe20003fc4070 */
[----:B------:R-:W-:Y:S02]  /*aee0*/  IMAD.MOV.U32 R11, RZ, RZ, R14 ;  /* 0x000000ffff0b7224 */ /* 0x000fe400078e000e */
[----:B------:R-:W-:Y:S01]  /*aef0*/  IMAD.HI.U32 R9, R28, R8, RZ ;  /* 0x000000081c097227 */ /* 0x000fe200078e00ff */
[----:B------:R0:W-:Y:S03]  /*af00*/  STL [R1+0x500], R2 ;  /* 0x0005000201007387 */ /* 0x0001e60000100800 */
[----:B------:R-:W-:Y:S01]  /*af10*/  @!P4 IMAD.MOV R3, RZ, RZ, -R3 ;  /* 0x000000ffff03c224 */ /* 0x000fe200078e0a03 */
[----:B------:R-:W-:Y:S01]  /*af20*/  LEA R14, P4, R10, c[0x0][0x168], 0x1 ;  /* 0x00005a000a0e7a11 */ /* 0x000fe200078808ff */
[----:B------:R-:W-:-:S02]  /*af30*/  IMAD.MOV R9, RZ, RZ, -R9 ;  /* 0x000000ffff097224 */ /* 0x000fc400078e0a09 */
[--C-:B------:R-:W-:Y:S01]  /*af40*/  @!P1 IMAD.IADD R4, R4, 0x1, -R0.reuse ;  /* 0x0000000104049824 */ /* 0x100fe200078e0a00 */
[----:B------:R-:W-:Y:S01]  /*af50*/  LEA.HI.X.SX32 R15, R10, c[0x0][0x16c], 0x1, P4 ;  /* 0x00005b000a0f7a11 */ /* 0x000fe200020f0eff */
[----:B------:R-:W-:Y:S01]  /*af60*/  @!P6 IMAD.IADD R16, R16, 0x1, -R0 ;  /* 0x000000011010e824 */ /* 0x000fe200078e0a00 */
[----:B------:R-:W-:Y:S01]  /*af70*/  ISETP.GE.AND P4, PT, R5, RZ, PT ;  /* 0x000000ff0500720c */ /* 0x000fe20003f86270 */
[----:B0-----:R-:W-:Y:S01]  /*af80*/  IMAD.MOV.U32 R2, RZ, RZ, R13 ;  /* 0x000000ffff027224 */ /* 0x001fe200078e000d */
[----:B------:R-:W-:Y:S01]  /*af90*/  STL [R1+0x4f8], R3 ;  /* 0x0004f80301007387 */ /* 0x000fe20000100800 */
[----:B------:R-:W-:Y:S01]  /*afa0*/  IMAD.HI.U32 R13, R28, R11, RZ ;  /* 0x0000000b1c0d7227 */ /* 0x000fe200078e00ff */
[----:B------:R-:W-:Y:S02]  /*afb0*/  ISETP.GE.AND P1, PT, R7, RZ, PT ;  /* 0x000000ff0700720c */ /* 0x000fe40003f26270 */
[C---:B------:R-:W-:Y:S01]  /*afc0*/  ISETP.GT.U32.AND P6, PT, R0.reuse, R16, PT ;  /* 0x000000100000720c */ /* 0x040fe20003fc4070 */
[----:B------:R-:W-:Y:S01]  /*afd0*/  @!P0 IMAD.MOV R2, RZ, RZ, -R2 ;  /* 0x000000ffff028224 */ /* 0x000fe200078e0a02 */
[----:B------:R-:W-:Y:S01]  /*afe0*/  ISETP.GT.U32.AND P0, PT, R0, R6, PT ;  /* 0x000000060000720c */ /* 0x000fe20003f04070 */
[----:B------:R-:W-:-:S02]  /*aff0*/  IMAD.MOV R13, RZ, RZ, -R13 ;  /* 0x000000ffff0d7224 */ /* 0x000fc400078e0a0d */
[----:B------:R-:W-:Y:S01]  /*b000*/  IMAD.MOV.U32 R5, RZ, RZ, R12 ;  /* 0x000000ffff057224 */ /* 0x000fe200078e000c */
[----:B------:R0:W-:Y:S01]  /*b010*/  STL [R1+0x4f4], R2 ;  /* 0x0004f40201007387 */ /* 0x0001e20000100800 */
[C---:B------:R-:W-:Y:S02]  /*b020*/  IMAD R8, R0.reuse, R9, R8 ;  /* 0x0000000900087224 */ /* 0x040fe400078e0208 */
[----:B------:R-:W-:Y:S01]  /*b030*/  IMAD R11, R0, R13, R11 ;  /* 0x0000000d000b7224 */ /* 0x000fe200078e020b */
[----:B------:R-:W-:Y:S01]  /*b040*/  IADD3 R13, R27, 0x139, RZ ;  /* 0x000001391b0d7810 */ /* 0x000fe20007ffe0ff */
[----:B------:R-:W-:Y:S01]  /*b050*/  IMAD.HI.U32 R7, R28, R5, RZ ;  /* 0x000000051c077227 */ /* 0x000fe200078e00ff */
[----:B------:R-:W-:Y:S02]  /*b060*/  STL [R1+0x3618], R14 ;  /* 0x0036180e01007387 */ /* 0x000fe40000100800 */
[----:B------:R-:W-:Y:S01]  /*b070*/  IABS R10, R13 ;  /* 0x0000000d000a7213 */ /* 0x000fe20000000000 */
[--C-:B------:R-:W-:Y:S01]  /*b080*/  @!P0 IMAD.IADD R6, R6, 0x1, -R0.reuse ;  /* 0x0000000106068824 */ /* 0x100fe200078e0a00 */
[----:B------:R-:W-:Y:S01]  /*b090*/  ISETP.GT.U32.AND P0, PT, R0, R8, PT ;  /* 0x000000080000720c */ /* 0x000fe20003f04070 */
[----:B------:R-:W-:Y:S01]  /*b0a0*/  @!P6 IMAD.IADD R16, R16, 0x1, -R0 ;  /* 0x000000011010e824 */ /* 0x000fe200078e0a00 */
[----:B------:R-:W-:Y:S01]  /*b0b0*/  STL [R1+0x3614], R15 ;  /* 0x0036140f01007387 */ /* 0x000fe20000100800 */
[----:B0-----:R-:W-:-:S02]  /*b0c0*/  IMAD.MOV.U32 R2, RZ, RZ, R6 ;  /* 0x000000ffff027224 */ /* 0x001fc400078e0006 */
[----:B------:R-:W-:Y:S01]  /*b0d0*/  IMAD.MOV R6, RZ, RZ, -R7 ;  /* 0x000000ffff067224 */ /* 0x000fe200078e0a07 */
[C---:B------:R-:W-:Y:S01]  /*b0e0*/  IADD3 R7, R27.reuse, 0x138, RZ ;  /* 0x000001381b077810 */ /* 0x040fe20007ffe0ff */
[----:B------:R-:W-:Y:S01]  /*b0f0*/  @!P2 IMAD.MOV R2, RZ, RZ, -R2 ;  /* 0x000000ffff02a224 */ /* 0x000fe200078e0a02 */
[C---:B------:R-:W-:Y:S01]  /*b100*/  ISETP.GT.U32.AND P2, PT, R0.reuse, R11, PT ;  /* 0x0000000b0000720c */ /* 0x040fe20003f44070 */
[----:B------:R-:W-:Y:S01]  /*b110*/  IMAD R5, R0, R6, R5 ;  /* 0x0000000600057224 */ /* 0x000fe200078e0205 */
[----:B------:R-:W-:Y:S01]  /*b120*/  IADD3 R6, R27, 0x137, RZ ;  /* 0x000001371b067810 */ /* 0x000fe20007ffe0ff */
[----:B------:R-:W-:Y:S01]  /*b130*/  IMAD.HI.U32 R17, R28, R10, RZ ;  /* 0x0000000a1c117227 */ /* 0x000fe200078e00ff */
[----:B------:R-:W-:Y:S01]  /*b140*/  IABS R12, R7 ;  /* 0x00000007000c7213 */ /* 0x000fe20000000000 */
[----:B------:R0:W-:Y:S01]  /*b150*/  STL [R1+0x4f0], R2 ;  /* 0x0004f00201007387 */ /* 0x0001e20000100800 */
[----:B------:R-:W-:Y:S01]  /*b160*/  ISETP.GT.U32.AND P6, PT, R0, R5, PT ;  /* 0x000000050000720c */ /* 0x000fe20003fc4070 */
[----:B------:R-:W-:Y:S01]  /*b170*/  @!P0 IMAD.IADD R8, R8, 0x1, -R0 ;  /* 0x0000000108088824 */ /* 0x000fe200078e0a00 */
[----:B------:R-:W-:Y:S01]  /*b180*/  IABS R9, R6 ;  /* 0x0000000600097213 */ /* 0x000fe20000000000 */
[----:B------:R-:W-:-:S03]  /*b190*/  IMAD.MOV R17, RZ, RZ, -R17 ;  /* 0x000000ffff117224 */ /* 0x000fc600078e0a11 */
[----:B------:R-:W-:Y:S01]  /*b1a0*/  ISETP.GT.U32.AND P0, PT, R0, R8, PT ;  /* 0x000000080000720c */ /* 0x000fe20003f04070 */
[----:B------:R-:W-:Y:S02]  /*b1b0*/  @!P2 IMAD.IADD R11, R11, 0x1, -R0 ;  /* 0x000000010b0ba824 */ /* 0x000fe400078e0a00 */
[----:B0-----:R-:W-:Y:S02]  /*b1c0*/  IMAD.MOV.U32 R2, RZ, RZ, R16 ;  /* 0x000000ffff027224 */ /* 0x001fe400078e0010 */
[----:B------:R-:W-:Y:S01]  /*b1d0*/  IMAD.HI.U32 R16, R28, R12, RZ ;  /* 0x0000000c1c107227 */ /* 0x000fe200078e00ff */
[----:B------:R-:W-:-:S03]  /*b1e0*/  ISETP.GT.U32.AND P2, PT, R0, R11, PT ;  /* 0x0000000b0000720c */ /* 0x000fc60003f44070 */
[----:B------:R-:W-:Y:S02]  /*b1f0*/  @!P6 IMAD.IADD R5, R5, 0x1, -R0 ;  /* 0x000000010505e824 */ /* 0x000fe400078e0a00 */
[----:B------:R-:W-:Y:S01]  /*b200*/  @!P5 IMAD.MOV R2, RZ, RZ, -R2 ;  /* 0x000000ffff02d224 */ /* 0x000fe200078e0a02 */
[----:B------:R-:W-:Y:S01]  /*b210*/  ISETP.GE.AND P5, PT, R18, RZ, PT ;  /* 0x000000ff1200720c */ /* 0x000fe20003fa6270 */
[----:B------:R-:W-:Y:S01]  /*b220*/  IMAD.HI.U32 R18, R28, R9, RZ ;  /* 0x000000091c127227 */ /* 0x000fe200078e00ff */
[----:B------:R-:W-:Y:S02]  /*b230*/  ISETP.GT.U32.AND P6, PT, R0, R5, PT ;  /* 0x000000050000720c */ /* 0x000fe40003fc4070 */
[----:B------:R0:W-:Y:S01]  /*b240*/  STL [R1+0x4ec], R2 ;  /* 0x0004ec0201007387 */ /* 0x0001e20000100800 */
[----:B------:R-:W-:Y:S02]  /*b250*/  IMAD.MOV R16, RZ, RZ, -R16 ;  /* 0x000000ffff107224 */ /* 0x000fe400078e0a10 */
[----:B------:R-:W-:Y:S01]  /*b260*/  @!P0 IMAD.IADD R8, R8, 0x1, -R0 ;  /* 0x0000000108088824 */ /* 0x000fe200078e0a00 */
[----:B------:R-:W-:Y:S01]  /*b270*/  ISETP.GE.AND P0, PT, R13, RZ, PT ;  /* 0x000000ff0d00720c */ /* 0x000fe20003f06270 */
[----:B------:R-:W-:Y:S01]  /*b280*/  IMAD R10, R0, R17, R10 ;  /* 0x00000011000a7224 */ /* 0x000fe200078e020a */
[----:B------:R-:W-:Y:S01]  /*b290*/  IADD3 R17, R27, 0x136, RZ ;  /* 0x000001361b117810 */ /* 0x000fe20007ffe0ff */
[----:B------:R-:W-:-:S02]  /*b2a0*/  IMAD.MOV R13, RZ, RZ, -R18 ;  /* 0x000000ffff0d7224 */ /* 0x000fc400078e0a12 */
[C---:B------:R-:W-:Y:S02]  /*b2b0*/  IMAD R12, R0.reuse, R16, R12 ;  /* 0x00000010000c7224 */ /* 0x040fe400078e020c */
[----:B------:R-:W-:Y:S01]  /*b2c0*/  @!P2 IMAD.IADD R11, R11, 0x1, -R0 ;  /* 0x000000010b0ba824 */ /* 0x000fe200078e0a00 */
[C---:B------:R-:W-:Y:S01]  /*b2d0*/  ISETP.GT.U32.AND P2, PT, R0.reuse, R10, PT ;  /* 0x0000000a0000720c */ /* 0x040fe20003f44070 */
[----:B------:R-:W-:Y:S02]  /*b2e0*/  IMAD.MOV.U32 R3, RZ, RZ, R8 ;  /* 0x000000ffff037224 */ /* 0x000fe400078e0008 */
[C---:B------:R-:W-:Y:S01]  /*b2f0*/  IMAD R9, R0.reuse, R13, R9 ;  /* 0x0000000d00097224 */ /* 0x040fe200078e0209 */
[C---:B------:R-:W-:Y:S01]  /*b300*/  IADD3 R13, R27.reuse, 0x134, RZ ;  /* 0x000001341b0d7810 */ /* 0x040fe20007ffe0ff */
[----:B------:R-:W-:Y:S01]  /*b310*/  @!P4 IMAD.MOV R3, RZ, RZ, -R3 ;  /* 0x000000ffff03c224 */ /* 0x000fe200078e0a03 */
[C---:B------:R-:W-:Y:S01]  /*b320*/  ISETP.GT.U32.AND P4, PT, R0.reuse, R12, PT ;  /* 0x0000000c0000720c */ /* 0x040fe20003f84070 */
[----:B0-----:R-:W-:Y:S01]  /*b330*/  IMAD.MOV.U32 R2, RZ, RZ, R11 ;  /* 0x000000ffff027224 */ /* 0x001fe200078e000b */
[----:B------:R-:W-:Y:S01]  /*b340*/  IADD3 R11, R27, 0x135, RZ ;  /* 0x000001351b0b7810 */ /* 0x000fe20007ffe0ff */
[----:B------:R-:W-:Y:S01]  /*b350*/  @!P6 IMAD.IADD R5, R5, 0x1, -R0 ;  /* 0x000000010505e824 */ /* 0x000fe200078e0a00 */
[----:B------:R-:W-:Y:S01]  /*b360*/  ISETP.GT.U32.AND P6, PT, R0, R9, PT ;  /* 0x000000090000720c */ /* 0x000fe20003fc4070 */
[----:B------:R-:W-:Y:S01]  /*b370*/  @!P1 IMAD.MOV R2, RZ, RZ, -R2 ;  /* 0x000000ffff029224 */ /* 0x000fe200078e0a02 */
[----:B------:R-:W-:Y:S01]  /*b380*/  ISETP.GE.AND P1, PT, R7, RZ, PT ;  /* 0x000000ff0700720c */ /* 0x000fe20003f26270 */
[----:B------:R-:W-:Y:S01]  /*b390*/  @!P2 IMAD.IADD R10, R10, 0x1, -R0 ;  /* 0x000000010a0aa824 */ /* 0x000fe200078e0a00 */
[----:B------:R-:W-:Y:S01]  /*b3a0*/  IABS R7, R17 ;  /* 0x0000001100077213 */ /* 0x000fe20000000000 */
[----:B------:R-:W-:Y:S01]  /*b3b0*/  STL [R1+0x4e4], R3 ;  /* 0x0004e40301007387 */ /* 0x000fe20000100800 */
[----:B------:R-:W-:-:S02]  /*b3c0*/  ISETP.GE.AND P2, PT, R6, RZ, PT ;  /* 0x000000ff0600720c */ /* 0x000fc40003f46270 */
[----:B------:R-:W-:Y:S01]  /*b3d0*/  IABS R8, R11 ;  /* 0x0000000b00087213 */ /* 0x000fe20000000000 */
[--C-:B------:R-:W-:Y:S01]  /*b3e0*/  @!P4 IMAD.IADD R12, R12, 0x1, -R0.reuse ;  /* 0x000000010c0cc824 */ /* 0x100fe200078e0a00 */
[----:B------:R-:W-:Y:S01]  /*b3f0*/  ISETP.GT.U32.AND P4, PT, R0, R10, PT ;  /* 0x0000000a0000720c */ /* 0x000fe20003f84070 */
[----:B------:R-:W-:Y:S01]  /*b400*/  IMAD.HI.U32 R6, R28, R7, RZ ;  /* 0x000000071c067227 */ /* 0x000fe200078e00ff */
[----:B------:R0:W-:Y:S01]  /*b410*/  STL [R1+0x4e0], R2 ;  /* 0x0004e00201007387 */ /* 0x0001e20000100800 */
[----:B------:R-:W-:Y:S02]  /*b420*/  IABS R19, R13 ;  /* 0x0000000d00137213 */ /* 0x000fe40000000000 */
[----:B------:R-:W-:Y:S01]  /*b430*/  @!P6 IMAD.IADD R9, R9, 0x1, -R0 ;  /* 0x000000010909e824 */ /* 0x000fe200078e0a00 */
[----:B------:R-:W-:Y:S02]  /*b440*/  ISETP.GT.U32.AND P6, PT, R0, R12, PT ;  /* 0x0000000c0000720c */ /* 0x000fe40003fc4070 */
[----:B------:R-:W-:-:S04]  /*b450*/  IMAD.HI.U32 R20, R28, R19, RZ ;  /* 0x000000131c147227 */ /* 0x000fc800078e00ff */
[----:B0-----:R-:W-:Y:S02]  /*b460*/  IMAD.MOV.U32 R2, RZ, RZ, R5 ;  /* 0x000000ffff027224 */ /* 0x001fe400078e0005 */
[----:B------:R-:W-:Y:S02]  /*b470*/  IMAD.MOV R5, RZ, RZ, -R6 ;  /* 0x000000ffff057224 */ /* 0x000fe400078e0a06 */
[----:B------:R-:W-:-:S04]  /*b480*/  IMAD.HI.U32 R6, R28, R8, RZ ;  /* 0x000000081c067227 */ /* 0x000fc800078e00ff */
[----:B------:R-:W-:Y:S01]  /*b490*/  IMAD R5, R0, R5, R7 ;  /* 0x0000000500057224 */ /* 0x000fe200078e0207 */
[C---:B------:R-:W-:Y:S01]  /*b4a0*/  IADD3 R7, R27.reuse, 0x133, RZ ;  /* 0x000001331b077810 */ /* 0x040fe20007ffe0ff */
[----:B------:R-:W-:Y:S02]  /*b4b0*/  IMAD.MOV R6, RZ, RZ, -R6 ;  /* 0x000000ffff067224 */ /* 0x000fe400078e0a06 */
[----:B------:R-:W-:Y:S01]  /*b4c0*/  @!P4 IMAD.IADD R10, R10, 0x1, -R0 ;  /* 0x000000010a0ac824 */ /* 0x000fe200078e0a00 */
[C---:B------:R-:W-:Y:S01]  /*b4d0*/  ISETP.GT.U32.AND P4, PT, R0.reuse, R5, PT ;  /* 0x000000050000720c */ /* 0x040fe20003f84070 */
[C---:B------:R-:W-:Y:S01]  /*b4e0*/  IMAD R8, R0.reuse, R6, R8 ;  /* 0x0000000600087224 */ /* 0x040fe200078e0208 */
[----:B------:R-:W-:Y:S01]  /*b4f0*/  IABS R16, R7 ;  /* 0x0000000700107213 */ /* 0x000fe20000000000 */
[----:B------:R-:W-:Y:S01]  /*b500*/  @!P5 IMAD.MOV R2, RZ, RZ, -R2 ;  /* 0x000000ffff02d224 */ /* 0x000fe200078e0a02 */
[----:B------:R-:W-:Y:S01]  /*b510*/  ISETP.GT.U32.AND P5, PT, R0, R9, PT ;  /* 0x000000090000720c */ /* 0x000fe20003fa4070 */
[----:B------:R-:W-:Y:S01]  /*b520*/  @!P6 IMAD.IADD R12, R12, 0x1, -R0 ;  /* 0x000000010c0ce824 */ /* 0x000fe200078e0a00 */
[----:B------:R-:W-:Y:S01]  /*b530*/  ISETP.GT.U32.AND P6, PT, R0, R8, PT ;  /* 0x000000080000720c */ /* 0x000fe20003fc4070 */
[----:B------:R-:W-:Y:S01]  /*b540*/  IMAD.HI.U32 R18, R28, R16, RZ ;  /* 0x000000101c127227 */ /* 0x000fe200078e00ff */
[----:B------:R0:W-:Y:S01]  /*b550*/  STL [R1+0x4dc], R2 ;  /* 0x0004dc0201007387 */ /* 0x0001e20000100800 */
[----:B------:R-:W-:-:S02]  /*b560*/  IADD3 R6, R27, 0x132, RZ ;  /* 0x000001321b067810 */ /* 0x000fc40007ffe0ff */
[----:B------:R-:W-:Y:S02]  /*b570*/  IMAD.MOV R20, RZ, RZ, -R20 ;  /* 0x000000ffff147224 */ /* 0x000fe400078e0a14 */
[--C-:B------:R-:W-:Y:S01]  /*b580*/  @!P4 IMAD.IADD R5, R5, 0x1, -R0.reuse ;  /* 0x000000010505c824 */ /* 0x100fe200078e0a00 */
[----:B------:R-:W-:Y:S01]  /*b590*/  ISETP.GE.AND P4, PT, R11, RZ, PT ;  /* 0x000000ff0b00720c */ /* 0x000fe20003f86270 */
[----:B------:R-:W-:Y:S02]  /*b5a0*/  IMAD R11, R0, R20, R19 ;  /* 0x00000014000b7224 */ /* 0x000fe400078e0213 */
[----:B------:R-:W-:Y:S01]  /*b5b0*/  @!P5 IMAD.IADD R9, R9, 0x1, -R0 ;  /* 0x000000010909d824 */ /* 0x000fe200078e0a00 */
[----:B------:R-:W-:Y:S01]  /*b5c0*/  ISETP.GE.AND P5, PT, R17, RZ, PT ;  /* 0x000000ff1100720c */ /* 0x000fe20003fa6270 */
[----:B0-----:R-:W-:Y:S01]  /*b5d0*/  IMAD.MOV.U32 R2, RZ, RZ, R10 ;  /* 0x000000ffff027224 */ /* 0x001fe200078e000a */
[----:B------:R-:W-:Y:S01]  /*b5e0*/  IABS R17, R6 ;  /* 0x0000000600117213 */ /* 0x000fe20000000000 */
[----:B------:R-:W-:-:S02]  /*b5f0*/  @!P6 IMAD.IADD R8, R8, 0x1, -R0 ;  /* 0x000000010808e824 */ /* 0x000fc400078e0a00 */
[----:B------:R-:W-:Y:S01]  /*b600*/  @!P0 IMAD.MOV R2, RZ, RZ, -R2 ;  /* 0x000000ffff028224 */ /* 0x000fe200078e0a02 */
[C---:B------:R-:W-:Y:S01]  /*b610*/  ISETP.GT.U32.AND P0, PT, R0.reuse, R5, PT ;  /* 0x000000050000720c */ /* 0x040fe20003f04070 */
[----:B------:R-:W-:Y:S01]  /*b620*/  IMAD.MOV R10, RZ, RZ, -R18 ;  /* 0x000000ffff0a7224 */ /* 0x000fe200078e0a12 */
[----:B------:R-:W-:Y:S01]  /*b630*/  ISETP.GT.U32.AND P6, PT, R0, R8, PT ;  /* 0x000000080000720c */ /* 0x000fe20003fc4070 */
[----:B------:R-:W-:Y:S01]  /*b640*/  IMAD.HI.U32 R18, R28, R17, RZ ;  /* 0x000000111c127227 */ /* 0x000fe200078e00ff */
[----:B------:R0:W-:Y:S03]  /*b650*/  STL [R1+0x4d8], R2 ;  /* 0x0004d80201007387 */ /* 0x0001e60000100800 */
[----:B------:R-:W-:Y:S01]  /*b660*/  IMAD R10, R0, R10, R16 ;  /* 0x0000000a000a7224 */ /* 0x000fe200078e0210 */
[C---:B------:R-:W-:Y:S01]  /*b670*/  IADD3 R16, R27.reuse, 0x131, RZ ;  /* 0x000001311b107810 */ /* 0x040fe20007ffe0ff */
[----:B------:R-:W-:Y:S01]  /*b680*/  IMAD.MOV.U32 R3, RZ, RZ, R12 ;  /* 0x000000ffff037224 */ /* 0x000fe200078e000c */
[----:B------:R-:W-:Y:S01]  /*b690*/  IADD3 R12, R27, 0x12f, RZ ;  /* 0x0000012f1b0c7810 */ /* 0x000fe20007ffe0ff */
[----:B------:R-:W-:-:S02]  /*b6a0*/  IMAD.MOV R18, RZ, RZ, -R18 ;  /* 0x000000ffff127224 */ /* 0x000fc400078e0a12 */
[----:B------:R-:W-:Y:S01]  /*b6b0*/  @!P1 IMAD.MOV R3, RZ, RZ, -R3 ;  /* 0x000000ffff039224 */ /* 0x000fe200078e0a03 */
[C---:B------:R-:W-:Y:S01]  /*b6c0*/  ISETP.GT.U32.AND P1, PT, R0.reuse, R11, PT ;  /* 0x0000000b0000720c */ /* 0x040fe20003f24070 */
[----:B0-----:R-:W-:Y:S02]  /*b6d0*/  IMAD.MOV.U32 R2, RZ, RZ, R9 ;  /* 0x000000ffff027224 */ /* 0x001fe400078e0009 */
[C---:B------:R-:W-:Y:S01]  /*b6e0*/  IMAD R9, R0.reuse, R18, R17 ;  /* 0x0000001200097224 */ /* 0x040fe200078e0211 */
[----:B------:R-:W-:Y:S01]  /*b6f0*/  IABS R17, R21 ;  /* 0x0000001500117213 */ /* 0x000fe20000000000 */
[--C-:B------:R-:W-:Y:S01]  /*b700*/  @!P0 IMAD.IADD R5, R5, 0x1, -R0.reuse ;  /* 0x0000000105058824 */ /* 0x100fe200078e0a00 */
[----:B------:R-:W-:Y:S01]  /*b710*/  ISETP.GT.U32.AND P0, PT, R0, R10, PT ;  /* 0x0000000a0000720c */ /* 0x000fe20003f04070 */
[----:B------:R-:W-:Y:S01]  /*b720*/  @!P6 IMAD.IADD R8, R8, 0x1, -R0 ;  /* 0x000000010808e824 */ /* 0x000fe200078e0a00 */
[----:B------:R-:W-:Y:S01]  /*b730*/  ISETP.GT.U32.AND P6, PT, R0, R9, PT ;  /* 0x000000090000720c */ /* 0x000fe20003fc4070 */
[----:B------:R-:W-:Y:S01]  /*b740*/  @!P2 IMAD.MOV R2, RZ, RZ, -R2 ;  /* 0x000000ffff02a224 */ /* 0x000fe200078e0a02 */
[----:B------:R-:W-:Y:S01]  /*b750*/  ISETP.GE.AND P2, PT, R13, RZ, PT ;  /* 0x000000ff0d00720c */ /* 0x000fe20003f46270 */
[----:B------:R-:W-:Y:S01]  /*b760*/  STL [R1+0x4d4], R3 ;  /* 0x0004d40301007387 */ /* 0x000fe20000100800 */
[----:B------:R-:W-:Y:S01]  /*b770*/  IABS R13, R16 ;  /* 0x00000010000d7213 */ /* 0x000fe20000000000 */
[----:B------:R-:W-:Y:S01]  /*b780*/  @!P1 IMAD.IADD R11, R11, 0x1, -R0 ;  /* 0x000000010b0b9824 */ /* 0x000fe200078e0a00 */
[----:B------:R-:W-:Y:S01]  /*b790*/  ISETP.GE.AND P1, PT, R7, RZ, PT ;  /* 0x000000ff0700720c */ /* 0x000fe20003f26270 */
[----:B------:R-:W-:Y:S01]  /*b7a0*/  IMAD.MOV.U32 R7, RZ, RZ, R17 ;  /* 0x000000ffff077224 */ /* 0x000fe200078e0011 */
[----:B------:R0:W-:Y:S01]  /*b7b0*/  STL [R1+0x4d0], R2 ;  /* 0x0004d00201007387 */ /* 0x0001e20000100800 */
[----:B------:R-:W-:Y:S01]  /*b7c0*/  IMAD.HI.U32 R17, R28, R13, RZ ;  /* 0x0000000d1c117227 */ /* 0x000fe200078e00ff */
[----:B------:R-:W-:-:S03]  /*b7d0*/  IABS R18, R12 ;  /* 0x0000000c00127213 */ /* 0x000fc60000000000 */
[--C-:B------:R-:W-:Y:S01]  /*b7e0*/  @!P0 IMAD.IADD R10, R10, 0x1, -R0.reuse ;  /* 0x000000010a0a8824 */ /* 0x100fe200078e0a00 */
[C---:B------:R-:W-:Y:S01]  /*b7f0*/  ISETP.GT.U32.AND P0, PT, R0.reuse, R11, PT ;  /* 0x0000000b0000720c */ /* 0x040fe20003f04070 */
[----:B------:R-:W-:Y:S02]  /*b800*/  @!P6 IMAD.IADD R9, R9, 0x1, -R0 ;  /* 0x000000010909e824 */ /* 0x000fe400078e0a00 */
[----:B------:R-:W-:Y:S01]  /*b810*/  IMAD.MOV R17, RZ, RZ, -R17 ;  /* 0x000000ffff117224 */ /* 0x000fe200078e0a11 */
[----:B------:R-:W-:Y:S01]  /*b820*/  ISETP.GT.U32.AND P6, PT, R0, R10, PT ;  /* 0x0000000a0000720c */ /* 0x000fe20003fc4070 */
[----:B0-----:R-:W-:Y:S02]  /*b830*/  IMAD.MOV.U32 R2, RZ, RZ, R8 ;  /* 0x000000ffff027224 */ /* 0x001fe400078e0008 */
[----:B------:R-:W-:Y:S02]  /*b840*/  IMAD.MOV.U32 R3, RZ, RZ, R5 ;  /* 0x000000ffff037224 */ /* 0x000fe400078e0005 */
[----:B------:R-:W-:Y:S01]  /*b850*/  @!P4 IMAD.MOV R2, RZ, RZ, -R2 ;  /* 0x000000ffff02c224 */ /* 0x000fe200078e0a02 */
[----:B------:R-:W-:Y:S01]  /*b860*/  ISETP.GE.AND P4, PT, R6, RZ, PT ;  /* 0x000000ff0600720c */ /* 0x000fe20003f86270 */
[C---:B------:R-:W-:Y:S01]  /*b870*/  IMAD R8, R0.reuse, R17, R13 ;  /* 0x0000001100087224 */ /* 0x040fe200078e020d */
[C---:B------:R-:W-:Y:S01]  /*b880*/  IADD3 R13, R27.reuse, 0x12e, RZ ;  /* 0x0000012e1b0d7810 */ /* 0x040fe20007ffe0ff */
[----:B------:R-:W-:Y:S01]  /*b890*/  IMAD.MOV.U32 R6, RZ, RZ, R18 ;  /* 0x000000ffff067224 */ /* 0x000fe200078e0012 */
[----:B------:R-:W-:Y:S01]  /*b8a0*/  IADD3 R18, R27, 0x12b, RZ ;  /* 0x0000012b1b127810 */ /* 0x000fe20007ffe0ff */
[----:B------:R-:W-:Y:S01]  /*b8b0*/  @!P5 IMAD.MOV R3, RZ, RZ, -R3 ;  /* 0x000000ffff03d224 */ /* 0x000fe200078e0a03 */
[----:B------:R-:W-:Y:S01]  /*b8c0*/  ISETP.GT.U32.AND P5, PT, R0, R9, PT ;  /* 0x000000090000720c */ /* 0x000fe20003fa4070 */
[--C-:B------:R-:W-:Y:S01]  /*b8d0*/  @!P0 IMAD.IADD R11, R11, 0x1, -R0.reuse ;  /* 0x000000010b0b8824 */ /* 0x100fe200078e0a00 */
[----:B------:R-:W-:Y:S01]  /*b8e0*/  ISETP.GE.AND P0, PT, R16, RZ, PT ;  /* 0x000000ff1000720c */ /* 0x000fe20003f06270 */
[----:B------:R-:W-:Y:S01]  /*b8f0*/  @!P6 IMAD.IADD R10, R10, 0x1, -R0 ;  /* 0x000000010a0ae824 */ /* 0x000fe200078e0a00 */
[----:B------:R-:W-:Y:S01]  /*b900*/  ISETP.GT.U32.AND P6, PT, R0, R8, PT ;  /* 0x000000080000720c */ /* 0x000fe20003fc4070 */
[C---:B------:R-:W-:Y:S01]  /*b910*/  IMAD.HI.U32 R5, R28.reuse, R7, RZ ;  /* 0x000000071c057227 */ /* 0x040fe200078e00ff */
[----:B------:R0:W-:Y:S03]  /*b920*/  STL [R1+0x4cc], R3 ;  /* 0x0004cc0301007387 */ /* 0x0001e60000100800 */
[----:B------:R-:W-:Y:S01]  /*b930*/  IMAD.HI.U32 R16, R28, R6, RZ ;  /* 0x000000061c107227 */ /* 0x000fe200078e00ff */
[----:B------:R1:W-:Y:S03]  /*b940*/  STL [R1+0x4c8], R2 ;  /* 0x0004c80201007387 */ /* 0x0003e60000100800 */
[----:B------:R-:W-:-:S02]  /*b950*/  IMAD.MOV R5, RZ, RZ, -R5 ;  /* 0x000000ffff057224 */ /* 0x000fc400078e0a05 */
[----:B------:R-:W-:Y:S01]  /*b960*/  IMAD.MOV R17, RZ, RZ, -R16 ;  /* 0x000000ffff117224 */ /* 0x000fe200078e0a10 */
[----:B------:R-:W-:Y:S01]  /*b970*/  IADD3 R16, R27, 0x12d, RZ ;  /* 0x0000012d1b107810 */ /* 0x000fe20007ffe0ff */
[C---:B------:R-:W-:Y:S01]  /*b980*/  IMAD R7, R0.reuse, R5, R7 ;  /* 0x0000000500077224 */ /* 0x040fe200078e0207 */
[----:B------:R-:W-:Y:S01]  /*b990*/  IABS R5, R13 ;  /* 0x0000000d00057213 */ /* 0x000fe20000000000 */
[C---:B------:R-:W-:Y:S01]  /*b9a0*/  IMAD R6, R0.reuse, R17, R6 ;  /* 0x0000001100067224 */ /* 0x040fe200078e0206 */
[----:B------:R-:W-:Y:S01]  /*b9b0*/  IABS R19, R16 ;  /* 0x0000001000137213 */ /* 0x000fe20000000000 */
[--C-:B------:R-:W-:Y:S01]  /*b9c0*/  @!P5 IMAD.IADD R9, R9, 0x1, -R0.reuse ;  /* 0x000000010909d824 */ /* 0x100fe200078e0a00 */
[----:B------:R-:W-:Y:S01]  /*b9d0*/  ISETP.GT.U32.AND P5, PT, R0, R7, PT ;  /* 0x000000070000720c */ /* 0x000fe20003fa4070 */
[----:B------:R-:W-:Y:S01]  /*b9e0*/  @!P6 IMAD.IADD R8, R8, 0x1, -R0 ;  /* 0x000000010808e824 */ /* 0x000fe200078e0a00 */
[----:B------:R-:W-:Y:S01]  /*b9f0*/  ISETP.GT.U32.AND P6, PT, R0, R6, PT ;  /* 0x000000060000720c */ /* 0x000fe20003fc4070 */
[----:B0-----:R-:W-:Y:S01]  /*ba00*/  IMAD.MOV.U32 R3, RZ, RZ, R11 ;  /* 0x000000ffff037224 */ /* 0x001fe200078e000b */
[C---:B------:R-:W-:Y:S01]  /*ba10*/  IADD3 R17, R27.reuse, 0x12c, RZ ;  /* 0x0000012c1b117810 */ /* 0x040fe20007ffe0ff */
[----:B-1----:R-:W-:Y:S01]  /*ba20*/  IMAD.MOV.U32 R2, RZ, RZ, R10 ;  /* 0x000000ffff027224 */ /* 0x002fe200078e000a */
[----:B------:R-:W-:Y:S01]  /*ba30*/  IADD3 R11, R27, 0x129, RZ ;  /* 0x000001291b0b7810 */ /* 0x000fe20007ffe0ff */
[----:B------:R-:W-:Y:S01]  /*ba40*/  IMAD.HI.U32 R22, R28, R5, RZ ;  /* 0x000000051c167227 */ /* 0x000fe200078e00ff */
[----:B------:R-:W-:-:S03]  /*ba50*/  IABS R20, R17 ;  /* 0x0000001100147213 */ /* 0x000fc60000000000 */
[----:B------:R-:W-:Y:S02]  /*ba60*/  @!P2 IMAD.MOV R3, RZ, RZ, -R3 ;  /* 0x000000ffff03a224 */ /* 0x000fe400078e0a03 */
[--C-:B------:R-:W-:Y:S01]  /*ba70*/  @!P5 IMAD.IADD R7, R7, 0x1, -R0.reuse ;  /* 0x000000010707d824 */ /* 0x100fe200078e0a00 */
[----:B------:R-:W-:Y:S01]  /*ba80*/  ISETP.GE.AND P5, PT, R21, RZ, PT ;  /* 0x000000ff1500720c */ /* 0x000fe20003fa6270 */
[----:B------:R-:W-:Y:S01]  /*ba90*/  @!P6 IMAD.IADD R6, R6, 0x1, -R0 ;  /* 0x000000010606e824 */ /* 0x000fe200078e0a00 */
[C---:B------:R-:W-:Y:S01]  /*baa0*/  ISETP.GT.U32.AND P6, PT, R0.reuse, R8, PT ;  /* 0x000000080000720c */ /* 0x040fe20003fc4070 */
[----:B------:R-:W-:Y:S01]  /*bab0*/  @!P1 IMAD.MOV R2, RZ, RZ, -R2 ;  /* 0x000000ffff029224 */ /* 0x000fe200078e0a02 */
[----:B------:R-:W-:Y:S01]  /*bac0*/  STL [R1+0x4c4], R3 ;  /* 0x0004c40301007387 */ /* 0x000fe20000100800 */
[----:B------:R-:W-:Y:S01]  /*bad0*/  IMAD.MOV R22, RZ, RZ, -R22 ;  /* 0x000000ffff167224 */ /* 0x000fe200078e0a16 */
[----:B------:R-:W-:Y:S01]  /*bae0*/  ISETP.GT.U32.AND P1, PT, R0, R7, PT ;  /* 0x000000070000720c */ /* 0x000fe20003f24070 */
[----:B------:R-:W-:Y:S01]  /*baf0*/  IMAD.HI.U32 R21, R28, R19, RZ ;  /* 0x000000131c157227 */ /* 0x000fe200078e00ff */
[----:B------:R0:W-:Y:S01]  /*bb00*/  STL [R1+0x4c0], R2 ;  /* 0x0004c00201007387 */ /* 0x0001e20000100800 */
[----:B------:R-:W-:-:S02]  /*bb10*/  ISETP.GT.U32.AND P2, PT, R0, R6, PT ;  /* 0x000000060000720c */ /* 0x000fc40003f44070 */
[----:B------:R-:W-:Y:S01]  /*bb20*/  IMAD R5, R0, R22, R5 ;  /* 0x0000001600057224 */ /* 0x000fe200078e0205 */
[----:B------:R-:W-:Y:S01]  /*bb30*/  IABS R22, R18 ;  /* 0x0000001200167213 */ /* 0x000fe20000000000 */
[----:B------:R-:W-:Y:S02]  /*bb40*/  IMAD.MOV R21, RZ, RZ, -R21 ;  /* 0x000000ffff157224 */ /* 0x000fe400078e0a15 */
[----:B------:R-:W-:-:S04]  /*bb50*/  IMAD.HI.U32 R23, R28, R20, RZ ;  /* 0x000000141c177227 */ /* 0x000fc800078e00ff */
[----:B0-----:R-:W-:Y:S01]  /*bb60*/  IMAD.MOV.U32 R2, RZ, RZ, R9 ;  /* 0x000000ffff027224 */ /* 0x001fe200078e0009 */
[C---:B------:R-:W-:Y:S01]  /*bb70*/  IADD3 R9, R27.reuse, 0x12a, RZ ;  /* 0x0000012a1b097810 */ /* 0x040fe20007ffe0ff */
[C---:B------:R-:W-:Y:S01]  /*bb80*/  IMAD R19, R0.reuse, R21, R19 ;  /* 0x0000001500137224 */ /* 0x040fe200078e0213 */
[----:B------:R-:W-:Y:S01]  /*bb90*/  IADD3 R21, R27, 0x11a, RZ ;  /* 0x0000011a1b157810 */ /* 0x000fe20007ffe0ff */
[----:B------:R-:W-:Y:S01]  /*bba0*/  @!P4 IMAD.MOV R2, RZ, RZ, -R2 ;  /* 0x000000ffff02c224 */ /* 0x000fe200078e0a02 */
[----:B------:R-:W-:Y:S01]  /*bbb0*/  ISETP.GT.U32.AND P4, PT, R0, R5, PT ;  /* 0x000000050000720c */ /* 0x000fe20003f84070 */
[----:B------:R-:W-:Y:S01]  /*bbc0*/  @!P6 IMAD.IADD R8, R8, 0x1, -R0 ;  /* 0x000000010808e824 */ /* 0x000fe200078e0a00 */
[----:B------:R-:W-:Y:S01]  /*bbd0*/  ISETP.GT.U32.AND P6, PT, R0, R19, PT ;  /* 0x000000130000720c */ /* 0x000fe20003fc4070 */
[----:B------:R-:W-:Y:S01]  /*bbe0*/  IMAD.MOV R23, RZ, RZ, -R23 ;  /* 0x000000ffff177224 */ /* 0x000fe200078e0a17 */
[----:B------:R0:W-:Y:S01]  /*bbf0*/  STL [R1+0x4bc], R2 ;  /* 0x0004bc0201007387 */ /* 0x0001e20000100800 */
[----:B------:R-:W-:-:S04]  /*bc00*/  IMAD.HI.U32 R10, R28, R22, RZ ;  /* 0x000000161c0a7227 */ /* 0x000fc800078e00ff */
[C---:B------:R-:W-:Y:S02]  /*bc10*/  IMAD R20, R0.reuse, R23, R20 ;  /* 0x0000001700147224 */ /* 0x040fe400078e0214 */
[----:B------:R-:W-:Y:S02]  /*bc20*/  @!P1 IMAD.IADD R7, R7, 0x1, -R0 ;  /* 0x0000000107079824 */ /* 0x000fe400078e0a00 */
[----:B------:R-:W-:Y:S01]  /*bc30*/  IMAD.MOV R10, RZ, RZ, -R10 ;  /* 0x000000ffff0a7224 */ /* 0x000fe200078e0a0a */
[C---:B------:R-:W-:Y:S01]  /*bc40*/  ISETP.GT.U32.AND P1, PT, R0.reuse, R20, PT ;  /* 0x000000140000720c */ /* 0x040fe20003f24070 */
[----:B------:R-:W-:Y:S01]  /*bc50*/  @!P4 IMAD.IADD R5, R5, 0x1, -R0 ;  /* 0x000000010505c824 */ /* 0x000fe200078e0a00 */
[----:B------:R-:W-:Y:S01]  /*bc60*/  ISETP.GE.AND P4, PT, R13, RZ, PT ;  /* 0x000000ff0d00720c */ /* 0x000fe20003f86270 */
[----:B------:R-:W-:Y:S01]  /*bc70*/  IMAD R10, R0, R10, R22 ;  /* 0x0000000a000a7224 */ /* 0x000fe200078e0216 */
[----:B------:R-:W-:Y:S01]  /*bc80*/  IABS R13, R11 ;  /* 0x0000000b000d7213 */ /* 0x000fe20000000000 */
[----:B------:R-:W-:Y:S01]  /*bc90*/  IMAD.MOV.U32 R3, RZ, RZ, R7 ;  /* 0x000000ffff037224 */ /* 0x000fe200078e0007 */
[----:B------:R-:W-:Y:S01]  /*bca0*/  IADD3 R22, R27, 0x11c, RZ ;  /* 0x0000011c1b167810 */ /* 0x000fe20007ffe0ff */
[----:B0-----:R-:W-:-:S02]  /*bcb0*/  IMAD.MOV.U32 R2, RZ, RZ, R8 ;  /* 0x000000ffff027224 */ /* 0x001fc400078e0008 */
[--C-:B------:R-:W-:Y:S01]  /*bcc0*/  @!P6 IMAD.IADD R19, R19, 0x1, -R0.reuse ;  /* 0x000000011313e824 */ /* 0x100fe200078e0a00 */
[C---:B------:R-:W-:Y:S01]  /*bcd0*/  ISETP.GT.U32.AND P6, PT, R0.reuse, R5, PT ;  /* 0x000000050000720c */ /* 0x040fe20003fc4070 */
[----:B------:R-:W-:Y:S01]  /*bce0*/  @!P5 IMAD.MOV R3, RZ, RZ, -R3 ;  /* 0x000000ffff03d224 */ /* 0x000fe200078e0a03 */
[----:B------:R-:W-:Y:S01]  /*bcf0*/  ISETP.GT.U32.AND P5, PT, R0, R10, PT ;  /* 0x0000000a0000720c */ /* 0x000fe20003fa4070 */
[----:B------:R-:W-:Y:S01]  /*bd00*/  @!P2 IMAD.IADD R6, R6, 0x1, -R0 ;  /* 0x000000010606a824 */ /* 0x000fe200078e0a00 */
[----:B------:R-:W-:Y:S01]  /*bd10*/  ISETP.GE.AND P2, PT, R12, RZ, PT ;  /* 0x000000ff0c00720c */ /* 0x000fe20003f46270 */
[----:B------:R-:W-:Y:S01]  /*bd20*/  @!P0 IMAD.MOV R2, RZ, RZ, -R2 ;  /* 0x000000ffff028224 */ /* 0x000fe200078e0a02 */
[----:B------:R-:W-:Y:S01]  /*bd30*/  IABS R12, R9 ;  /* 0x00000009000c7213 */ /* 0x000fe20000000000 */
[--C-:B------:R-:W-:Y:S01]  /*bd40*/  @!P1 IMAD.IADD R20, R20, 0x1, -R0.reuse ;  /* 0x0000000114149824 */ /* 0x100fe200078e0a00 */
[C---:B------:R-:W-:Y:S02]  /*bd50*/  ISETP.GT.U32.AND P0, PT, R0.reuse, R19, PT ;  /* 0x000000130000720c */ /* 0x040fe40003f04070 */
[----:B------:R0:W-:Y:S02]  /*bd60*/  STL [R1+0x4b8], R2 ;  /* 0x0004b80201007387 */ /* 0x0001e40000100800 */
[----:B------:R-:W-:Y:S01]  /*bd70*/  ISETP.GT.U32.AND P1, PT, R0, R20, PT ;  /* 0x000000140000720c */ /* 0x000fe20003f24070 */
[--C-:B------:R-:W-:Y:S01]  /*bd80*/  @!P6 IMAD.IADD R5, R5, 0x1, -R0.reuse ;  /* 0x000000010505e824 */ /* 0x100fe200078e0a00 */
[----:B------:R-:W-:Y:S01]  /*bd90*/  ISETP.GE.AND P6, PT, R17, RZ, PT ;  /* 0x000000ff1100720c */ /* 0x000fe20003fc6270 */
[----:B------:R-:W-:Y:S01]  /*bda0*/  @!P5 IMAD.IADD R10, R10, 0x1, -R0 ;  /* 0x000000010a0ad824 */ /* 0x000fe200078e0a00 */
[----:B------:R1:W-:Y:S01]  /*bdb0*/  STL [R1+0x4b4], R3 ;  /* 0x0004b40301007387 */ /* 0x0003e20000100800 */
[----:B------:R-:W-:-:S02]  /*bdc0*/  IMAD.MOV.U32 R8, RZ, RZ, R5 ;  /* 0x000000ffff087224 */ /* 0x000fc400078e0005 */
[----:B0-----:R-:W-:Y:S01]  /*bdd0*/  IMAD.MOV.U32 R2, RZ, RZ, R6 ;  /* 0x000000ffff027224 */ /* 0x001fe200078e0006 */
[----:B------:R-:W-:Y:S01]  /*bde0*/  ISETP.GT.U32.AND P5, PT, R0, R10, PT ;  /* 0x0000000a0000720c */ /* 0x000fe20003fa4070 */
[----:B------:R-:W-:-:S04]  /*bdf0*/  IMAD.HI.U32 R6, R28, R12, RZ ;  /* 0x0000000c1c067227 */ /* 0x000fc800078e00ff */
[----:B------:R-:W-:Y:S02]  /*be00*/  IMAD.MOV R7, RZ, RZ, -R6 ;  /* 0x000000ffff077224 */ /* 0x000fe400078e0a06 */
[----:B------:R-:W-:Y:S01]  /*be10*/  @!P2 IMAD.MOV R2, RZ, RZ, -R2 ;  /* 0x000000ffff02a224 */ /* 0x000fe200078e0a02 */
[----:B------:R-:W-:Y:S01]  /*be20*/  ISETP.GE.AND P2, PT, R16, RZ, PT ;  /* 0x000000ff1000720c */ /* 0x000fe20003f46270 */
[----:B------:R-:W-:Y:S01]  /*be30*/  IMAD R12, R0, R7, R12 ;  /* 0x00000007000c7224 */ /* 0x000fe200078e020c */
[----:B------:R-:W-:Y:S01]  /*be40*/  IADD3 R7, R27, 0x128, RZ ;  /* 0x000001281b077810 */ /* 0x000fe20007ffe0ff */
[----:B------:R-:W-:Y:S01]  /*be50*/  IMAD.HI.U32 R6, R28, R13, RZ ;  /* 0x0000000d1c067227 */ /* 0x000fe200078e00ff */
[----:B------:R0:W-:Y:S03]  /*be60*/  STL [R1+0x4b0], R2 ;  /* 0x0004b00201007387 */ /* 0x0001e60000100800 */
[----:B------:R-:W-:Y:S01]  /*be70*/  @!P4 IMAD.MOV R8, RZ, RZ, -R8 ;  /* 0x000000ffff08c224 */ /* 0x000fe200078e0a08 */
[----:B------:R-:W-:Y:S01]  /*be80*/  ISETP.GT.U32.AND P4, PT, R0, R12, PT ;  /* 0x0000000c0000720c */ /* 0x000fe20003f84070 */
[----:B------:R-:W-:-:S02]  /*be90*/  IMAD.MOV R6, RZ, RZ, -R6 ;  /* 0x000000ffff067224 */ /* 0x000fc400078e0a06 */
[--C-:B------:R-:W-:Y:S01]  /*bea0*/  @!P0 IMAD.IADD R19, R19, 0x1, -R0.reuse ;  /* 0x0000000113138824 */ /* 0x100fe200078e0a00 */
[----:B------:R-:W-:Y:S01]  /*beb0*/  ISETP.GE.AND P0, PT, R18, RZ, PT ;  /* 0x000000ff1200720c */ /* 0x000fe20003f06270 */
[----:B------:R-:W-:Y:S01]  /*bec0*/  @!P1 IMAD.IADD R20, R20, 0x1, -R0 ;  /* 0x0000000114149824 */ /* 0x000fe200078e0a00 */
[----:B------:R2:W-:Y:S01]  /*bed0*/  STL [R1+0x4ac], R8 ;  /* 0x0004ac0801007387 */ /* 0x0005e20000100800 */
[----:B------:R-:W-:Y:S01]  /*bee0*/  IMAD R13, R0, R6, R13 ;  /* 0x00000006000d7224 */ /* 0x000fe200078e020d */
[----:B------:R-:W-:Y:S01]  /*bef0*/  ISETP.GE.AND P1, PT, R9, RZ, PT ;  /* 0x000000ff0900720c */ /* 0x000fe20003f26270 */
[----:B-1----:R-:W-:Y:S01]  /*bf00*/  IMAD.MOV.U32 R3, RZ, RZ, R19 ;  /* 0x000000ffff037224 */ /* 0x002fe200078e0013 */
[----:B------:R-:W-:Y:S01]  /*bf10*/  IADD3 R19, R27, 0x117, RZ ;  /* 0x000001171b137810 */ /* 0x000fe20007ffe0ff */
[----:B0-----:R-:W-:Y:S02]  /*bf20*/  IMAD.MOV.U32 R2, RZ, RZ, R20 ;  /* 0x000000ffff027224 */ /* 0x001fe400078e0014 */
[--C-:B------:R-:W-:Y:S01]  /*bf30*/  @!P5 IMAD.IADD R10, R10, 0x1, -R0.reuse ;  /* 0x000000010a0ad824 */ /* 0x100fe200078e0a00 */
[----:B------:R-:W-:Y:S01]  /*bf40*/  ISETP.GT.U32.AND P5, PT, R0, R13, PT ;  /* 0x0000000d0000720c */ /* 0x000fe20003fa4070 */
[----:B------:R-:W-:Y:S01]  /*bf50*/  @!P2 IMAD.MOV R3, RZ, RZ, -R3 ;  /* 0x000000ffff03a224 */ /* 0x000fe200078e0a03 */
[----:B------:R-:W-:Y:S01]  /*bf60*/  ISETP.GE.AND P2, PT, R11, RZ, PT ;  /* 0x000000ff0b00720c */ /* 0x000fe20003f46270 */
[----:B------:R-:W-:Y:S01]  /*bf70*/  @!P4 IMAD.IADD R12, R12, 0x1, -R0 ;  /* 0x000000010c0cc824 */ /* 0x000fe200078e0a00 */
[----:B------:R-:W-:Y:S01]  /*bf80*/  IABS R11, R7 ;  /* 0x00000007000b7213 */ /* 0x000fe20000000000 */
[----:B------:R-:W-:Y:S01]  /*bf90*/  @!P6 IMAD.MOV R2, RZ, RZ, -R2 ;  /* 0x000000ffff02e224 */ /* 0x000fe200078e0a02 */
[----:B------:R-:W-:Y:S01]  /*bfa0*/  STL [R1+0x4a8], R3 ;  /* 0x0004a80301007387 */ /* 0x000fe20000100800 */
[----:B--2---:R-:W-:-:S02]  /*bfb0*/  IADD3 R8, R27, 0x127, RZ ;  /* 0x000001271b087810 */ /* 0x004fc40007ffe0ff */
[----:B------:R-:W-:Y:S01]  /*bfc0*/  ISETP.GT.U32.AND P4, PT, R0, R12, PT ;  /* 0x0000000c0000720c */ /* 0x000fe20003f84070 */
[----:B------:R-:W-:Y:S01]  /*bfd0*/  IMAD.HI.U32 R6, R28, R11, RZ ;  /* 0x0000000b1c067227 */ /* 0x000fe200078e00ff */
[----:B------:R0:W-:Y:S01]  /*bfe0*/  STL [R1+0x4a4], R2 ;  /* 0x0004a40201007387 */ /* 0x0001e20000100800 */
[----:B------:R-:W-:Y:S02]  /*bff0*/  IABS R5, R8 ;  /* 0x0000000800057213 */ /* 0x000fe40000000000 */
[----:B------:R-:W-:Y:S01]  /*c000*/  @!P5 IMAD.IADD R13, R13, 0x1, -R0 ;  /* 0x000000010d0dd824 */ /* 0x000fe200078e0a00 */
[----:B------:R-:W-:Y:S02]  /*c010*/  ISETP.GE.AND P6, PT, R7, RZ, PT ;  /* 0x000000ff0700720c */ /* 0x000fe40003fc6270 */
[----:B------:R-:W-:Y:S02]  /*c020*/  IADD3 R7, R27, 0x126, RZ ;  /* 0x000001261b077810 */ /* 0x000fe40007ffe0ff */
[----:B------:R-:W-:Y:S01]  /*c030*/  ISETP.GT.U32.AND P5, PT, R0, R13, PT ;  /* 0x0000000d0000720c */ /* 0x000fe20003fa4070 */
[----:B0-----:R-:W-:Y:S01]  /*c040*/  IMAD.MOV.U32 R2, RZ, RZ, R10 ;  /* 0x000000ffff027224 */ /* 0x001fe200078e000a */
[----:B------:R-:W-:Y:S01]  /*c050*/  IABS R9, R7 ;  /* 0x0000000700097213 */ /* 0x000fe20000000000 */
[----:B------:R-:W-:-:S02]  /*c060*/  IMAD.MOV R10, RZ, RZ, -R6 ;  /* 0x000000ffff0a7224 */ /* 0x000fc400078e0a06 */
[----:B------:R-:W-:Y:S01]  /*c070*/  @!P0 IMAD.MOV R2, RZ, RZ, -R2 ;  /* 0x000000ffff028224 */ /* 0x000fe200078e0a02 */
[----:B------:R-:W-:Y:S01]  /*c080*/  ISETP.GE.AND P0, PT, R8, RZ, PT ;  /* 0x000000ff0800720c */ /* 0x000fe20003f06270 */
[----:B------:R-:W-:Y:S01]  /*c090*/  IMAD R8, R0, R10, R11 ;  /* 0x0000000a00087224 */ /* 0x000fe200078e020b */
[C---:B------:R-:W-:Y:S01]  /*c0a0*/  IADD3 R11, R27.reuse, 0x125, RZ ;  /* 0x000001251b0b7810 */ /* 0x040fe20007ffe0ff */
[----:B------:R-:W-:Y:S01]  /*c0b0*/  IMAD.HI.U32 R6, R28, R5, RZ ;  /* 0x000000051c067227 */ /* 0x000fe200078e00ff */
[----:B------:R0:W-:Y:S01]  /*c0c0*/  STL [R1+0x4a0], R2 ;  /* 0x0004a00201007387 */ /* 0x0001e20000100800 */
[----:B------:R-:W-:Y:S02]  /*c0d0*/  IADD3 R10, R27, 0x123, RZ ;  /* 0x000001231b0a7810 */ /* 0x000fe40007ffe0ff */
[----:B------:R-:W-:Y:S01]  /*c0e0*/  @!P4 IMAD.IADD R12, R12, 0x1, -R0 ;  /* 0x000000010c0cc824 */ /* 0x000fe200078e0a00 */
[----:B------:R-:W-:Y:S01]  /*c0f0*/  ISETP.GT.U32.AND P4, PT, R0, R8, PT ;  /* 0x000000080000720c */ /* 0x000fe20003f84070 */
[----:B------:R-:W-:Y:S01]  /*c100*/  IMAD.MOV R6, RZ, RZ, -R6 ;  /* 0x000000ffff067224 */ /* 0x000fe200078e0a06 */
[----:B------:R-:W-:Y:S01]  /*c110*/  IABS R17, R11 ;  /* 0x0000000b00117213 */ /* 0x000fe20000000000 */
[----:B------:R-:W-:-:S04]  /*c120*/  IMAD.HI.U32 R16, R28, R9, RZ ;  /* 0x000000091c107227 */ /* 0x000fc800078e00ff */
[C---:B------:R-:W-:Y:S01]  /*c130*/  IMAD R5, R0.reuse, R6, R5 ;  /* 0x0000000600057224 */ /* 0x040fe200078e0205 */
[----:B------:R-:W-:Y:S01]  /*c140*/  IADD3 R6, R27, 0x124, RZ ;  /* 0x000001241b067810 */ /* 0x000fe20007ffe0ff */
[----:B------:R-:W-:Y:S02]  /*c150*/  @!P5 IMAD.IADD R13, R13, 0x1, -R0 ;  /* 0x000000010d0dd824 */ /* 0x000fe400078e0a00 */
[----:B------:R-:W-:Y:S01]  /*c160*/  IMAD.MOV R16, RZ, RZ, -R16 ;  /* 0x000000ffff107224 */ /* 0x000fe200078e0a10 */
[----:B------:R-:W-:Y:S01]  /*c170*/  ISETP.GT.U32.AND P5, PT, R0, R5, PT ;  /* 0x000000050000720c */ /* 0x000fe20003fa4070 */
[----:B0-----:R-:W-:Y:S01]  /*c180*/  IMAD.MOV.U32 R2, RZ, RZ, R12 ;  /* 0x000000ffff027224 */ /* 0x001fe200078e000c */
[----:B------:R-:W-:Y:S01]  /*c190*/  IABS R18, R6 ;  /* 0x0000000600127213 */ /* 0x000fe20000000000 */
[----:B------:R-:W-:Y:S02]  /*c1a0*/  @!P4 IMAD.IADD R8, R8, 0x1, -R0 ;  /* 0x000000010808c824 */ /* 0x000fe400078e0a00 */
[C---:B------:R-:W-:Y:S01]  /*c1b0*/  IMAD R9, R0.reuse, R16, R9 ;  /* 0x0000001000097224 */ /* 0x040fe200078e0209 */
[----:B------:R-:W-:Y:S01]  /*c1c0*/  IABS R16, R10 ;  /* 0x0000000a00107213 */ /* 0x000fe20000000000 */
[----:B------:R-:W-:Y:S01]  /*c1d0*/  @!P1 IMAD.MOV R2, RZ, RZ, -R2 ;  /* 0x000000ffff029224 */ /* 0x000fe200078e0a02 */
[C---:B------:R-:W-:Y:S01]  /*c1e0*/  ISETP.GT.U32.AND P1, PT, R0.reuse, R8, PT ;  /* 0x000000080000720c */ /* 0x040fe20003f24070 */
[----:B------:R-:W-:Y:S01]  /*c1f0*/  IMAD.MOV.U32 R12, RZ, RZ, R18 ;  /* 0x000000ffff0c7224 */ /* 0x000fe200078e0012 */
[----:B------:R-:W-:Y:S01]  /*c200*/  ISETP.GT.U32.AND P4, PT, R0, R9, PT ;  /* 0x000000090000720c */ /* 0x000fe20003f84070 */
[----:B------:R-:W-:Y:S01]  /*c210*/  IMAD.HI.U32 R18, R28, R17, RZ ;  /* 0x000000111c127227 */ /* 0x000fe200078e00ff */
[----:B------:R0:W-:Y:S03]  /*c220*/  STL [R1+0x49c], R2 ;  /* 0x00049c0201007387 */ /* 0x0001e60000100800 */
[----:B------:R-:W-:-:S02]  /*c230*/  IMAD.MOV R18, RZ, RZ, -R18 ;  /* 0x000000ffff127224 */ /* 0x000fc400078e0a12 */
[--C-:B------:R-:W-:Y:S02]  /*c240*/  @!P5 IMAD.IADD R5, R5, 0x1, -R0.reuse ;  /* 0x000000010505d824 */ /* 0x100fe400078e0a00 */
[----:B------:R-:W-:Y:S02]  /*c250*/  IMAD R17, R0, R18, R17 ;  /* 0x0000001200117224 */ /* 0x000fe400078e0211 */
[--C-:B------:R-:W-:Y:S01]  /*c260*/  @!P1 IMAD.IADD R8, R8, 0x1, -R0.reuse ;  /* 0x0000000108089824 */ /* 0x100fe200078e0a00 */
[C---:B------:R-:W-:Y:S01]  /*c270*/  ISETP.GT.U32.AND P5, PT, R0.reuse, R5, PT ;  /* 0x000000050000720c */ /* 0x040fe20003fa4070 */
[----:B0-----:R-:W-:Y:S01]  /*c280*/  IMAD.MOV.U32 R2, RZ, RZ, R13 ;  /* 0x000000ffff027224 */ /* 0x001fe200078e000d */
[----:B------:R-:W-:Y:S01]  /*c290*/  ISETP.GT.U32.AND P1, PT, R0, R17, PT ;  /* 0x000000110000720c */ /* 0x000fe20003f24070 */
[----:B------:R-:W-:Y:S02]  /*c2a0*/  @!P4 IMAD.IADD R9, R9, 0x1, -R0 ;  /* 0x000000010909c824 */ /* 0x000fe400078e0a00 */
[----:B------:R-:W-:Y:S01]  /*c2b0*/  @!P2 IMAD.MOV R2, RZ, RZ, -R2 ;  /* 0x000000ffff02a224 */ /* 0x000fe200078e0a02 */
[----:B------:R-:W-:Y:S01]  /*c2c0*/  ISETP.GE.AND P2, PT, R7, RZ, PT ;  /* 0x000000ff0700720c */ /* 0x000fe20003f46270 */
[----:B------:R-:W-:Y:S01]  /*c2d0*/  IMAD.HI.U32 R13, R28, R12, RZ ;  /* 0x0000000c1c0d7227 */ /* 0x000fe200078e00ff */
[----:B------:R-:W-:-:S02]  /*c2e0*/  ISETP.GT.U32.AND P4, PT, R0, R9, PT ;  /* 0x000000090000720c */ /* 0x000fc40003f84070 */
[----:B------:R0:W-:Y:S01]  /*c2f0*/  STL [R1+0x498], R2 ;  /* 0x0004980201007387 */ /* 0x0001e20000100800 */
[----:B------:R-:W-:Y:S02]  /*c300*/  IMAD.MOV R13, RZ, RZ, -R13 ;  /* 0x000000ffff0d7224 */ /* 0x000fe400078e0a0d */
[----:B------:R-:W-:Y:S02]  /*c310*/  @!P5 IMAD.IADD R5, R5, 0x1, -R0 ;  /* 0x000000010505d824 */ /* 0x000fe400078e0a00 */
[----:B------:R-:W-:Y:S01]  /*c320*/  IMAD R7, R0, R13, R12 ;  /* 0x0000000d00077224 */ /* 0x000fe200078e020c */
[----:B------:R-:W-:Y:S01]  /*c330*/  IADD3 R12, R27, 0x122, RZ ;  /* 0x000001221b0c7810 */ /* 0x000fe20007ffe0ff */
[----:B------:R-:W-:Y:S02]  /*c340*/  @!P1 IMAD.IADD R17, R17, 0x1, -R0 ;  /* 0x0000000111119824 */ /* 0x000fe400078e0a00 */
[----:B------:R-:W-:Y:S01]  /*c350*/  IMAD.HI.U32 R18, R28, R16, RZ ;  /* 0x000000101c127227 */ /* 0x000fe200078e00ff */
[----:B------:R-:W-:-:S02]  /*c360*/  ISETP.GT.U32.AND P5, PT, R0, R7, PT ;  /* 0x000000070000720c */ /* 0x000fc40003fa4070 */
[C---:B------:R-:W-:Y:S01]  /*c370*/  ISETP.GT.U32.AND P1, PT, R0.reuse, R17, PT ;  /* 0x000000110000720c */ /* 0x040fe20003f24070 */
[----:B0-----:R-:W-:Y:S01]  /*c380*/  IMAD.MOV.U32 R2, RZ, RZ, R8 ;  /* 0x000000ffff027224 */ /* 0x001fe200078e0008 */
[----:B------:R-:W-:Y:S01]  /*c390*/  IABS R13, R12 ;  /* 0x0000000c000d7213 */ /* 0x000fe20000000000 */
[----:B------:R-:W-:Y:S02]  /*c3a0*/  IMAD.MOV R18, RZ, RZ, -R18 ;  /* 0x000000ffff127224 */ /* 0x000fe400078e0a12 */
[----:B------:R-:W-:Y:S01]  /*c3b0*/  @!P6 IMAD.MOV R2, RZ, RZ, -R2 ;  /* 0x000000ffff02e224 */ /* 0x000fe200078e0a02 */
[----:B------:R-:W-:Y:S01]  /*c3c0*/  ISETP.GE.AND P6, PT, R11, RZ, PT ;  /* 0x000000ff0b00720c */ /* 0x000fe20003fc6270 */
[----:B------:R-:W-:Y:S01]  /*c3d0*/  @!P4 IMAD.IADD R9, R9, 0x1, -R0 ;  /* 0x000000010909c824 */ /* 0x000fe200078e0a00 */
[----:B------:R-:W-:Y:S01]  /*c3e0*/  IADD3 R11, R27, 0x121, RZ ;  /* 0x000001211b0b7810 */ /* 0x000fe20007ffe0ff */
[C---:B------:R-:W-:Y:S01]  /*c3f0*/  IMAD R8, R0.reuse, R18, R16 ;  /* 0x0000001200087224 */ /* 0x040fe200078e0210 */
[----:B------:R0:W-:Y:S01]  /*c400*/  STL [R1+0x494], R2 ;  /* 0x0004940201007387 */ /* 0x0001e20000100800 */
[--C-:B------:R-:W-:Y:S01]  /*c410*/  @!P5 IMAD.IADD R7, R7, 0x1, -R0.reuse ;  /* 0x000000010707d824 */ /* 0x100fe200078e0a00 */
[----:B------:R-:W-:Y:S01]  /*c420*/  IADD3 R18, R27, 0x11b, RZ ;  /* 0x0000011b1b127810 */ /* 0x000fe20007ffe0ff */
[----:B------:R-:W-:Y:S01]  /*c430*/  @!P1 IMAD.IADD R17, R17, 0x1, -R0 ;  /* 0x0000000111119824 */ /* 0x000fe200078e0a00 */
[----:B------:R-:W-:-:S02]  /*c440*/  ISETP.GT.U32.AND P4, PT, R0, R8, PT ;  /* 0x000000080000720c */ /* 0x000fc40003f84070 */
[----:B------:R-:W-:Y:S02]  /*c450*/  ISETP.GT.U32.AND P5, PT, R0, R7, PT ;  /* 0x000000070000720c */ /* 0x000fe40003fa4070 */
[----:B------:R-:W-:Y:S01]  /*c460*/  ISETP.GE.AND P1, PT, R12, RZ, PT ;  /* 0x000000ff0c00720c */ /* 0x000fe20003f26270 */
[----:B0-----:R-:W-:Y:S01]  /*c470*/  IMAD.MOV.U32 R2, RZ, RZ, R5 ;  /* 0x000000ffff027224 */ /* 0x001fe200078e0005 */
[----:B------:R-:W-:-:S03]  /*c480*/  IABS R5, R11 ;  /* 0x0000000b00057213 */ /* 0x000fc60000000000 */
[----:B------:R-:W-:Y:S01]  /*c490*/  @!P0 IMAD.MOV R2, RZ, RZ, -R2 ;  /* 0x000000ffff028224 */ /* 0x000fe200078e0a02 */
[----:B------:R-:W-:Y:S01]  /*c4a0*/  ISETP.GE.AND P0, PT, R6, RZ, PT ;  /* 0x000000ff0600720c */ /* 0x000fe20003f06270 */
[----:B------:R-:W-:-:S03]  /*c4b0*/  IMAD.HI.U32 R6, R28, R13, RZ ;  /* 0x0000000d1c067227 */ /* 0x000fc600078e00ff */
[----:B------:R0:W-:Y:S01]  /*c4c0*/  STL [R1+0x490], R2 ;  /* 0x0004900201007387 */ /* 0x0001e20000100800 */
[----:B------:R-:W-:Y:S02]  /*c4d0*/  IMAD.MOV R6, RZ, RZ, -R6 ;  /* 0x000000ffff067224 */ /* 0x000fe400078e0a06 */
[----:B------:R-:W-:Y:S02]  /*c4e0*/  @!P4 IMAD.IADD R8, R8, 0x1, -R0 ;  /* 0x000000010808c824 */ /* 0x000fe400078e0a00 */
[----:B------:R-:W-:Y:S02]  /*c4f0*/  IMAD R6, R0, R6, R13 ;  /* 0x0000000600067224 */ /* 0x000fe400078e020d */
[----:B------:R-:W-:Y:S01]  /*c500*/  IMAD.HI.U32 R12, R28, R5, RZ ;  /* 0x000000051c0c7227 */ /* 0x000fe200078e00ff */
[----:B------:R-:W-:-:S03]  /*c510*/  ISETP.GT.U32.AND P4, PT, R0, R8, PT ;  /* 0x000000080000720c */ /* 0x000fc60003f84070 */
[----:B0-----:R-:W-:Y:S01]  /*c520*/  IMAD.MOV.U32 R2, RZ, RZ, R9 ;  /* 0x000000ffff027224 */ /* 0x001fe200078e0009 */
[----:B------:R-:W-:Y:S01]  /*c530*/  IADD3 R9, R27, 0x120, RZ ;  /* 0x000001201b097810 */ /* 0x000fe20007ffe0ff */
[----:B------:R-:W-:Y:S01]  /*c540*/  @!P5 IMAD.IADD R7, R7, 0x1, -R0 ;  /* 0x000000010707d824 */ /* 0x000fe200078e0a00 */
[----:B------:R-:W-:Y:S01]  /*c550*/  ISETP.GE.AND P5, PT, R11, RZ, PT ;  /* 0x000000ff0b00720c */ /* 0x000fe20003fa6270 */
[----:B------:R-:W-:Y:S01]  /*c560*/  @!P2 IMAD.MOV R2, RZ, RZ, -R2 ;  /* 0x000000ffff02a224 */ /* 0x000fe200078e0a02 */
[----:B------:R-:W-:Y:S01]  /*c570*/  ISETP.GE.AND P2, PT, R10, RZ, PT ;  /* 0x000000ff0a00720c */ /* 0x000fe20003f46270 */
[----:B------:R-:W-:Y:S01]  /*c580*/  IMAD.MOV R12, RZ, RZ, -R12 ;  /* 0x000000ffff0c7224 */ /* 0x000fe200078e0a0c */
[C---:B------:R-:W-:Y:S02]  /*c590*/  IADD3 R10, R27.reuse, 0x11e, RZ ;  /* 0x0000011e1b0a7810 */ /* 0x040fe40007ffe0ff */
[----:B------:R0:W-:Y:S01]  /*c5a0*/  STL [R1+0x48c], R2 ;  /* 0x00048c0201007387 */ /* 0x0001e20000100800 */
[----:B------:R-:W-:Y:S01]  /*c5b0*/  IMAD R5, R0, R12, R5 ;  /* 0x0000000c00057224 */ /* 0x000fe200078e0205 */
[----:B------:R-:W-:Y:S01]  /*c5c0*/  IABS R12, R10 ;  /* 0x0000000a000c7213 */ /* 0x000fe20000000000 */
[----:B------:R-:W-:Y:S01]  /*c5d0*/  @!P4 IMAD.IADD R8, R8, 0x1, -R0 ;  /* 0x000000010808c824 */ /* 0x000fe200078e0a00 */
[----:B------:R-:W-:-:S02]  /*c5e0*/  IADD3 R11, R27, 0x11f, RZ ;  /* 0x0000011f1b0b7810 */ /* 0x000fc40007ffe0ff */
[----:B------:R-:W-:Y:S02]  /*c5f0*/  ISETP.GT.U32.AND P4, PT, R0, R5, PT ;  /* 0x000000050000720c */ /* 0x000fe40003f84070 */
[----:B------:R-:W-:Y:S01]  /*c600*/  IABS R23, R11 ;  /* 0x0000000b00177213 */ /* 0x000fe20000000000 */
[----:B0-----:R-:W-:Y:S01]  /*c610*/  IMAD.MOV.U32 R2, RZ, RZ, R17 ;  /* 0x000000ffff027224 */ /* 0x001fe200078e0011 */
[----:B------:R-:W-:-:S03]  /*c620*/  IABS R17, R9 ;  /* 0x0000000900117213 */ /* 0x000fc60000000000 */
[----:B------:R-:W-:Y:S01]  /*c630*/  @!P6 IMAD.MOV R2, RZ, RZ, -R2 ;  /* 0x000000ffff02e224 */ /* 0x000fe200078e0a02 */
[----:B------:R-:W-:-:S04]  /*c640*/  ISETP.GT.U32.AND P6, PT, R0, R6, PT ;  /* 0x000000060000720c */ /* 0x000fc80003fc4070 */
[----:B------:R0:W-:Y:S01]  /*c650*/  STL [R1+0x478], R2 ;  /* 0x0004780201007387 */ /* 0x0001e20000100800 */
[----:B------:R-:W-:-:S05]  /*c660*/  @!P4 IMAD.IADD R5, R5, 0x1, -R0 ;  /* 0x000000010505c824 */ /* 0x000fca00078e0a00 */
[----:B------:R-:W-:-:S03]  /*c670*/  ISETP.GT.U32.AND P4, PT, R0, R5, PT ;  /* 0x000000050000720c */ /* 0x000fc60003f84070 */
[----:B------:R-:W-:Y:S01]  /*c680*/  @!P6 IMAD.IADD R6, R6, 0x1, -R0 ;  /* 0x000000010606e824 */ /* 0x000fe200078e0a00 */
[----:B------:R-:W-:Y:S01]  /*c690*/  ISETP.GE.AND P6, PT, R9, RZ, PT ;  /* 0x000000ff0900720c */ /* 0x000fe20003fc6270 */
[----:B0-----:R-:W-:Y:S02]  /*c6a0*/  IMAD.MOV.U32 R2, RZ, RZ, R7 ;  /* 0x000000ffff027224 */ /* 0x001fe400078e0007 */
[----:B------:R-:W-:Y:S02]  /*c6b0*/  IMAD.MOV.U32 R7, RZ, RZ, R12 ;  /* 0x000000ffff077224 */ /* 0x000fe400078e000c */
[----:B------:R-:W-:Y:S01]  /*c6c0*/  @!P0 IMAD.MOV R2, RZ, RZ, -R2 ;  /* 0x000000ffff028224 */ /* 0x000fe200078e0a02 */
[----:B------:R-:W-:Y:S01]  /*c6d0*/  ISETP.GT.U32.AND P0, PT, R0, R6, PT ;  /* 0x000000060000720c */ /* 0x000fe20003f04070 */
[----:B------:R-:W-:-:S03]  /*c6e0*/  IMAD.HI.U32 R12, R28, R17, RZ ;  /* 0x000000111c0c7227 */ /* 0x000fc600078e00ff */
[----:B------:R0:W-:Y:S01]  /*c6f0*/  STL [R1+0x47c], R2 ;  /* 0x00047c0201007387 */ /* 0x0001e20000100800 */
[----:B------:R-:W-:-:S04]  /*c700*/  IMAD.HI.U32 R9, R28, R23, RZ ;  /* 0x000000171c097227 */ /* 0x000fc800078e00ff */
[----:B------:R-:W-:Y:S02]  /*c710*/  IMAD.MOV R9, RZ, RZ, -R9 ;  /* 0x000000ffff097224 */ /* 0x000fe400078e0a09 */
[--C-:B------:R-:W-:Y:S02]  /*c720*/  @!P4 IMAD.IADD R5, R5, 0x1, -R0.reuse ;  /* 0x000000010505c824 */ /* 0x100fe400078e0a00 */
[----:B------:R-:W-:Y:S01]  /*c730*/  @!P0 IMAD.IADD R6, R6, 0x1, -R0 ;  /* 0x0000000106068824 */ /* 0x000fe200078e0a00 */
[----:B------:R-:W-:Y:S01]  /*c740*/  ISETP.GE.AND P0, PT, R10, RZ, PT ;  /* 0x000000ff0a00720c */ /* 0x000fe20003f06270 */
[----:B0-----:R-:W-:Y:S01]  /*c750*/  IMAD.MOV.U32 R2, RZ, RZ, R8 ;  /* 0x000000ffff027224 */ /* 0x001fe200078e0008 */
[----:B------:R-:W-:Y:S01]  /*c760*/  IADD3 R10, R27, 0x119, RZ ;  /* 0x000001191b0a7810 */ /* 0x000fe20007ffe0ff */
[----:B------:R-:W-:Y:S01]  /*c770*/  IMAD R23, R0, R9, R23 ;  /* 0x0000000900177224 */ /* 0x000fe200078e0217 */
[----:B------:R-:W-:Y:S01]  /*c780*/  IABS R9, R21 ;  /* 0x0000001500097213 */ /* 0x000fe20000000000 */
[----:B------:R-:W-:Y:S01]  /*c790*/  @!P2 IMAD.MOV R2, RZ, RZ, -R2 ;  /* 0x000000ffff02a224 */ /* 0x000fe200078e0a02 */
[----:B------:R-:W-:Y:S01]  /*c7a0*/  ISETP.GE.AND P2, PT, R11, RZ, PT ;  /* 0x000000ff0b00720c */ /* 0x000fe20003f46270 */
[----:B------:R-:W-:Y:S01]  /*c7b0*/  IMAD.MOV R11, RZ, RZ, -R12 ;  /* 0x000000ffff0b7224 */ /* 0x000fe200078e0a0c */
[----:B------:R-:W-:Y:S01]  /*c7c0*/  IABS R12, R18 ;  /* 0x00000012000c7213 */ /* 0x000fe20000000000 */
[----:B------:R-:W-:Y:S01]  /*c7d0*/  IMAD.HI.U32 R8, R28, R7, RZ ;  /* 0x000000071c087227 */ /* 0x000fe200078e00ff */
[----:B------:R0:W-:Y:S01]  /*c7e0*/  STL [R1+0x484], R2 ;  /* 0x0004840201007387 */ /* 0x0001e20000100800 */
[----:B------:R-:W-:-:S02]  /*c7f0*/  IABS R20, R10 ;  /* 0x0000000a00147213 */ /* 0x000fc40000000000 */
[----:B------:R-:W-:Y:S02]  /*c800*/  IMAD R17, R0, R11, R17 ;  /* 0x0000000b00117224 */ /* 0x000fe400078e0211 */
[----:B------:R-:W-:Y:S02]  /*c810*/  IMAD.MOV R8, RZ, RZ, -R8 ;  /* 0x000000ffff087224 */ /* 0x000fe400078e0a08 */
[----:B------:R-:W-:-:S04]  /*c820*/  IMAD.HI.U32 R11, R28, R9, RZ ;  /* 0x000000091c0b7227 */ /* 0x000fc800078e00ff */
[----:B0-----:R-:W-:Y:S01]  /*c830*/  IMAD.MOV.U32 R2, RZ, RZ, R6 ;  /* 0x000000ffff027224 */ /* 0x001fe200078e0006 */
[----:B------:R-:W-:Y:S01]  /*c840*/  IADD3 R6, R27, 0x11d, RZ ;  /* 0x0000011d1b067810 */ /* 0x000fe20007ffe0ff */
[C---:B------:R-:W-:Y:S01]  /*c850*/  IMAD R7, R0.reuse, R8, R7 ;  /* 0x0000000800077224 */ /* 0x040fe200078e0207 */
[----:B------:R-:W-:Y:S01]  /*c860*/  IABS R8, R22 ;  /* 0x0000001600087213 */ /* 0x000fe20000000000 */
[----:B------:R-:W-:Y:S01]  /*c870*/  @!P1 IMAD.MOV R2, RZ, RZ, -R2 ;  /* 0x000000ffff029224 */ /* 0x000fe200078e0a02 */
[----:B------:R-:W-:Y:S01]  /*c880*/  ISETP.GT.U32.AND P1, PT, R0, R17, PT ;  /* 0x000000110000720c */ /* 0x000fe20003f24070 */
[----:B------:R-:W-:Y:S01]  /*c890*/  IMAD.HI.U32 R13, R28, R12, RZ ;  /* 0x0000000c1c0d7227 */ /* 0x000fe200078e00ff */
[----:B------:R-:W-:Y:S02]  /*c8a0*/  ISETP.GE.AND P4, PT, R6, RZ, PT ;  /* 0x000000ff0600720c */ /* 0x000fe40003f86270 */
[----:B------:R0:W-:Y:S01]  /*c8b0*/  STL [R1+0x480], R2 ;  /* 0x0004800201007387 */ /* 0x0001e20000100800 */
[----:B------:R-:W-:Y:S01]  /*c8c0*/  IABS R6, R6 ;  /* 0x0000000600067213 */ /* 0x000fe20000000000 */
[----:B------:R-:W-:-:S04]  /*c8d0*/  IMAD.HI.U32 R16, R28, R8, RZ ;  /* 0x000000081c107227 */ /* 0x000fc800078e00ff */
[----:B------:R-:W-:Y:S02]  /*c8e0*/  IMAD.MOV R16, RZ, RZ, -R16 ;  /* 0x000000ffff107224 */ /* 0x000fe400078e0a10 */
[----:B------:R-:W-:Y:S02]  /*c8f0*/  IMAD.MOV R11, RZ, RZ, -R11 ;  /* 0x000000ffff0b7224 */ /* 0x000fe400078e0a0b */
[----:B------:R-:W-:Y:S02]  /*c900*/  @!P1 IMAD.IADD R17, R17, 0x1, -R0 ;  /* 0x0000000111119824 */ /* 0x000fe400078e0a00 */
[----:B0-----:R-:W-:Y:S02]  /*c910*/  IMAD.MOV.U32 R2, RZ, RZ, R5 ;  /* 0x000000ffff027224 */ /* 0x001fe400078e0005 */
[----:B------:R-:W-:Y:S01]  /*c920*/  IMAD.HI.U32 R5, R28, R6, RZ ;  /* 0x000000061c057227 */ /* 0x000fe200078e00ff */
[----:B------:R-:W-:-:S03]  /*c930*/  ISETP.GT.U32.AND P1, PT, R0, R17, PT ;  /* 0x000000110000720c */ /* 0x000fc60003f24070 */
[----:B------:R-:W-:Y:S01]  /*c940*/  @!P5 IMAD.MOV R2, RZ, RZ, -R2 ;  /* 0x000000ffff02d224 */ /* 0x000fe200078e0a02 */
[C---:B------:R-:W-:Y:S01]  /*c950*/  ISETP.GT.U32.AND P5, PT, R0.reuse, R23, PT ;  /* 0x000000170000720c */ /* 0x040fe20003fa4070 */
[----:B------:R-:W-:Y:S02]  /*c960*/  IMAD.MOV R5, RZ, RZ, -R5 ;  /* 0x000000ffff057224 */ /* 0x000fe400078e0a05 */
[----:B------:R-:W-:Y:S01]  /*c970*/  IMAD.MOV R13, RZ, RZ, -R13 ;  /* 0x000000ffff0d7224 */ /* 0x000fe200078e0a0d */
[----:B------:R0:W-:Y:S01]  /*c980*/  STL [R1+0x474], R2 ;  /* 0x0004740201007387 */ /* 0x0001e20000100800 */
[----:B------:R-:W-:Y:S02]  /*c990*/  IMAD R6, R0, R5, R6 ;  /* 0x0000000500067224 */ /* 0x000fe400078e0206 */
[----:B------:R-:W-:-:S04]  /*c9a0*/  IMAD.HI.U32 R5, R28, R20, RZ ;  /* 0x000000141c057227 */ /* 0x000fc800078e00ff */
[--C-:B------:R-:W-:Y:S01]  /*c9b0*/  @!P1 IMAD.IADD R17, R17, 0x1, -R0.reuse ;  /* 0x0000000111119824 */ /* 0x100fe200078e0a00 */
[C---:B------:R-:W-:Y:S01]  /*c9c0*/  ISETP.GT.U32.AND P1, PT, R0.reuse, R7, PT ;  /* 0x000000070000720c */ /* 0x040fe20003f24070 */
[----:B------:R-:W-:Y:S02]  /*c9d0*/  @!P5 IMAD.IADD R23, R23, 0x1, -R0 ;  /* 0x000000011717d824 */ /* 0x000fe400078e0a00 */
[C---:B------:R-:W-:Y:S01]  /*c9e0*/  IMAD R8, R0.reuse, R16, R8 ;  /* 0x0000001000087224 */ /* 0x040fe200078e0208 */
[C---:B------:R-:W-:Y:S01]  /*c9f0*/  IADD3 R16, R27.reuse, 0x116, RZ ;  /* 0x000001161b107810 */ /* 0x040fe20007ffe0ff */
[----:B------:R-:W-:Y:S01]  /*ca00*/  IMAD.MOV R5, RZ, RZ, -R5 ;  /* 0x000000ffff057224 */ /* 0x000fe200078e0a05 */
[C---:B------:R-:W-:Y:S01]  /*ca10*/  ISETP.GT.U32.AND P5, PT, R0.reuse, R23, PT ;  /* 0x000000170000720c */ /* 0x040fe20003fa4070 */
[----:B------:R-:W-:Y:S01]  /*ca20*/  IMAD.MOV.U32 R3, RZ, RZ, R17 ;  /* 0x000000ffff037224 */ /* 0x000fe200078e0011 */
[----:B------:R-:W-:Y:S01]  /*ca30*/  IABS R24, R16 ;  /* 0x0000001000187213 */ /* 0x000fe20000000000 */
[C---:B------:R-:W-:Y:S01]  /*ca40*/  IMAD R9, R0.reuse, R11, R9 ;  /* 0x0000000b00097224 */ /* 0x040fe200078e0209 */
[----:B------:R-:W-:Y:S01]  /*ca50*/  IADD3 R11, R27, 0x118, RZ ;  /* 0x000001181b0b7810 */ /* 0x000fe20007ffe0ff */
[----:B------:R-:W-:Y:S01]  /*ca60*/  IMAD R12, R0, R13, R12 ;  /* 0x0000000d000c7224 */ /* 0x000fe200078e020c */
[----:B------:R-:W-:Y:S01]  /*ca70*/  IABS R13, R19 ;  /* 0x00000013000d7213 */ /* 0x000fe20000000000 */
[----:B------:R-:W-:-:S02]  /*ca80*/  @!P1 IMAD.IADD R7, R7, 0x1, -R0 ;  /* 0x0000000107079824 */ /* 0x000fc400078e0a00 */
[C---:B------:R-:W-:Y:S01]  /*ca90*/  IMAD R20, R0.reuse, R5, R20 ;  /* 0x0000000500147224 */ /* 0x040fe200078e0214 */
[----:B------:R-:W-:Y:S01]  /*caa0*/  IABS R5, R11 ;  /* 0x0000000b00057213 */ /* 0x000fe20000000000 */
[----:B------:R-:W-:Y:S01]  /*cab0*/  @!P6 IMAD.MOV R3, RZ, RZ, -R3 ;  /* 0x000000ffff03e224 */ /* 0x000fe200078e0a03 */
[C---:B------:R-:W-:Y:S01]  /*cac0*/  ISETP.GT.U32.AND P1, PT, R0.reuse, R7, PT ;  /* 0x000000070000720c */ /* 0x040fe20003f24070 */
[----:B------:R-:W-:Y:S01]  /*cad0*/  @!P5 IMAD.IADD R23, R23, 0x1, -R0 ;  /* 0x000000011717d824 */ /* 0x000fe200078e0a00 */
[C---:B------:R-:W-:Y:S01]  /*cae0*/  ISETP.GT.U32.AND P5, PT, R0.reuse, R6, PT ;  /* 0x000000060000720c */ /* 0x040fe20003fa4070 */
[----:B------:R-:W-:Y:S01]  /*caf0*/  IMAD.MOV.U32 R17, RZ, RZ, R24 ;  /* 0x000000ffff117224 */ /* 0x000fe200078e0018 */
[----:B------:R-:W-:Y:S01]  /*cb00*/  ISETP.GT.U32.AND P6, PT, R0, R8, PT ;  /* 0x000000080000720c */ /* 0x000fe20003fc4070 */
[----:B0-----:R-:W-:Y:S01]  /*cb10*/  IMAD.MOV.U32 R2, RZ, RZ, R23 ;  /* 0x000000ffff027224 */ /* 0x001fe200078e0017 */
[----:B------:R-:W-:Y:S01]  /*cb20*/  STL [R1+0x470], R3 ;  /* 0x0004700301007387 */ /* 0x000fe20000100800 */
[----:B------:R-:W-:-:S04]  /*cb30*/  IMAD.HI.U32 R24, R28, R5, RZ ;  /* 0x000000051c187227 */ /* 0x000fc800078e00ff */
[----:B------:R-:W-:Y:S01]  /*cb40*/  @!P2 IMAD.MOV R2, RZ, RZ, -R2 ;  /* 0x000000ffff02a224 */ /* 0x000fe200078e0a02 */
[C---:B------:R-:W-:Y:S01]  /*cb50*/  ISETP.GT.U32.AND P2, PT, R0.reuse, R12, PT ;  /* 0x0000000c0000720c */ /* 0x040fe20003f44070 */
[--C-:B------:R-:W-:Y:S01]  /*cb60*/  @!P1 IMAD.IADD R7, R7, 0x1, -R0.reuse ;  /* 0x0000000107079824 */ /* 0x100fe200078e0a00 */
[----:B------:R-:W-:Y:S01]  /*cb70*/  ISETP.GT.U32.AND P1, PT, R0, R9, PT ;  /* 0x000000090000720c */ /* 0x000fe20003f24070 */
[--C-:B------:R-:W-:Y:S01]  /*cb80*/  @!P5 IMAD.IADD R6, R6, 0x1, -R0.reuse ;  /* 0x000000010606d824 */ /* 0x100fe200078e0a00 */
[----:B------:R-:W-:Y:S01]  /*cb90*/  ISETP.GT.U32.AND P5, PT, R0, R20, PT ;  /* 0x000000140000720c */ /* 0x000fe20003fa4070 */
[----:B------:R-:W-:Y:S01]  /*cba0*/  @!P6 IMAD.IADD R8, R8, 0x1, -R0 ;  /* 0x000000010808e824 */ /* 0x000fe200078e0a00 */
[----:B------:R0:W-:Y:S01]  /*cbb0*/  STL [R1+0x46c], R2 ;  /* 0x00046c0201007387 */ /* 0x0001e20000100800 */
[----:B------:R-:W-:Y:S01]  /*cbc0*/  IMAD.HI.U32 R25, R28, R13, RZ ;  /* 0x0000000d1c197227 */ /* 0x000fe200078e00ff */
[----:B------:R-:W-:-:S03]  /*cbd0*/  ISETP.GT.U32.AND P6, PT, R0, R6, PT ;  /* 0x000000060000720c */ /* 0x000fc60003fc4070 */
[----:B------:R-:W-:Y:S02]  /*cbe0*/  IMAD.MOV R24, RZ, RZ, -R24 ;  /* 0x000000ffff187224 */ /* 0x000fe400078e0a18 */
[--C-:B------:R-:W-:Y:S01]  /*cbf0*/  @!P2 IMAD.IADD R12, R12, 0x1, -R0.reuse ;  /* 0x000000010c0ca824 */ /* 0x100fe200078e0a00 */
[C---:B------:R-:W-:Y:S01]  /*cc00*/  ISETP.GT.U32.AND P2, PT, R0.reuse, R8, PT ;  /* 0x000000080000720c */ /* 0x040fe20003f44070 */
[--C-:B------:R-:W-:Y:S02]  /*cc10*/  @!P1 IMAD.IADD R9, R9, 0x1, -R0.reuse ;  /* 0x0000000109099824 */ /* 0x100fe400078e0a00 */
[----:B0-----:R-:W-:Y:S01]  /*cc20*/  IMAD.MOV.U32 R2, RZ, RZ, R7 ;  /* 0x000000ffff027224 */ /* 0x001fe200078e0007 */
[----:B------:R-:W-:Y:S01]  /*cc30*/  ISETP.GT.U32.AND P1, PT, R0, R12, PT ;  /* 0x0000000c0000720c */ /* 0x000fe20003f24070 */
[----:B------:R-:W-:Y:S01]  /*cc40*/  @!P5 IMAD.IADD R20, R20, 0x1, -R0 ;  /* 0x000000011414d824 */ /* 0x000fe200078e0a00 */
[----:B------:R-:W-:Y:S01]  /*cc50*/  ISETP.GT.U32.AND P5, PT, R0, R9, PT ;  /* 0x000000090000720c */ /* 0x000fe20003fa4070 */
[----:B------:R-:W-:-:S04]  /*cc60*/  IMAD.HI.U32 R23, R28, R17, RZ ;  /* 0x000000111c177227 */ /* 0x000fc800078e00ff */
[----:B------:R-:W-:Y:S01]  /*cc70*/  @!P0 IMAD.MOV R2, RZ, RZ, -R2 ;  /* 0x000000ffff028224 */ /* 0x000fe200078e0a02 */
[C---:B------:R-:W-:Y:S01]  /*cc80*/  ISETP.GT.U32.AND P0, PT, R0.reuse, R20, PT ;  /* 0x000000140000720c */ /* 0x040fe20003f04070 */
[----:B------:R-:W-:Y:S02]  /*cc90*/  IMAD.MOV R25, RZ, RZ, -R25 ;  /* 0x000000ffff197224 */ /* 0x000fe400078e0a19 */
[C---:B------:R-:W-:Y:S01]  /*cca0*/  IMAD R5, R0.reuse, R24, R5 ;  /* 0x0000001800057224 */ /* 0x040fe200078e0205 */
[----:B------:R-:W-:Y:S01]  /*ccb0*/  IADD3 R24, R27, 0x115, RZ ;  /* 0x000001151b187810 */ /* 0x000fe20007ffe0ff */
[----:B------:R-:W-:Y:S01]  /*ccc0*/  IMAD.MOV R23, RZ, RZ, -R23 ;  /* 0x000000ffff177224 */ /* 0x000fe200078e0a17 */
[----:B------:R0:W-:Y:S01]  /*ccd0*/  STL [R1+0x468], R2 ;  /* 0x0004680201007387 */ /* 0x0001e20000100800 */
[C---:B------:R-:W-:Y:S01]  /*cce0*/  IMAD R13, R0.reuse, R25, R13 ;  /* 0x00000019000d7224 */ /* 0x040fe200078e020d */
[----:B------:R-:W-:Y:S01]  /*ccf0*/  IABS R7, R24 ;  /* 0x0000001800077213 */ /* 0x000fe20000000000 */
[----:B------:R-:W-:-:S02]  /*cd00*/  IMAD R17, R0, R23, R17 ;  /* 0x0000001700117224 */ /* 0x000fc400078e0211 */
[--C-:B------:R-:W-:Y:S01]  /*cd10*/  @!P6 IMAD.IADD R6, R6, 0x1, -R0.reuse ;  /* 0x000000010606e824 */ /* 0x100fe200078e0a00 */
[----:B------:R-:W-:Y:S01]  /*cd20*/  ISETP.GT.U32.AND P6, PT, R0, R5, PT ;  /* 0x000000050000720c */ /* 0x000fe20003fc4070 */
[--C-:B------:R-:W-:Y:S01]  /*cd30*/  @!P2 IMAD.IADD R8, R8, 0x1, -R0.reuse ;  /* 0x000000010808a824 */ /* 0x100fe200078e0a00 */
[C---:B------:R-:W-:Y:S01]  /*cd40*/  ISETP.GT.U32.AND P2, PT, R0.reuse, R13, PT ;  /* 0x0000000d0000720c */ /* 0x040fe20003f44070 */
[--C-:B------:R-:W-:Y:S01]  /*cd50*/  @!P5 IMAD.IADD R9, R9, 0x1, -R0.reuse ;  /* 0x000000010909d824 */ /* 0x100fe200078e0a00 */
[----:B------:R-:W-:Y:S01]  /*cd60*/  ISETP.GT.U32.AND P5, PT, R0, R17, PT ;  /* 0x000000110000720c */ /* 0x000fe20003fa4070 */
[--C-:B------:R-:W-:Y:S01]  /*cd70*/  @!P1 IMAD.IADD R12, R12, 0x1, -R0.reuse ;  /* 0x000000010c0c9824 */ /* 0x100fe200078e0a00 */
[----:B------:R-:W-:Y:S01]  /*cd80*/  ISETP.GE.AND P1, PT, R22, RZ, PT ;  /* 0x000000ff1600720c */ /* 0x000fe20003f26270 */
[----:B------:R-:W-:Y:S01]  /*cd90*/  @!P0 IMAD.IADD R20, R20, 0x1, -R0 ;  /* 0x0000000114148824 */ /* 0x000fe200078e0a00 */
[----:B------:R-:W-:Y:S01]  /*cda0*/  ISETP.GE.AND P0, PT, R18, RZ, PT ;  /* 0x000000ff1200720c */ /* 0x000fe20003f06270 */
[----:B------:R-:W-:Y:S01]  /*cdb0*/  IMAD.MOV.U32 R14, RZ, RZ, R6 ;  /* 0x000000ffff0e7224 */ /* 0x000fe200078e0006 */
[C---:B------:R-:W-:Y:S01]  /*cdc0*/  IADD3 R18, R27.reuse, 0x114, RZ ;  /* 0x000001141b127810 */ /* 0x040fe20007ffe0ff */
[----:B------:R-:W-:Y:S01]  /*cdd0*/  IMAD.MOV.U32 R3, RZ, RZ, R8 ;  /* 0x000000ffff037224 */ /* 0x000fe200078e0008 */
[----:B------:R-:W-:Y:S01]  /*cde0*/  IADD3 R8, R27, 0x111, RZ ;  /* 0x000001111b087810 */ /* 0x000fe20007ffe0ff */
[--C-:B------:R-:W-:Y:S01]  /*cdf0*/  @!P6 IMAD.IADD R5, R5, 0x1, -R0.reuse ;  /* 0x000000010505e824 */ /* 0x100fe200078e0a00 */
[----:B------:R-:W-:Y:S01]  /*ce00*/  ISETP.GE.AND P6, PT, R21, RZ, PT ;  /* 0x000000ff1500720c */ /* 0x000fe20003fc6270 */
[----:B------:R-:W-:Y:S01]  /*ce10*/  @!P2 IMAD.IADD R13, R13, 0x1, -R0 ;  /* 0x000000010d0da824 */ /* 0x000fe200078e0a00 */
[----:B------:R-:W-:Y:S01]  /*ce20*/  ISETP.GE.AND P2, PT, R10, RZ, PT ;  /* 0x000000ff0a00720c */ /* 0x000fe20003f46270 */
[----:B0-----:R-:W-:Y:S01]  /*ce30*/  IMAD.MOV.U32 R2, RZ, RZ, R12 ;  /* 0x000000ffff027224 */ /* 0x001fe200078e000c */
[----:B------:R-:W-:Y:S01]  /*ce40*/  IABS R21, R18 ;  /* 0x0000001200157213 */ /* 0x000fe20000000000 */
[----:B------:R-:W-:Y:S01]  /*ce50*/  @!P5 IMAD.IADD R17, R17, 0x1, -R0 ;  /* 0x000000011111d824 */ /* 0x000fe200078e0a00 */
[----:B------:R-:W-:Y:S01]  /*ce60*/  ISETP.GT.U32.AND P5, PT, R0, R5, PT ;  /* 0x000000050000720c */ /* 0x000fe20003fa4070 */
[----:B------:R-:W-:-:S02]  /*ce70*/  @!P4 IMAD.MOV R14, RZ, RZ, -R14 ;  /* 0x000000ffff0ec224 */ /* 0x000fc400078e0a0e */
[----:B------:R-:W-:Y:S01]  /*ce80*/  @!P1 IMAD.MOV R3, RZ, RZ, -R3 ;  /* 0x000000ffff039224 */ /* 0x000fe200078e0a03 */
[----:B------:R-:W-:Y:S01]  /*ce90*/  ISETP.GT.U32.AND P4, PT, R0, R17, PT ;  /* 0x000000110000720c */ /* 0x000fe20003f84070 */
[----:B------:R-:W-:Y:S01]  /*cea0*/  IMAD.HI.U32 R22, R28, R7, RZ ;  /* 0x000000071c167227 */ /* 0x000fe200078e00ff */
[----:B------:R-:W-:Y:S01]  /*ceb0*/  STL [R1+0x464], R14 ;  /* 0x0004640e01007387 */ /* 0x000fe20000100800 */
[C---:B------:R-:W-:Y:S02]  /*cec0*/  ISETP.GT.U32.AND P1, PT, R0.reuse, R13, PT ;  /* 0x0000000d0000720c */ /* 0x040fe40003f24070 */
[----:B------:R-:W-:Y:S01]  /*ced0*/  @!P0 IMAD.MOV R2, RZ, RZ, -R2 ;  /* 0x000000ffff028224 */ /* 0x000fe200078e0a02 */
[----:B------:R0:W-:Y:S01]  /*cee0*/  STL [R1+0x460], R3 ;  /* 0x0004600301007387 */ /* 0x0001e20000100800 */
[----:B------:R-:W-:Y:S01]  /*cef0*/  IMAD.MOV R22, RZ, RZ, -R22 ;  /* 0x000000ffff167224 */ /* 0x000fe200078e0a16 */
[----:B------:R-:W-:Y:S01]  /*cf00*/  ISETP.GE.AND P0, PT, R11, RZ, PT ;  /* 0x000000ff0b00720c */ /* 0x000fe20003f06270 */
[----:B------:R-:W-:Y:S01]  /*cf10*/  @!P5 IMAD.IADD R5, R5, 0x1, -R0 ;  /* 0x000000010505d824 */ /* 0x000fe200078e0a00 */
[----:B------:R1:W-:Y:S01]  /*cf20*/  STL [R1+0x45c], R2 ;  /* 0x00045c0201007387 */ /* 0x0003e20000100800 */
[----:B------:R-:W-:Y:S01]  /*cf30*/  IMAD R7, R0, R22, R7 ;  /* 0x0000001600077224 */ /* 0x000fe200078e0207 */
[----:B------:R-:W-:Y:S01]  /*cf40*/  ISETP.GE.AND P5, PT, R16, RZ, PT ;  /* 0x000000ff1000720c */ /* 0x000fe20003fa6270 */
[----:B------:R-:W-:Y:S01]  /*cf50*/  IMAD.HI.U32 R6, R28, R21, RZ ;  /* 0x000000151c067227 */ /* 0x000fe200078e00ff */
[----:B------:R-:W-:-:S02]  /*cf60*/  IADD3 R22, R27, 0x110, RZ ;  /* 0x000001101b167810 */ /* 0x000fc40007ffe0ff */
[----:B------:R-:W-:Y:S01]  /*cf70*/  IADD3 R11, R27, 0x10f, RZ ;  /* 0x0000010f1b0b7810 */ /* 0x000fe20007ffe0ff */
[----:B0-----:R-:W-:Y:S02]  /*cf80*/  IMAD.MOV.U32 R3, RZ, RZ, R9 ;  /* 0x000000ffff037224 */ /* 0x001fe400078e0009 */
[----:B------:R-:W-:Y:S02]  /*cf90*/  IMAD.MOV R6, RZ, RZ, -R6 ;  /* 0x000000ffff067224 */ /* 0x000fe400078e0a06 */
[----:B-1----:R-:W-:Y:S02]  /*cfa0*/  IMAD.MOV.U32 R2, RZ, RZ, R20 ;  /* 0x000000ffff027224 */ /* 0x002fe400078e0014 */
[----:B------:R-:W-:Y:S01]  /*cfb0*/  @!P6 IMAD.MOV R3, RZ, RZ, -R3 ;  /* 0x000000ffff03e224 */ /* 0x000fe200078e0a03 */
[C---:B------:R-:W-:Y:S01]  /*cfc0*/  ISETP.GT.U32.AND P6, PT, R0.reuse, R7, PT ;  /* 0x000000070000720c */ /* 0x040fe20003fc4070 */
[----:B------:R-:W-:Y:S01]  /*cfd0*/  @!P2 IMAD.MOV R2, RZ, RZ, -R2 ;  /* 0x000000ffff02a224 */ /* 0x000fe200078e0a02 */
[----:B------:R-:W-:Y:S01]  /*cfe0*/  ISETP.GE.AND P2, PT, R19, RZ, PT ;  /* 0x000000ff1300720c */ /* 0x000fe20003f46270 */
[--C-:B------:R-:W-:Y:S01]  /*cff0*/  @!P4 IMAD.IADD R17, R17, 0x1, -R0.reuse ;  /* 0x000000011111c824 */ /* 0x100fe200078e0a00 */
[----:B------:R0:W-:Y:S01]  /*d000*/  STL [R1+0x458], R3 ;  /* 0x0004580301007387 */ /* 0x0001e20000100800 */
[----:B------:R-:W-:Y:S01]  /*d010*/  IMAD R12, R0, R6, R21 ;  /* 0x00000006000c7224 */ /* 0x000fe200078e0215 */
[----:B------:R-:W-:Y:S01]  /*d020*/  ISETP.GE.AND P4, PT, R18, RZ, PT ;  /* 0x000000ff1200720c */ /* 0x000fe20003f86270 */
[----:B------:R-:W-:Y:S01]  /*d030*/  @!P1 IMAD.IADD R13, R13, 0x1, -R0 ;  /* 0x000000010d0d9824 */ /* 0x000fe200078e0a00 */
[----:B------:R1:W-:Y:S01]  /*d040*/  STL [R1+0x454], R2 ;  /* 0x0004540201007387 */ /* 0x0003e20000100800 */
[----:B------:R-:W-:-:S02]  /*d050*/  IADD3 R18, R27, 0x113, RZ ;  /* 0x000001131b127810 */ /* 0x000fc40007ffe0ff */
[----:B------:R-:W-:Y:S02]  /*d060*/  ISETP.GE.AND P1, PT, R24, RZ, PT ;  /* 0x000000ff1800720c */ /* 0x000fe40003f26270 */
[----:B------:R-:W-:Y:S01]  /*d070*/  @!P6 IMAD.IADD R7, R7, 0x1, -R0 ;  /* 0x000000010707e824 */ /* 0x000fe200078e0a00 */
[----:B------:R-:W-:Y:S01]  /*d080*/  IADD3 R21, R27, 0x112, RZ ;  /* 0x000001121b157810 */ /* 0x000fe20007ffe0ff */
[----:B0-----:R-:W-:Y:S01]  /*d090*/  IMAD.MOV.U32 R3, RZ, RZ, R13 ;  /* 0x000000ffff037224 */ /* 0x001fe200078e000d */
[----:B------:R-:W-:Y:S01]  /*d0a0*/  IABS R6, R22 ;  /* 0x0000001600067213 */ /* 0x000fe20000000000 */
[----:B-1----:R-:W-:Y:S01]  /*d0b0*/  IMAD.MOV.U32 R2, RZ, RZ, R5 ;  /* 0x000000ffff027224 */ /* 0x002fe200078e0005 */
[----:B------:R-:W-:Y:S01]  /*d0c0*/  ISETP.GT.U32.AND P6, PT, R0, R7, PT ;  /* 0x000000070000720c */ /* 0x000fe20003fc4070 */
[----:B------:R-:W-:Y:S01]  /*d0d0*/  @!P2 IMAD.MOV R3, RZ, RZ, -R3 ;  /* 0x000000ffff03a224 */ /* 0x000fe200078e0a03 */
[----:B------:R-:W-:Y:S01]  /*d0e0*/  ISETP.GE.AND P2, PT, R21, RZ, PT ;  /* 0x000000ff1500720c */ /* 0x000fe20003f46270 */
[----:B------:R-:W-:Y:S01]  /*d0f0*/  @!P0 IMAD.MOV R2, RZ, RZ, -R2 ;  /* 0x000000ffff028224 */ /* 0x000fe200078e0a02 */
[----:B------:R-:W-:-:S02]  /*d100*/  ISETP.GE.AND P0, PT, R18, RZ, PT ;  /* 0x000000ff1200720c */ /* 0x000fc40003f06270 */
[----:B------:R-:W-:Y:S02]  /*d110*/  IABS R18, R18 ;  /* 0x0000001200127213 */ /* 0x000fe40000000000 */
[----:B------:R0:W-:Y:S01]  /*d120*/  STL [R1+0x450], R2 ;  /* 0x0004500201007387 */ /* 0x0001e20000100800 */
[----:B------:R-:W-:Y:S02]  /*d130*/  IABS R21, R21 ;  /* 0x0000001500157213 */ /* 0x000fe40000000000 */
[----:B------:R-:W-:Y:S01]  /*d140*/  IMAD.HI.U32 R9, R28, R18, RZ ;  /* 0x000000121c097227 */ /* 0x000fe200078e00ff */
[----:B------:R-:W-:Y:S01]  /*d150*/  STL [R1+0x44c], R3 ;  /* 0x00044c0301007387 */ /* 0x000fe20000100800 */
[----:B------:R-:W-:Y:S02]  /*d160*/  IABS R5, R11 ;  /* 0x0000000b00057213 */ /* 0x000fe40000000000 */
[----:B------:R-:W-:Y:S01]  /*d170*/  @!P6 IMAD.IADD R7, R7, 0x1, -R0 ;  /* 0x000000010707e824 */ /* 0x000fe200078e0a00 */
[----:B------:R-:W-:Y:S01]  /*d180*/  ISETP.GE.AND P6, PT, R8, RZ, PT ;  /* 0x000000ff0800720c */ /* 0x000fe20003fc6270 */
[----:B------:R-:W-:Y:S01]  /*d190*/  IMAD.MOV R9, RZ, RZ, -R9 ;  /* 0x000000ffff097224 */ /* 0x000fe200078e0a09 */
[----:B------:R-:W-:Y:S01]  /*d1a0*/  IABS R8, R8 ;  /* 0x0000000800087213 */ /* 0x000fe20000000000 */
[----:B0-----:R-:W-:Y:S01]  /*d1b0*/  IMAD.MOV.U32 R2, RZ, RZ, R17 ;  /* 0x000000ffff027224 */ /* 0x001fe200078e0011 */
[----:B------:R-:W-:Y:S01]  /*d1c0*/  IADD3 R19, R27, 0x10e, RZ ;  /* 0x0000010e1b137810 */ /* 0x000fe20007ffe0ff */
[----:B------:R-:W-:-:S02]  /*d1d0*/  IMAD R18, R0, R9, R18 ;  /* 0x0000000900127224 */ /* 0x000fc400078e0212 */
[----:B------:R-:W-:Y:S01]  /*d1e0*/  @!P5 IMAD.MOV R2, RZ, RZ, -R2 ;  /* 0x000000ffff02d224 */ /* 0x000fe200078e0a02 */
[----:B------:R-:W-:Y:S01]  /*d1f0*/  ISETP.GT.U32.AND P5, PT, R0, R12, PT ;  /* 0x0000000c0000720c */ /* 0x000fe20003fa4070 */
[C---:B------:R-:W-:Y:S01]  /*d200*/  IMAD.HI.U32 R10, R28.reuse, R21, RZ ;  /* 0x000000151c0a7227 */ /* 0x040fe200078e00ff */
[----:B------:R-:W-:Y:S02]  /*d210*/  IABS R20, R19 ;  /* 0x0000001300147213 */ /* 0x000fe40000000000 */
[----:B------:R0:W-:Y:S01]  /*d220*/  STL [R1+0x448], R2 ;  /* 0x0004480201007387 */ /* 0x0001e20000100800 */
[----:B------:R-:W-:-:S04]  /*d230*/  IMAD.HI.U32 R13, R28, R8, RZ ;  /* 0x000000081c0d7227 */ /* 0x000fc800078e00ff */
[----:B------:R-:W-:Y:S02]  /*d240*/  IMAD.MOV R10, RZ, RZ, -R10 ;  /* 0x000000ffff0a7224 */ /* 0x000fe400078e0a0a */
[----:B------:R-:W-:Y:S02]  /*d250*/  IMAD.MOV R13, RZ, RZ, -R13 ;  /* 0x000000ffff0d7224 */ /* 0x000fe400078e0a0d */
[----:B------:R-:W-:Y:S02]  /*d260*/  @!P5 IMAD.IADD R12, R12, 0x1, -R0 ;  /* 0x000000010c0cd824 */ /* 0x000fe400078e0a00 */
[----:B0-----:R-:W-:Y:S02]  /*d270*/  IMAD.MOV.U32 R2, RZ, RZ, R7 ;  /* 0x000000ffff027224 */ /* 0x001fe400078e0007 */
[C---:B------:R-:W-:Y:S01]  /*d280*/  IMAD R21, R0.reuse, R10, R21 ;  /* 0x0000000a00157224 */ /* 0x040fe200078e0215 */
[C---:B------:R-:W-:Y:S01]  /*d290*/  ISETP.GT.U32.AND P5, PT, R0.reuse, R12, PT ;  /* 0x0000000c0000720c */ /* 0x040fe20003fa4070 */
[----:B------:R-:W-:Y:S01]  /*d2a0*/  @!P1 IMAD.MOV R2, RZ, RZ, -R2 ;  /* 0x000000ffff029224 */ /* 0x000fe200078e0a02 */
[C---:B------:R-:W-:Y:S01]  /*d2b0*/  ISETP.GT.U32.AND P1, PT, R0.reuse, R18, PT ;  /* 0x000000120000720c */ /* 0x040fe20003f24070 */
[----:B------:R-:W-:Y:S01]  /*d2c0*/  IMAD R8, R0, R13, R8 ;  /* 0x0000000d00087224 */ /* 0x000fe200078e0208 */
[----:B------:R-:W-:Y:S01]  /*d2d0*/  IADD3 R10, R27, 0x10c, RZ ;  /* 0x0000010c1b0a7810 */ /* 0x000fe20007ffe0ff */
[----:B------:R-:W-:Y:S01]  /*d2e0*/  IMAD.HI.U32 R9, R28, R6, RZ ;  /* 0x000000061c097227 */ /* 0x000fe200078e00ff */
[----:B------:R0:W-:Y:S02]  /*d2f0*/  STL [R1+0x444], R2 ;  /* 0x0004440201007387 */ /* 0x0001e40000100800 */
[----:B------:R-:W-:Y:S01]  /*d300*/  IABS R24, R10 ;  /* 0x0000000a00187213 */ /* 0x000fe20000000000 */
[----:B------:R-:W-:-:S02]  /*d310*/  IMAD.MOV R9, RZ, RZ, -R9 ;  /* 0x000000ffff097224 */ /* 0x000fc400078e0a09 */
[----:B------:R-:W-:-:S04]  /*d320*/  IMAD.HI.U32 R16, R28, R5, RZ ;  /* 0x000000051c107227 */ /* 0x000fc800078e00ff */
[--C-:B------:R-:W-:Y:S01]  /*d330*/  @!P5 IMAD.IADD R12, R12, 0x1, -R0.reuse ;  /* 0x000000010c0cd824 */ /* 0x100fe200078e0a00 */
[----:B------:R-:W-:Y:S01]  /*d340*/  ISETP.GT.U32.AND P5, PT, R0, R21, PT ;  /* 0x000000150000720c */ /* 0x000fe20003fa4070 */
[----:B------:R-:W-:Y:S01]  /*d350*/  @!P1 IMAD.IADD R18, R18, 0x1, -R0 ;  /* 0x0000000112129824 */ /* 0x000fe200078e0a00 */
[C---:B------:R-:W-:Y:S01]  /*d360*/  ISETP.GT.U32.AND P1, PT, R0.reuse, R8, PT ;  /* 0x000000080000720c */ /* 0x040fe20003f24070 */
[----:B0-----:R-:W-:Y:S02]  /*d370*/  IMAD.MOV.U32 R2, RZ, RZ, R12 ;  /* 0x000000ffff027224 */ /* 0x001fe400078e000c */
[----:B------:R-:W-:Y:S01]  /*d380*/  IMAD R6, R0, R9, R6 ;  /* 0x0000000900067224 */ /* 0x000fe200078e0206 */
[C---:B------:R-:W-:Y:S01]  /*d390*/  IADD3 R9, R27.reuse, 0x10d, RZ ;  /* 0x0000010d1b097810 */ /* 0x040fe20007ffe0ff */
[----:B------:R-:W-:Y:S02]  /*d3a0*/  @!P4 IMAD.MOV R2, RZ, RZ, -R2 ;  /* 0x000000ffff02c224 */ /* 0x000fe400078e0a02 */
[----:B------:R-:W-:Y:S01]  /*d3b0*/  IMAD.MOV R7, RZ, RZ, -R16 ;  /* 0x000000ffff077224 */ /* 0x000fe200078e0a10 */
[----:B------:R-:W-:Y:S01]  /*d3c0*/  IABS R13, R9 ;  /* 0x00000009000d7213 */ /* 0x000fe20000000000 */
[----:B------:R-:W-:Y:S01]  /*d3d0*/  IMAD.HI.U32 R25, R28, R20, RZ ;  /* 0x000000141c197227 */ /* 0x000fe200078e00ff */
[----:B------:R0:W-:Y:S01]  /*d3e0*/  STL [R1+0x440], R2 ;  /* 0x0004400201007387 */ /* 0x0001e20000100800 */
[----:B------:R-:W-:-:S02]  /*d3f0*/  IADD3 R16, R27, 0x10a, RZ ;  /* 0x0000010a1b107810 */ /* 0x000fc40007ffe0ff */
[--C-:B------:R-:W-:Y:S01]  /*d400*/  @!P5 IMAD.IADD R21, R21, 0x1, -R0.reuse ;  /* 0x000000011515d824 */ /* 0x100fe200078e0a00 */
[----:B------:R-:W-:Y:S01]  /*d410*/  ISETP.GT.U32.AND P5, PT, R0, R18, PT ;  /* 0x000000120000720c */ /* 0x000fe20003fa4070 */
[----:B------:R-:W-:Y:S01]  /*d420*/  @!P1 IMAD.IADD R8, R8, 0x1, -R0 ;  /* 0x0000000108089824 */ /* 0x000fe200078e0a00 */
[----:B------:R-:W-:Y:S01]  /*d430*/  IABS R12, R16 ;  /* 0x00000010000c7213 */ /* 0x000fe20000000000 */
[C---:B------:R-:W-:Y:S01]  /*d440*/  IMAD R5, R0.reuse, R7, R5 ;  /* 0x0000000700057224 */ /* 0x040fe200078e0205 */
[C---:B------:R-:W-:Y:S01]  /*d450*/  ISETP.GT.U32.AND P4, PT, R0.reuse, R21, PT ;  /* 0x000000150000720c */ /* 0x040fe20003f84070 */
[----:B------:R-:W-:Y:S01]  /*d460*/  IMAD.MOV R25, RZ, RZ, -R25 ;  /* 0x000000ffff197224 */ /* 0x000fe200078e0a19 */
[----:B------:R-:W-:Y:S01]  /*d470*/  ISETP.GT.U32.AND P1, PT, R0, R8, PT ;  /* 0x000000080000720c */ /* 0x000fe20003f24070 */
[----:B------:R-:W-:Y:S01]  /*d480*/  IMAD.HI.U32 R23, R28, R13, RZ ;  /* 0x0000000d1c177227 */ /* 0x000fe200078e00ff */
[----:B------:R-:W-:-:S03]  /*d490*/  IADD3 R7, R27, 0x10b, RZ ;  /* 0x0000010b1b077810 */ /* 0x000fc60007ffe0ff */
[----:B------:R-:W-:Y:S01]  /*d4a0*/  IMAD R20, R0, R25, R20 ;  /* 0x0000001900147224 */ /* 0x000fe200078e0214 */
[----:B------:R-:W-:Y:S01]  /*d4b0*/  IABS R17, R7 ;  /* 0x0000000700117213 */ /* 0x000fe20000000000 */
[--C-:B------:R-:W-:Y:S01]  /*d4c0*/  @!P5 IMAD.IADD R18, R18, 0x1, -R0.reuse ;  /* 0x000000011212d824 */ /* 0x100fe200078e0a00 */
[C---:B------:R-:W-:Y:S01]  /*d4d0*/  ISETP.GT.U32.AND P5, PT, R0.reuse, R6, PT ;  /* 0x000000060000720c */ /* 0x040fe20003fa4070 */
[----:B------:R-:W-:Y:S02]  /*d4e0*/  IMAD.MOV R23, RZ, RZ, -R23 ;  /* 0x000000ffff177224 */ /* 0x000fe400078e0a17 */
[--C-:B------:R-:W-:Y:S01]  /*d4f0*/  @!P4 IMAD.IADD R21, R21, 0x1, -R0.reuse ;  /* 0x000000011515c824 */ /* 0x100fe200078e0a00 */
[----:B------:R-:W-:Y:S01]  /*d500*/  ISETP.GT.U32.AND P4, PT, R0, R5, PT ;  /* 0x000000050000720c */ /* 0x000fe20003f84070 */
[----:B------:R-:W-:Y:S01]  /*d510*/  @!P1 IMAD.IADD R8, R8, 0x1, -R0 ;  /* 0x0000000108089824 */ /* 0x000fe200078e0a00 */
[C---:B------:R-:W-:Y:S01]  /*d520*/  ISETP.GT.U32.AND P1, PT, R0.reuse, R20, PT ;  /* 0x000000140000720c */ /* 0x040fe20003f24070 */
[----:B0-----:R-:W-:Y:S01]  /*d530*/  IMAD.MOV.U32 R2, RZ, RZ, R18 ;  /* 0x000000ffff027224 */ /* 0x001fe200078e0012 */
[----:B------:R-:W-:Y:S01]  /*d540*/  IADD3 R18, R27, 0x109, RZ ;  /* 0x000001091b127810 */ /* 0x000fe20007ffe0ff */
[----:B------:R-:W-:-:S02]  /*d550*/  IMAD R13, R0, R23, R13 ;  /* 0x00000017000d7224 */ /* 0x000fc400078e020d */
[----:B------:R-:W-:Y:S02]  /*d560*/  @!P0 IMAD.MOV R2, RZ, RZ, -R2 ;  /* 0x000000ffff028224 */ /* 0x000fe400078e0a02 */
[--C-:B------:R-:W-:Y:S01]  /*d570*/  @!P5 IMAD.IADD R6, R6, 0x1, -R0.reuse ;  /* 0x000000010606d824 */ /* 0x100fe200078e0a00 */
[----:B------:R-:W-:Y:S01]  /*d580*/  ISETP.GT.U32.AND P5, PT, R0, R13, PT ;  /* 0x0000000d0000720c */ /* 0x000fe20003fa4070 */
[----:B------:R-:W-:Y:S01]  /*d590*/  IMAD.HI.U32 R23, R28, R24, RZ ;  /* 0x000000181c177227 */ /* 0x000fe200078e00ff */
[----:B------:R0:W-:Y:S02]  /*d5a0*/  STL [R1+0x438], R2 ;  /* 0x0004380201007387 */ /* 0x0001e40000100800 */
[----:B------:R-:W-:Y:S01]  /*d5b0*/  ISETP.GT.U32.AND P0, PT, R0, R6, PT ;  /* 0x000000060000720c */ /* 0x000fe20003f04070 */
[--C-:B------:R-:W-:Y:S01]  /*d5c0*/  @!P4 IMAD.IADD R5, R5, 0x1, -R0.reuse ;  /* 0x000000010505c824 */ /* 0x100fe200078e0a00 */
[----:B------:R-:W-:Y:S01]  /*d5d0*/  ISETP.GE.AND P4, PT, R22, RZ, PT ;  /* 0x000000ff1600720c */ /* 0x000fe20003f86270 */
[----:B------:R-:W-:-:S02]  /*d5e0*/  @!P1 IMAD.IADD R20, R20, 0x1, -R0 ;  /* 0x0000000114149824 */ /* 0x000fc400078e0a00 */
[----:B------:R-:W-:Y:S01]  /*d5f0*/  IMAD.MOV R23, RZ, RZ, -R23 ;  /* 0x000000ffff177224 */ /* 0x000fe200078e0a17 */
[----:B------:R-:W-:Y:S01]  /*d600*/  ISETP.GT.U32.AND P1, PT, R0, R5, PT ;  /* 0x000000050000720c */ /* 0x000fe20003f24070 */
[----:B------:R-:W-:-:S04]  /*d610*/  IMAD.HI.U32 R26, R28, R17, RZ ;  /* 0x000000111c1a7227 */ /* 0x000fc800078e00ff */
[----:B0-----:R-:W-:Y:S01]  /*d620*/  IMAD.MOV.U32 R2, RZ, RZ, R21 ;  /* 0x000000ffff027224 */ /* 0x001fe200078e0015 */
[----:B------:R-:W-:Y:S01]  /*d630*/  IABS R21, R18 ;  /* 0x0000001200157213 */ /* 0x000fe20000000000 */
[C---:B------:R-:W-:Y:S02]  /*d640*/  IMAD R23, R0.reuse, R23, R24 ;  /* 0x0000001700177224 */ /* 0x040fe400078e0218 */
[----:B------:R-:W-:Y:S02]  /*d650*/  @!P2 IMAD.MOV R2, RZ, RZ, -R2 ;  /* 0x000000ffff02a224 */ /* 0x000fe400078e0a02 */
[----:B------:R-:W-:Y:S01]  /*d660*/  @!P5 IMAD.IADD R13, R13, 0x1, -R0 ;  /* 0x000000010d0dd824 */ /* 0x000fe200078e0a00 */
[----:B------:R-:W-:Y:S01]  /*d670*/  ISETP.GT.U32.AND P5, PT, R0, R20, PT ;  /* 0x000000140000720c */ /* 0x000fe20003fa4070 */
[----:B------:R-:W-:Y:S01]  /*d680*/  IMAD.HI.U32 R25, R28, R12, RZ ;  /* 0x0000000c1c197227 */ /* 0x000fe200078e00ff */
[----:B------:R0:W-:Y:S02]  /*d690*/  STL [R1+0x434], R2 ;  /* 0x0004340201007387 */ /* 0x0001e40000100800 */
[----:B------:R-:W-:Y:S01]  /*d6a0*/  ISETP.GT.U32.AND P2, PT, R0, R13, PT ;  /* 0x0000000d0000720c */ /* 0x000fe20003f44070 */
[----:B------:R-:W-:-:S02]  /*d6b0*/  IMAD.MOV R26, RZ, RZ, -R26 ;  /* 0x000000ffff1a7224 */ /* 0x000fc400078e0a1a */
[----:B------:R-:W-:Y:S01]  /*d6c0*/  @!P1 IMAD.IADD R5, R5, 0x1, -R0 ;  /* 0x0000000105059824 */ /* 0x000fe200078e0a00 */
[----:B------:R-:W-:Y:S01]  /*d6d0*/  ISETP.GE.AND P1, PT, R11, RZ, PT ;  /* 0x000000ff0b00720c */ /* 0x000fe20003f26270 */
[----:B------:R-:W-:Y:S02]  /*d6e0*/  IMAD.MOV R25, RZ, RZ, -R25 ;  /* 0x000000ffff197224 */ /* 0x000fe400078e0a19 */
[C---:B------:R-:W-:Y:S02]  /*d6f0*/  IMAD R17, R0.reuse, R26, R17 ;  /* 0x0000001a00117224 */ /* 0x040fe400078e0211 */
[----:B0-----:R-:W-:Y:S01]  /*d700*/  IMAD.MOV.U32 R2, RZ, RZ, R8 ;  /* 0x000000ffff027224 */ /* 0x001fe200078e0008 */
[----:B------:R-:W-:Y:S01]  /*d710*/  IADD3 R8, R27, 0x108, RZ ;  /* 0x000001081b087810 */ /* 0x000fe20007ffe0ff */
[C---:B------:R-:W-:Y:S02]  /*d720*/  IMAD R12, R0.reuse, R25, R12 ;  /* 0x00000019000c7224 */ /* 0x040fe400078e020c */
[----:B------:R-:W-:Y:S01]  /*d730*/  @!P6 IMAD.MOV R2, RZ, RZ, -R2 ;  /* 0x000000ffff02e224 */ /* 0x000fe200078e0a02 */
[----:B------:R-:W-:Y:S01]  /*d740*/  ISETP.GT.U32.AND P6, PT, R0, R23, PT ;  /* 0x000000170000720c */ /* 0x000fe20003fc4070 */
[--C-:B------:R-:W-:Y:S01]  /*d750*/  @!P0 IMAD.IADD R6, R6, 0x1, -R0.reuse ;  /* 0x0000000106068824 */ /* 0x100fe200078e0a00 */
[----:B------:R-:W-:Y:S01]  /*d760*/  ISETP.GT.U32.AND P0, PT, R0, R17, PT ;  /* 0x000000110000720c */ /* 0x000fe20003f04070 */
[----:B------:R-:W-:Y:S01]  /*d770*/  @!P5 IMAD.IADD R20, R20, 0x1, -R0 ;  /* 0x000000011414d824 */ /* 0x000fe200078e0a00 */
[----:B------:R0:W-:Y:S01]  /*d780*/  STL [R1+0x430], R2 ;  /* 0x0004300201007387 */ /* 0x0001e20000100800 */
[----:B------:R-:W-:Y:S01]  /*d790*/  IMAD.MOV.U32 R3, RZ, RZ, R6 ;  /* 0x000000ffff037224 */ /* 0x000fe200078e0006 */
[----:B------:R-:W-:Y:S01]  /*d7a0*/  ISETP.GT.U32.AND P5, PT, R0, R12, PT ;  /* 0x0000000c0000720c */ /* 0x000fe20003fa4070 */
[----:B------:R-:W-:Y:S01]  /*d7b0*/  IMAD.HI.U32 R11, R28, R21, RZ ;  /* 0x000000151c0b7227 */ /* 0x000fe200078e00ff */
[----:B------:R-:W-:-:S02]  /*d7c0*/  IABS R22, R8 ;  /* 0x0000000800167213 */ /* 0x000fc40000000000 */
[----:B------:R-:W-:Y:S01]  /*d7d0*/  IADD3 R6, R27, 0x106, RZ ;  /* 0x000001061b067810 */ /* 0x000fe20007ffe0ff */
[----:B------:R-:W-:Y:S02]  /*d7e0*/  @!P4 IMAD.MOV R3, RZ, RZ, -R3 ;  /* 0x000000ffff03c224 */ /* 0x000fe400078e0a03 */
[--C-:B------:R-:W-:Y:S01]  /*d7f0*/  @!P6 IMAD.IADD R23, R23, 0x1, -R0.reuse ;  /* 0x000000011717e824 */ /* 0x100fe200078e0a00 */
[----:B------:R-:W-:Y:S01]  /*d800*/  ISETP.GE.AND P6, PT, R9, RZ, PT ;  /* 0x000000ff0900720c */ /* 0x000fe20003fc6270 */
[----:B0-----:R-:W-:Y:S01]  /*d810*/  IMAD.MOV.U32 R2, RZ, RZ, R5 ;  /* 0x000000ffff027224 */ /* 0x001fe200078e0005 */
[----:B------:R0:W-:Y:S01]  /*d820*/  STL [R1+0x42c], R3 ;  /* 0x00042c0301007387 */ /* 0x0001e20000100800 */
[----:B------:R-:W-:Y:S01]  /*d830*/  @!P2 IMAD.IADD R13, R13, 0x1, -R0 ;  /* 0x000000010d0da824 */ /* 0x000fe200078e0a00 */
[----:B------:R-:W-:Y:S01]  /*d840*/  ISETP.GE.AND P2, PT, R19, RZ, PT ;  /* 0x000000ff1300720c */ /* 0x000fe20003f46270 */
[----:B------:R-:W-:Y:S01]  /*d850*/  @!P1 IMAD.MOV R2, RZ, RZ, -R2 ;  /* 0x000000ffff029224 */ /* 0x000fe200078e0a02 */
[----:B------:R-:W-:Y:S01]  /*d860*/  IADD3 R5, R27, 0x107, RZ ;  /* 0x000001071b057810 */ /* 0x000fe20007ffe0ff */
[----:B------:R-:W-:-:S02]  /*d870*/  IMAD.MOV R11, RZ, RZ, -R11 ;  /* 0x000000ffff0b7224 */ /* 0x000fc400078e0a0b */
[--C-:B------:R-:W-:Y:S01]  /*d880*/  @!P0 IMAD.IADD R17, R17, 0x1, -R0.reuse ;  /* 0x0000000111118824 */ /* 0x100fe200078e0a00 */
[----:B------:R1:W-:Y:S01]  /*d890*/  STL [R1+0x428], R2 ;  /* 0x0004280201007387 */ /* 0x0003e20000100800 */
[----:B------:R-:W-:Y:S01]  /*d8a0*/  IMAD R11, R0, R11, R21 ;  /* 0x0000000b000b7224 */ /* 0x000fe200078e0215 */
[----:B------:R-:W-:Y:S01]  /*d8b0*/  ISETP.GE.AND P0, PT, R10, RZ, PT ;  /* 0x000000ff0a00720c */ /* 0x000fe20003f06270 */
[----:B------:R-:W-:Y:S01]  /*d8c0*/  @!P5 IMAD.IADD R12, R12, 0x1, -R0 ;  /* 0x000000010c0cd824 */ /* 0x000fe200078e0a00 */
[----:B------:R-:W-:Y:S01]  /*d8d0*/  ISETP.GT.U32.AND P5, PT, R0, R23, PT ;  /* 0x000000170000720c */ /* 0x000fe20003fa4070 */
[----:B------:R-:W-:Y:S01]  /*d8e0*/  IMAD.HI.U32 R9, R28, R22, RZ ;  /* 0x000000161c097227 */ /* 0x000fe200078e00ff */
[C---:B------:R-:W-:Y:S02]  /*d8f0*/  ISETP.GT.U32.AND P4, PT, R0.reuse, R17, PT ;  /* 0x000000110000720c */ /* 0x040fe40003f84070 */
[----:B------:R-:W-:Y:S01]  /*d900*/  ISETP.GT.U32.AND P1, PT, R0, R12, PT ;  /* 0x0000000c0000720c */ /* 0x000fe20003f24070 */
[----:B0-----:R-:W-:-:S02]  /*d910*/  IMAD.MOV.U32 R3, RZ, RZ, R20 ;  /* 0x000000ffff037224 */ /* 0x001fc400078e0014 */
[----:B-1----:R-:W-:Y:S01]  /*d920*/  IMAD.MOV.U32 R2, RZ, RZ, R13 ;  /* 0x000000ffff027224 */ /* 0x002fe200078e000d */
[----:B------:R-:W-:Y:S01]  /*d930*/  IABS R13, R6 ;  /* 0x00000006000d7213 */ /* 0x000fe20000000000 */
[----:B------:R-:W-:Y:S02]  /*d940*/  IMAD.MOV R9, RZ, RZ, -R9 ;  /* 0x000000ffff097224 */ /* 0x000fe400078e0a09 */
[----:B------:R-:W-:Y:S01]  /*d950*/  @!P6 IMAD.MOV R2, RZ, RZ, -R2 ;  /* 0x000000ffff02e224 */ /* 0x000fe200078e0a02 */
[C---:B------:R-:W-:Y:S01]  /*d960*/  ISETP.GT.U32.AND P6, PT, R0.reuse, R11, PT ;  /* 0x0000000b0000720c */ /* 0x040fe20003fc4070 */
[----:B------:R-:W-:Y:S01]  /*d970*/  @!P2 IMAD.MOV R3, RZ, RZ, -R3 ;  /* 0x000000ffff03a224 */ /* 0x000fe200078e0a03 */
[----:B------:R-:W-:Y:S01]  /*d980*/  ISETP.GE.AND P2, PT, R7, RZ, PT ;  /* 0x000000ff0700720c */ /* 0x000fe20003f46270 */
[C---:B------:R-:W-:Y:S01]  /*d990*/  IMAD R22, R0.reuse, R9, R22 ;  /* 0x0000000900167224 */ /* 0x040fe200078e0216 */
[----:B------:R-:W-:Y:S01]  /*d9a0*/  IABS R7, R5 ;  /* 0x0000000500077213 */ /* 0x000fe20000000000 */
[--C-:B------:R-:W-:Y:S01]  /*d9b0*/  @!P5 IMAD.IADD R23, R23, 0x1, -R0.reuse ;  /* 0x000000011717d824 */ /* 0x100fe200078e0a00 */
[----:B------:R-:W-:Y:S01]  /*d9c0*/  STL [R1+0x424], R3 ;  /* 0x0004240301007387 */ /* 0x000fe20000100800 */
[----:B------:R-:W-:Y:S01]  /*d9d0*/  @!P4 IMAD.IADD R17, R17, 0x1, -R0 ;  /* 0x000000011111c824 */ /* 0x000fe200078e0a00 */
[----:B------:R-:W-:Y:S01]  /*d9e0*/  ISETP.GT.U32.AND P4, PT, R0, R22, PT ;  /* 0x000000160000720c */ /* 0x000fe20003f84070 */
[----:B------:R-:W-:Y:S01]  /*d9f0*/  IMAD.HI.U32 R9, R28, R7, RZ ;  /* 0x000000071c097227 */ /* 0x000fe200078e00ff */
[----:B------:R0:W-:Y:S01]  /*da00*/  STL [R1+0x420], R2 ;  /* 0x0004200201007387 */ /* 0x0001e20000100800 */
[----:B------:R-:W-:-:S02]  /*da10*/  ISETP.GE.AND P5, PT, R16, RZ, PT ;  /* 0x000000ff1000720c */ /* 0x000fc40003fa6270 */
[--C-:B------:R-:W-:Y:S02]  /*da20*/  @!P6 IMAD.IADD R11, R11, 0x1, -R0.reuse ;  /* 0x000000010b0be824 */ /* 0x100fe400078e0a00 */
[----:B------:R-:W-:Y:S02]  /*da30*/  IMAD.MOV R9, RZ, RZ, -R9 ;  /* 0x000000ffff097224 */ /* 0x000fe400078e0a09 */
[----:B------:R-:W-:Y:S01]  /*da40*/  @!P1 IMAD.IADD R12, R12, 0x1, -R0 ;  /* 0x000000010c0c9824 */ /* 0x000fe200078e0a00 */
[----:B------:R-:W-:Y:S01]  /*da50*/  ISETP.GT.U32.AND P6, PT, R0, R11, PT ;  /* 0x0000000b0000720c */ /* 0x000fe20003fc4070 */
[----:B0-----:R-:W-:Y:S01]  /*da60*/  IMAD.MOV.U32 R2, RZ, RZ, R23 ;  /* 0x000000ffff027224 */ /* 0x001fe200078e0017 */
[----:B------:R-:W-:Y:S01]  /*da70*/  ISETP.GE.AND P1, PT, R18, RZ, PT ;  /* 0x000000ff1200720c */ /* 0x000fe20003f26270 */
[----:B------:R-:W-:Y:S02]  /*da80*/  IMAD R18, R0, R9, R7 ;  /* 0x0000000900127224 */ /* 0x000fe400078e0207 */
[----:B------:R-:W-:Y:S01]  /*da90*/  @!P0 IMAD.MOV R2, RZ, RZ, -R2 ;  /* 0x000000ffff028224 */ /* 0x000fe200078e0a02 */
[----:B------:R-:W-:Y:S01]  /*daa0*/  ISETP.GE.AND P0, PT, R8, RZ, PT ;  /* 0x000000ff0800720c */ /* 0x000fe20003f06270 */
[----:B------:R-:W-:Y:S01]  /*dab0*/  @!P4 IMAD.IADD R22, R22, 0x1, -R0 ;  /* 0x000000011616c824 */ /* 0x000fe200078e0a00 */
[----:B------:R-:W-:-:S02]  /*dac0*/  IADD3 R8, R27, 0x103, RZ ;  /* 0x000001031b087810 */ /* 0x000fc40007ffe0ff */
[----:B------:R0:W-:Y:S03]  /*dad0*/  STL [R1+0x41c], R2 ;  /* 0x00041c0201007387 */ /* 0x0001e60000100800 */
[----:B------:R-:W-:Y:S01]  /*dae0*/  @!P6 IMAD.IADD R11, R11, 0x1, -R0 ;  /* 0x000000010b0be824 */ /* 0x000fe200078e0a00 */
[C---:B------:R-:W-:Y:S02]  /*daf0*/  ISETP.GT.U32.AND P6, PT, R0.reuse, R18, PT ;  /* 0x000000120000720c */ /* 0x040fe40003fc4070 */
[----:B------:R-:W-:Y:S02]  /*db00*/  ISETP.GT.U32.AND P4, PT, R0, R22, PT ;  /* 0x000000160000720c */ /* 0x000fe40003f84070 */
[----:B------:R-:W-:Y:S01]  /*db10*/  IABS R16, R8 ;  /* 0x0000000800107213 */ /* 0x000fe20000000000 */
[----:B0-----:R-:W-:-:S04]  /*db20*/  IMAD.MOV.U32 R2, RZ, RZ, R17 ;  /* 0x000000ffff027224 */ /* 0x001fc800078e0011 */
[----:B------:R-:W-:Y:S01]  /*db30*/  @!P2 IMAD.MOV R2, RZ, RZ, -R2 ;  /* 0x000000ffff02a224 */ /* 0x000fe200078e0a02 */
[----:B------:R-:W-:Y:S01]  /*db40*/  ISETP.GE.AND P2, PT, R5, RZ, PT ;  /* 0x000000ff0500720c */ /* 0x000fe20003f46270 */
[----:B------:R-:W-:-:S03]  /*db50*/  IMAD.HI.U32 R5, R28, R13, RZ ;  /* 0x0000000d1c057227 */ /* 0x000fc600078e00ff */
[----:B------:R0:W-:Y:S01]  /*db60*/  STL [R1+0x418], R2 ;  /* 0x0004180201007387 */ /* 0x0001e20000100800 */
[----:B------:R-:W-:Y:S01]  /*db70*/  IMAD.MOV R7, RZ, RZ, -R5 ;  /* 0x000000ffff077224 */ /* 0x000fe200078e0a05 */
[C---:B------:R-:W-:Y:S01]  /*db80*/  IADD3 R5, R27.reuse, 0x104, RZ ;  /* 0x000001041b057810 */ /* 0x040fe20007ffe0ff */
[--C-:B------:R-:W-:Y:S02]  /*db90*/  @!P6 IMAD.IADD R18, R18, 0x1, -R0.reuse ;  /* 0x000000011212e824 */ /* 0x100fe400078e0a00 */
[----:B------:R-:W-:Y:S01]  /*dba0*/  IMAD R13, R0, R7, R13 ;  /* 0x00000007000d7224 */ /* 0x000fe200078e020d */
[----:B------:R-:W-:Y:S01]  /*dbb0*/  IABS R10, R5 ;  /* 0x00000005000a7213 */ /* 0x000fe20000000000 */
[----:B------:R-:W-:Y:S01]  /*dbc0*/  @!P4 IMAD.IADD R22, R22, 0x1, -R0 ;  /* 0x000000011616c824 */ /* 0x000fe200078e0a00 */
[C---:B------:R-:W-:Y:S01]  /*dbd0*/  ISETP.GT.U32.AND P6, PT, R0.reuse, R18, PT ;  /* 0x000000120000720c */ /* 0x040fe20003fc4070 */
[----:B0-----:R-:W-:Y:S01]  /*dbe0*/  IMAD.MOV.U32 R2, RZ, RZ, R12 ;  /* 0x000000ffff027224 */ /* 0x001fe200078e000c */
[----:B------:R-:W-:Y:S01]  /*dbf0*/  ISETP.GT.U32.AND P4, PT, R0, R13, PT ;  /* 0x0000000d0000720c */ /* 0x000fe20003f84070 */
[----:B------:R-:W-:Y:S01]  /*dc00*/  IMAD.HI.U32 R9, R28, R10, RZ ;  /* 0x0000000a1c097227 */ /* 0x000fe200078e00ff */
[----:B------:R-:W-:-:S03]  /*dc10*/  IADD3 R12, R27, 0x101, RZ ;  /* 0x000001011b0c7810 */ /* 0x000fc60007ffe0ff */
[----:B------:R-:W-:Y:S01]  /*dc20*/  @!P5 IMAD.MOV R2, RZ, RZ, -R2 ;  /* 0x000000ffff02d224 */ /* 0x000fe200078e0a02 */
[----:B------:R-:W-:Y:S01]  /*dc30*/  ISETP.GE.AND P5, PT, R6, RZ, PT ;  /* 0x000000ff0600720c */ /* 0x000fe20003fa6270 */
[----:B------:R-:W-:Y:S01]  /*dc40*/  IMAD.MOV R9, RZ, RZ, -R9 ;  /* 0x000000ffff097224 */ /* 0x000fe200078e0a09 */
[----:B------:R-:W-:Y:S02]  /*dc50*/  IADD3 R6, R27, 0x105, RZ ;  /* 0x000001051b067810 */ /* 0x000fe40007ffe0ff */
[----:B------:R0:W-:Y:S01]  /*dc60*/  STL [R1+0x414], R2 ;  /* 0x0004140201007387 */ /* 0x0001e20000100800 */
[--C-:B------:R-:W-:Y:S01]  /*dc70*/  @!P6 IMAD.IADD R18, R18, 0x1, -R0.reuse ;  /* 0x000000011212e824 */ /* 0x100fe200078e0a00 */
[----:B------:R-:W-:Y:S01]  /*dc80*/  IABS R7, R6 ;  /* 0x0000000600077213 */ /* 0x000fe20000000000 */
[----:B------:R-:W-:Y:S01]  /*dc90*/  @!P4 IMAD.IADD R13, R13, 0x1, -R0 ;  /* 0x000000010d0dc824 */ /* 0x000fe200078e0a00 */
[----:B------:R-:W-:Y:S01]  /*dca0*/  IABS R19, R12 ;  /* 0x0000000c00137213 */ /* 0x000fe20000000000 */
[----:B------:R-:W-:Y:S01]  /*dcb0*/  IMAD R10, R0, R9, R10 ;  /* 0x00000009000a7224 */ /* 0x000fe200078e020a */
[----:B------:R-:W-:-:S02]  /*dcc0*/  IADD3 R9, R27, 0x102, RZ ;  /* 0x000001021b097810 */ /* 0x000fc40007ffe0ff */
[----:B------:R-:W-:Y:S01]  /*dcd0*/  ISETP.GT.U32.AND P4, PT, R0, R13, PT ;  /* 0x0000000d0000720c */ /* 0x000fe20003f84070 */
[----:B0-----:R-:W-:Y:S02]  /*dce0*/  IMAD.MOV.U32 R2, RZ, RZ, R11 ;  /* 0x000000ffff027224 */ /* 0x001fe400078e000b */
[----:B------:R-:W-:-:S04]  /*dcf0*/  IMAD.HI.U32 R11, R28, R7, RZ ;  /* 0x000000071c0b7227 */ /* 0x000fc800078e00ff */
[----:B------:R-:W-:Y:S02]  /*dd00*/  IMAD.MOV R11, RZ, RZ, -R11 ;  /* 0x000000ffff0b7224 */ /* 0x000fe400078e0a0b */
[----:B------:R-:W-:Y:S01]  /*dd10*/  @!P1 IMAD.MOV R2, RZ, RZ, -R2 ;  /* 0x000000ffff029224 */ /* 0x000fe200078e0a02 */
[----:B------:R-:W-:Y:S01]  /*dd20*/  ISETP.GE.AND P1, PT, R6, RZ, PT ;  /* 0x000000ff0600720c */ /* 0x000fe20003f26270 */
[----:B------:R-:W-:Y:S01]  /*dd30*/  IMAD R7, R0, R11, R7 ;  /* 0x0000000b00077224 */ /* 0x000fe200078e0207 */
[----:B------:R-:W-:Y:S01]  /*dd40*/  IABS R11, R9 ;  /* 0x00000009000b7213 */ /* 0x000fe20000000000 */
[----:B------:R-:W-:Y:S01]  /*dd50*/  IMAD.HI.U32 R6, R28, R16, RZ ;  /* 0x000000101c067227 */ /* 0x000fe200078e00ff */
[----:B------:R0:W-:Y:S02]  /*dd60*/  STL [R1+0x40c], R2 ;  /* 0x00040c0201007387 */ /* 0x0001e40000100800 */
[----:B------:R-:W-:Y:S01]  /*dd70*/  ISETP.GT.U32.AND P6, PT, R0, R7, PT ;  /* 0x000000070000720c */ /* 0x000fe20003fc4070 */
[----:B------:R-:W-:-:S02]  /*dd80*/  IMAD.MOV R6, RZ, RZ, -R6 ;  /* 0x000000ffff067224 */ /* 0x000fc400078e0a06 */
[----:B------:R-:W-:Y:S01]  /*dd90*/  @!P4 IMAD.IADD R13, R13, 0x1, -R0 ;  /* 0x000000010d0dc824 */ /* 0x000fe200078e0a00 */
[C---:B------:R-:W-:Y:S01]  /*dda0*/  ISETP.GT.U32.AND P4, PT, R0.reuse, R10, PT ;  /* 0x0000000a0000720c */ /* 0x040fe20003f84070 */
[----:B------:R-:W-:Y:S01]  /*ddb0*/  IMAD R16, R0, R6, R16 ;  /* 0x0000000600107224 */ /* 0x000fe200078e0210 */
[----:B------:R-:W-:Y:S01]  /*ddc0*/  IADD3 R6, R27, 0x100, RZ ;  /* 0x000001001b067810 */ /* 0x000fe20007ffe0ff */
[----:B0-----:R-:W-:-:S03]  /*ddd0*/  IMAD.MOV.U32 R2, RZ, RZ, R22 ;  /* 0x000000ffff027224 */ /* 0x001fc600078e0016 */
[----:B------:R-:W-:Y:S01]  /*dde0*/  IABS R20, R6 ;  /* 0x0000000600147213 */ /* 0x000fe20000000000 */
[----:B------:R-:W-:Y:S01]  /*ddf0*/  @!P0 IMAD.MOV R2, RZ, RZ, -R2 ;  /* 0x000000ffff028224 */ /* 0x000fe200078e0a02 */
[----:B------:R-:W-:Y:S01]  /*de00*/  ISETP.GE.AND P0, PT, R5, RZ, PT ;  /* 0x000000ff0500720c */ /* 0x000fe20003f06270 */
[--C-:B------:R-:W-:Y:S01]  /*de10*/  @!P6 IMAD.IADD R7, R7, 0x1, -R0.reuse ;  /* 0x000000010707e824 */ /* 0x100fe200078e0a00 */
[----:B------:R-:W-:Y:S02]  /*de20*/  ISETP.GT.U32.AND P6, PT, R0, R16, PT ;  /* 0x000000100000720c */ /* 0x000fe40003fc4070 */
[----:B------:R0:W-:Y:S01]  /*de30*/  STL [R1+0x410], R2 ;  /* 0x0004100201007387 */ /* 0x0001e20000100800 */
[----:B------:R-:W-:Y:S01]  /*de40*/  @!P4 IMAD.IADD R10, R10, 0x1, -R0 ;  /* 0x000000010a0ac824 */ /* 0x000fe200078e0a00 */
[----:B------:R-:W-:-:S04]  /*de50*/  IADD3 R5, R27, 0xff, RZ ;  /* 0x000000ff1b057810 */ /* 0x000fc80007ffe0ff */
[----:B------:R-:W-:Y:S02]  /*de60*/  ISETP.GT.U32.AND P4, PT, R0, R10, PT ;  /* 0x0000000a0000720c */ /* 0x000fe40003f84070 */
[----:B------:R-:W-:Y:S01]  /*de70*/  IABS R17, R5 ;  /* 0x0000000500117213 */ /* 0x000fe20000000000 */
[----:B0-----:R-:W-:Y:S02]  /*de80*/  IMAD.MOV.U32 R2, RZ, RZ, R18 ;  /* 0x000000ffff027224 */ /* 0x001fe400078e0012 */
[----:B------:R-:W-:-:S04]  /*de90*/  IMAD.HI.U32 R18, R28, R11, RZ ;  /* 0x0000000b1c127227 */ /* 0x000fc800078e00ff */
[----:B------:R-:W-:Y:S01]  /*dea0*/  @!P2 IMAD.MOV R2, RZ, RZ, -R2 ;  /* 0x000000ffff02a224 */ /* 0x000fe200078e0a02 */
[----:B------:R-:W-:Y:S01]  /*deb0*/  ISETP.GT.U32.AND P2, PT, R0, R7, PT ;  /* 0x000000070000720c */ /* 0x000fe20003f44070 */
[----:B------:R-:W-:Y:S02]  /*dec0*/  IMAD.MOV R18, RZ, RZ, -R18 ;  /* 0x000000ffff127224 */ /* 0x000fe400078e0a12 */
[--C-:B------:R-:W-:Y:S01]  /*ded0*/  @!P6 IMAD.IADD R16, R16, 0x1, -R0.reuse ;  /* 0x000000011010e824 */ /* 0x100fe200078e0a00 */
[----:B------:R0:W-:Y:S01]  /*dee0*/  STL [R1+0x408], R2 ;  /* 0x0004080201007387 */ /* 0x0001e20000100800 */
[----:B------:R-:W-:Y:S01]  /*def0*/  @!P4 IMAD.IADD R10, R10, 0x1, -R0 ;  /* 0x000000010a0ac824 */ /* 0x000fe200078e0a00 */
[----:B------:R-:W-:Y:S02]  /*df00*/  ISETP.GE.AND P4, PT, R9, RZ, PT ;  /* 0x000000ff0900720c */ /* 0x000fe40003f86270 */
[----:B------:R-:W-:Y:S01]  /*df10*/  ISETP.GT.U32.AND P6, PT, R0, R16, PT ;  /* 0x000000100000720c */ /* 0x000fe20003fc4070 */
[----:B------:R-:W-:-:S04]  /*df20*/  IMAD.MOV.U32 R3, RZ, RZ, R10 ;  /* 0x000000ffff037224 */ /* 0x000fc800078e000a */
[----:B------:R-:W-:Y:S02]  /*df30*/  @!P2 IMAD.IADD R7, R7, 0x1, -R0 ;  /* 0x000000010707a824 */ /* 0x000fe400078e0a00 */
[----:B0-----:R-:W-:Y:S02]  /*df40*/  IMAD.MOV.U32 R2, RZ, RZ, R13 ;  /* 0x000000ffff027224 */ /* 0x001fe400078e000d */
[----:B------:R-:W-:Y:S02]  /*df50*/  IMAD.MOV.U32 R13, RZ, RZ, R20 ;  /* 0x000000ffff0d7224 */ /* 0x000fe400078e0014 */
[----:B------:R-:W-:Y:S01]  /*df60*/  @!P5 IMAD.MOV R2, RZ, RZ, -R2 ;  /* 0x000000ffff02d224 */ /* 0x000fe200078e0a02 */
[----:B------:R-:W-:Y:S01]  /*df70*/  ISETP.GE.AND P5, PT, R8, RZ, PT ;  /* 0x000000ff0800720c */ /* 0x000fe20003fa6270 */
[----:B------:R-:W-:Y:S02]  /*df80*/  IMAD R8, R0, R18, R11 ;  /* 0x0000001200087224 */ /* 0x000fe400078e020b */
[----:B------:R-:W-:Y:S01]  /*df90*/  IMAD.HI.U32 R20, R28, R19, RZ ;  /* 0x000000131c147227 */ /* 0x000fe200078e00ff */
[----:B------:R0:W-:Y:S02]  /*dfa0*/  STL [R1+0x404], R2 ;  /* 0x0004040201007387 */ /* 0x0001e40000100800 */
[----:B------:R-:W-:Y:S01]  /*dfb0*/  ISETP.GT.U32.AND P2, PT, R0, R8, PT ;  /* 0x000000080000720c */ /* 0x000fe20003f44070 */
[----:B------:R-:W-:-:S04]  /*dfc0*/  IMAD.HI.U32 R18, R28, R13, RZ ;  /* 0x0000000d1c127227 */ /* 0x000fc800078e00ff */
[----:B------:R-:W-:Y:S02]  /*dfd0*/  IMAD.MOV R20, RZ, RZ, -R20 ;  /* 0x000000ffff147224 */ /* 0x000fe400078e0a14 */
[----:B------:R-:W-:-:S04]  /*dfe0*/  IMAD.HI.U32 R11, R28, R17, RZ ;  /* 0x000000111c0b7227 */ /* 0x000fc800078e00ff */
[----:B0-----:R-:W-:Y:S02]  /*dff0*/  IMAD.MOV.U32 R2, RZ, RZ, R7 ;  /* 0x000000ffff027224 */ /* 0x001fe400078e0007 */
[----:B------:R-:W-:Y:S02]  /*e000*/  @!P2 IMAD.IADD R8, R8, 0x1, -R0 ;  /* 0x000000010808a824 */ /* 0x000fe400078e0a00 */
[----:B------:R-:W-:Y:S02]  /*e010*/  IMAD.MOV R18, RZ, RZ, -R18 ;  /* 0x000000ffff127224 */ /* 0x000fe400078e0a12 */
[----:B------:R-:W-:Y:S01]  /*e020*/  @!P1 IMAD.MOV R2, RZ, RZ, -R2 ;  /* 0x000000ffff029224 */ /* 0x000fe200078e0a02 */
[C---:B------:R-:W-:Y:S01]  /*e030*/  ISETP.GT.U32.AND P1, PT, R0.reuse, R8, PT ;  /* 0x000000080000720c */ /* 0x040fe20003f24070 */
[C---:B------:R-:W-:Y:S01]  /*e040*/  IMAD R9, R0.reuse, R20, R19 ;  /* 0x0000001400097224 */ /* 0x040fe200078e0213 */
[C---:B------:R-:W-:Y:S01]  /*e050*/  IADD3 R20, R27.reuse, 0xfa, RZ ;  /* 0x000000fa1b147810 */ /* 0x040fe20007ffe0ff */
[----:B------:R-:W-:Y:S01]  /*e060*/  IMAD.MOV R19, RZ, RZ, -R11 ;  /* 0x000000ffff137224 */ /* 0x000fe200078e0a0b */
[----:B------:R0:W-:Y:S01]  /*e070*/  STL [R1+0x400], R2 ;  /* 0x0004000201007387 */ /* 0x0001e20000100800 */
[C---:B------:R-:W-:Y:S01]  /*e080*/  IMAD R13, R0.reuse, R18, R13 ;  /* 0x00000012000d7224 */ /* 0x040fe200078e020d */
[----:B------:R-:W-:Y:S01]  /*e090*/  ISETP.GT.U32.AND P2, PT, R0, R9, PT ;  /* 0x000000090000720c */ /* 0x000fe20003f44070 */
[--C-:B------:R-:W-:Y:S01]  /*e0a0*/  @!P6 IMAD.IADD R16, R16, 0x1, -R0.reuse ;  /* 0x000000011010e824 */ /* 0x100fe200078e0a00 */
[C---:B------:R-:W-:Y:S01]  /*e0b0*/  IADD3 R11, R27.reuse, 0xfe, RZ ;  /* 0x000000fe1b0b7810 */ /* 0x040fe20007ffe0ff */
[C---:B------:R-:W-:Y:S01]  /*e0c0*/  IMAD R7, R0.reuse, R19, R17 ;  /* 0x0000001300077224 */ /* 0x040fe200078e0211 */
[----:B------:R-:W-:Y:S01]  /*e0d0*/  ISETP.GT.U32.AND P6, PT, R0, R13, PT ;  /* 0x0000000d0000720c */ /* 0x000fe20003fc4070 */
[----:B------:R-:W-:Y:S01]  /*e0e0*/  @!P0 IMAD.MOV R3, RZ, RZ, -R3 ;  /* 0x000000ffff038224 */ /* 0x000fe200078e0a03 */
[----:B------:R-:W-:Y:S01]  /*e0f0*/  IABS R17, R11 ;  /* 0x0000000b00117213 */ /* 0x000fe20000000000 */
[----:B------:R-:W-:Y:S01]  /*e100*/  @!P1 IMAD.IADD R8, R8, 0x1, -R0 ;  /* 0x0000000108089824 */ /* 0x000fe200078e0a00 */
[----:B------:R-:W-:Y:S01]  /*e110*/  ISETP.GE.AND P1, PT, R6, RZ, PT ;  /* 0x000000ff0600720c */ /* 0x000fe20003f26270 */
[----:B0-----:R-:W-:Y:S01]  /*e120*/  IMAD.MOV.U32 R2, RZ, RZ, R16 ;  /* 0x000000ffff027224 */ /* 0x001fe200078e0010 */
[----:B------:R-:W-:Y:S01]  /*e130*/  IADD3 R16, R27, 0xfd, RZ ;  /* 0x000000fd1b107810 */ /* 0x000fe20007ffe0ff */
[----:B------:R-:W-:Y:S01]  /*e140*/  IMAD.HI.U32 R10, R28, R17, RZ ;  /* 0x000000111c0a7227 */ /* 0x000fe200078e00ff */
[----:B------:R-:W-:Y:S01]  /*e150*/  STL [R1+0x3fc], R3 ;  /* 0x0003fc0301007387 */ /* 0x000fe20000100800 */
[----:B------:R-:W-:-:S02]  /*e160*/  ISETP.GE.AND P0, PT, R12, RZ, PT ;  /* 0x000000ff0c00720c */ /* 0x000fc40003f06270 */
[----:B------:R-:W-:Y:S01]  /*e170*/  @!P5 IMAD.MOV R2, RZ, RZ, -R2 ;  /* 0x000000ffff02d224 */ /* 0x000fe200078e0a02 */
[C---:B------:R-:W-:Y:S01]  /*e180*/  ISETP.GT.U32.AND P5, PT, R0.reuse, R7, PT ;  /* 0x000000070000720c */ /* 0x040fe20003fa4070 */
[--C-:B------:R-:W-:Y:S01]  /*e190*/  @!P2 IMAD.IADD R9, R9, 0x1, -R0.reuse ;  /* 0x000000010909a824 */ /* 0x100fe200078e0a00 */
[----:B------:R-:W-:Y:S01]  /*e1a0*/  IABS R6, R16 ;  /* 0x0000001000067213 */ /* 0x000fe20000000000 */
[----:B------:R-:W-:Y:S01]  /*e1b0*/  @!P6 IMAD.IADD R13, R13, 0x1, -R0 ;  /* 0x000000010d0de824 */ /* 0x000fe200078e0a00 */
[----:B------:R-:W-:Y:S01]  /*e1c0*/  ISETP.GE.AND P2, PT, R5, RZ, PT ;  /* 0x000000ff0500720c */ /* 0x000fe20003f46270 */
[----:B------:R-:W-:Y:S01]  /*e1d0*/  IMAD.MOV R5, RZ, RZ, -R10 ;  /* 0x000000ffff057224 */ /* 0x000fe200078e0a0a */
[----:B------:R0:W-:Y:S01]  /*e1e0*/  STL [R1+0x3f8], R2 ;  /* 0x0003f80201007387 */ /* 0x0001e20000100800 */
[----:B------:R-:W-:Y:S01]  /*e1f0*/  IMAD.MOV.U32 R10, RZ, RZ, R6 ;  /* 0x000000ffff0a7224 */ /* 0x000fe200078e0006 */
[C---:B------:R-:W-:Y:S01]  /*e200*/  ISETP.GT.U32.AND P6, PT, R0.reuse, R9, PT ;  /* 0x000000090000720c */ /* 0x040fe20003fc4070 */
[----:B------:R-:W-:Y:S01]  /*e210*/  IMAD R5, R0, R5, R17 ;  /* 0x0000000500057224 */ /* 0x000fe200078e0211 */
[----:B------:R-:W-:-:S02]  /*e220*/  IADD3 R6, R27, 0xfb, RZ ;  /* 0x000000fb1b067810 */ /* 0x000fc40007ffe0ff */
[----:B------:R-:W-:Y:S01]  /*e230*/  IADD3 R12, R27, 0xfc, RZ ;  /* 0x000000fc1b0c7810 */ /* 0x000fe20007ffe0ff */
[----:B------:R-:W-:Y:S01]  /*e240*/  @!P5 IMAD.IADD R7, R7, 0x1, -R0 ;  /* 0x000000010707d824 */ /* 0x000fe200078e0a00 */
[----:B------:R-:W-:Y:S01]  /*e250*/  ISETP.GT.U32.AND P5, PT, R0, R13, PT ;  /* 0x0000000d0000720c */ /* 0x000fe20003fa4070 */
[----:B0-----:R-:W-:Y:S01]  /*e260*/  IMAD.MOV.U32 R2, RZ, RZ, R8 ;  /* 0x000000ffff027224 */ /* 0x001fe200078e0008 */
[----:B------:R-:W-:Y:S01]  /*e270*/  IABS R18, R20 ;  /* 0x0000001400127213 */ /* 0x000fe20000000000 */
[----:B------:R-:W-:Y:S01]  /*e280*/  IMAD.HI.U32 R8, R28, R10, RZ ;  /* 0x0000000a1c087227 */ /* 0x000fe200078e00ff */
[----:B------:R-:W-:-:S03]  /*e290*/  IABS R17, R12 ;  /* 0x0000000c00117213 */ /* 0x000fc60000000000 */
[----:B------:R-:W-:Y:S02]  /*e2a0*/  IMAD.MOV R8, RZ, RZ, -R8 ;  /* 0x000000ffff087224 */ /* 0x000fe400078e0a08 */
[----:B------:R-:W-:Y:S01]  /*e2b0*/  @!P4 IMAD.MOV R2, RZ, RZ, -R2 ;  /* 0x000000ffff02c224 */ /* 0x000fe200078e0a02 */
[C---:B------:R-:W-:Y:S01]  /*e2c0*/  ISETP.GT.U32.AND P4, PT, R0.reuse, R7, PT ;  /* 0x000000070000720c */ /* 0x040fe20003f84070 */
[C---:B------:R-:W-:Y:S01]  /*e2d0*/  IMAD R10, R0.reuse, R8, R10 ;  /* 0x00000008000a7224 */ /* 0x040fe200078e020a */
[----:B------:R-:W-:Y:S01]  /*e2e0*/  IABS R8, R6 ;  /* 0x0000000600087213 */ /* 0x000fe20000000000 */
[--C-:B------:R-:W-:Y:S01]  /*e2f0*/  @!P5 IMAD.IADD R13, R13, 0x1, -R0.reuse ;  /* 0x000000010d0dd824 */ /* 0x100fe200078e0a00 */
[----:B------:R0:W-:Y:S01]  /*e300*/  STL [R1+0x3f4], R2 ;  /* 0x0003f40201007387 */ /* 0x0001e20000100800 */
[----:B------:R-:W-:Y:S01]  /*e310*/  @!P6 IMAD.IADD R9, R9, 0x1, -R0 ;  /* 0x000000010909e824 */ /* 0x000fe200078e0a00 */
[----:B------:R-:W-:Y:S01]  /*e320*/  ISETP.GT.U32.AND P5, PT, R0, R10, PT ;  /* 0x0000000a0000720c */ /* 0x000fe20003fa4070 */
[----:B------:R-:W-:Y:S01]  /*e330*/  IMAD.HI.U32 R19, R28, R8, RZ ;  /* 0x000000081c137227 */ /* 0x000fe200078e00ff */
[----:B------:R-:W-:-:S03]  /*e340*/  ISETP.GT.U32.AND P6, PT, R0, R5, PT ;  /* 0x000000050000720c */ /* 0x000fc60003fc4070 */
[----:B------:R-:W-:Y:S02]  /*e350*/  IMAD.MOV R19, RZ, RZ, -R19 ;  /* 0x000000ffff137224 */ /* 0x000fe400078e0a13 */
[----:B------:R-:W-:Y:S01]  /*e360*/  @!P4 IMAD.IADD R7, R7, 0x1, -R0 ;  /* 0x000000010707c824 */ /* 0x000fe200078e0a00 */
[----:B------:R-:W-:Y:S01]  /*e370*/  ISETP.GE.AND P4, PT, R11, RZ, PT ;  /* 0x000000ff0b00720c */ /* 0x000fe20003f86270 */
[----:B0-----:R-:W-:Y:S02]  /*e380*/  IMAD.MOV.U32 R2, RZ, RZ, R9 ;  /* 0x000000ffff027224 */ /* 0x001fe400078e0009 */
[----:B------:R-:W-:Y:S02]  /*e390*/  IMAD.MOV.U32 R11, RZ, RZ, R18 ;  /* 0x000000ffff0b7224 */ /* 0x000fe400078e0012 */
[--C-:B------:R-:W-:Y:S02]  /*e3a0*/  @!P5 IMAD.IADD R10, R10, 0x1, -R0.reuse ;  /* 0x000000010a0ad824 */ /* 0x100fe400078e0a00 */
[----:B------:R-:W-:Y:S01]  /*e3b0*/  @!P6 IMAD.IADD R5, R5, 0x1, -R0 ;  /* 0x000000010505e824 */ /* 0x000fe200078e0a00 */
[----:B------:R-:W-:Y:S01]  /*e3c0*/  ISETP.GE.AND P6, PT, R16, RZ, PT ;  /* 0x000000ff1000720c */ /* 0x000fe20003fc6270 */
[----:B------:R-:W-:Y:S01]  /*e3d0*/  @!P0 IMAD.MOV R2, RZ, RZ, -R2 ;  /* 0x000000ffff028224 */ /* 0x000fe200078e0a02 */
[----:B------:R-:W-:Y:S01]  /*e3e0*/  ISETP.GT.U32.AND P5, PT, R0, R10, PT ;  /* 0x0000000a0000720c */ /* 0x000fe20003fa4070 */
[----:B------:R-:W-:Y:S01]  /*e3f0*/  IMAD.HI.U32 R18, R28, R17, RZ ;  /* 0x000000111c127227 */ /* 0x000fe200078e00ff */
[----:B------:R-:W-:-:S02]  /*e400*/  ISETP.GT.U32.AND P0, PT, R0, R5, PT ;  /* 0x000000050000720c */ /* 0x000fc40003f04070 */
[----:B------:R0:W-:Y:S01]  /*e410*/  STL [R1+0x3f0], R2 ;  /* 0x0003f00201007387 */ /* 0x0001e20000100800 */
[----:B------:R-:W-:-:S04]  /*e420*/  IMAD.HI.U32 R16, R28, R11, RZ ;  /* 0x0000000b1c107227 */ /* 0x000fc800078e00ff */
[----:B------:R-:W-:Y:S02]  /*e430*/  IMAD.MOV R18, RZ, RZ, -R18 ;  /* 0x000000ffff127224 */ /* 0x000fe400078e0a12 */
[----:B------:R-:W-:Y:S02]  /*e440*/  IMAD.MOV R16, RZ, RZ, -R16 ;  /* 0x000000ffff107224 */ /* 0x000fe400078e0a10 */
[C---:B------:R-:W-:Y:S02]  /*e450*/  IMAD R8, R0.reuse, R19, R8 ;  /* 0x0000001300087224 */ /* 0x040fe400078e0208 */
[----:B0-----:R-:W-:Y:S02]  /*e460*/  IMAD.MOV.U32 R2, RZ, RZ, R7 ;  /* 0x000000ffff027224 */ /* 0x001fe400078e0007 */
[C---:B------:R-:W-:Y:S02]  /*e470*/  IMAD R9, R0.reuse, R18, R17 ;  /* 0x0000001200097224 */ /* 0x040fe400078e0211 */
[----:B------:R-:W-:Y:S01]  /*e480*/  IMAD.MOV.U32 R3, RZ, RZ, R13 ;  /* 0x000000ffff037224 */ /* 0x000fe200078e000d */
[C---:B------:R-:W-:Y:S01]  /*e490*/  IADD3 R13, R27.reuse, 0xf7, RZ ;  /* 0x000000f71b0d7810 */ /* 0x040fe20007ffe0ff */
[C---:B------:R-:W-:Y:S01]  /*e4a0*/  IMAD R7, R0.reuse, R16, R11 ;  /* 0x0000001000077224 */ /* 0x040fe200078e020b */
[----:B------:R-:W-:Y:S01]  /*e4b0*/  IADD3 R11, R27, 0xf9, RZ ;  /* 0x000000f91b0b7810 */ /* 0x000fe20007ffe0ff */
[----:B------:R-:W-:Y:S01]  /*e4c0*/  @!P2 IMAD.MOV R2, RZ, RZ, -R2 ;  /* 0x000000ffff02a224 */ /* 0x000fe200078e0a02 */
[C---:B------:R-:W-:Y:S01]  /*e4d0*/  ISETP.GT.U32.AND P2, PT, R0.reuse, R8, PT ;  /* 0x000000080000720c */ /* 0x040fe20003f44070 */
[----:B------:R-:W-:Y:S01]  /*e4e0*/  @!P1 IMAD.MOV R3, RZ, RZ, -R3 ;  /* 0x000000ffff039224 */ /* 0x000fe200078e0a03 */
[----:B------:R-:W-:Y:S01]  /*e4f0*/  ISETP.GT.U32.AND P1, PT, R0, R9, PT ;  /* 0x000000090000720c */ /* 0x000fe20003f24070 */
[--C-:B------:R-:W-:Y:S01]  /*e500*/  @!P5 IMAD.IADD R10, R10, 0x1, -R0.reuse ;  /* 0x000000010a0ad824 */ /* 0x100fe200078e0a00 */
[----:B------:R-:W-:Y:S01]  /*e510*/  ISETP.GT.U32.AND P5, PT, R0, R7, PT ;  /* 0x000000070000720c */ /* 0x000fe20003fa4070 */
[----:B------:R-:W-:Y:S01]  /*e520*/  @!P0 IMAD.IADD R5, R5, 0x1, -R0 ;  /* 0x0000000105058824 */ /* 0x000fe200078e0a00 */
[----:B------:R-:W-:Y:S01]  /*e530*/  ISETP.GE.AND P0, PT, R12, RZ, PT ;  /* 0x000000ff0c00720c */ /* 0x000fe20003f06270 */
[----:B------:R-:W-:Y:S01]  /*e540*/  STL [R1+0x3ec], R3 ;  /* 0x0003ec0301007387 */ /* 0x000fe20000100800 */
[----:B------:R-:W-:-:S02]  /*e550*/  IADD3 R12, R27, 0xf8, RZ ;  /* 0x000000f81b0c7810 */ /* 0x000fc40007ffe0ff */
[----:B------:R-:W-:Y:S01]  /*e560*/  IABS R16, R11 ;  /* 0x0000000b00107213 */ /* 0x000fe20000000000 */
[----:B------:R0:W-:Y:S01]  /*e570*/  STL [R1+0x3e8], R2 ;  /* 0x0003e80201007387 */ /* 0x0001e20000100800 */
[----:B------:R-:W-:Y:S01]  /*e580*/  IABS R18, R12 ;  /* 0x0000000c00127213 */ /* 0x000fe20000000000 */
[--C-:B------:R-:W-:Y:S01]  /*e590*/  @!P2 IMAD.IADD R8, R8, 0x1, -R0.reuse ;  /* 0x000000010808a824 */ /* 0x100fe200078e0a00 */
[----:B------:R-:W-:Y:S01]  /*e5a0*/  IABS R17, R13 ;  /* 0x0000000d00117213 */ /* 0x000fe20000000000 */
[--C-:B------:R-:W-:Y:S01]  /*e5b0*/  @!P1 IMAD.IADD R9, R9, 0x1, -R0.reuse ;  /* 0x0000000109099824 */ /* 0x100fe200078e0a00 */
[----:B------:R-:W-:Y:S01]  /*e5c0*/  ISETP.GE.AND P1, PT, R6, RZ, PT ;  /* 0x000000ff0600720c */ /* 0x000fe20003f26270 */
[----:B------:R-:W-:Y:S01]  /*e5d0*/  @!P5 IMAD.IADD R7, R7, 0x1, -R0 ;  /* 0x000000010707d824 */ /* 0x000fe200078e0a00 */
[----:B------:R-:W-:Y:S01]  /*e5e0*/  ISETP.GT.U32.AND P5, PT, R0, R8, PT ;  /* 0x000000080000720c */ /* 0x000fe20003fa4070 */
[----:B------:R-:W-:Y:S01]  /*e5f0*/  IMAD.HI.U32 R6, R28, R16, RZ ;  /* 0x000000101c067227 */ /* 0x000fe200078e00ff */
[----:B------:R-:W-:-:S03]  /*e600*/  ISETP.GT.U32.AND P2, PT, R0, R9, PT ;  /* 0x000000090000720c */ /* 0x000fc60003f44070 */
[----:B0-----:R-:W-:Y:S02]  /*e610*/  IMAD.MOV.U32 R2, RZ, RZ, R5 ;  /* 0x000000ffff027224 */ /* 0x001fe400078e0005 */
[----:B------:R-:W-:-:S04]  /*e620*/  IMAD.HI.U32 R5, R28, R18, RZ ;  /* 0x000000121c057227 */ /* 0x000fc800078e00ff */
[----:B------:R-:W-:Y:S01]  /*e630*/  @!P4 IMAD.MOV R2, RZ, RZ, -R2 ;  /* 0x000000ffff02c224 */ /* 0x000fe200078e0a02 */
[C---:B------:R-:W-:Y:S01]  /*e640*/  ISETP.GT.U32.AND P4, PT, R0.reuse, R7, PT ;  /* 0x000000070000720c */ /* 0x040fe20003f84070 */
[----:B------:R-:W-:Y:S02]  /*e650*/  IMAD.MOV R5, RZ, RZ, -R5 ;  /* 0x000000ffff057224 */ /* 0x000fe400078e0a05 */
[----:B------:R-:W-:Y:S01]  /*e660*/  IMAD.MOV R6, RZ, RZ, -R6 ;  /* 0x000000ffff067224 */ /* 0x000fe200078e0a06 */
[----:B------:R0:W-:Y:S01]  /*e670*/  STL [R1+0x3e4], R2 ;  /* 0x0003e40201007387 */ /* 0x0001e20000100800 */
[C---:B------:R-:W-:Y:S01]  /*e680*/  IMAD R5, R0.reuse, R5, R18 ;  /* 0x0000000500057224 */ /* 0x040fe200078e0212 */
[C---:B------:R-:W-:Y:S01]  /*e690*/  IADD3 R18, R27.reuse, 0xf5, RZ ;  /* 0x000000f51b127810 */ /* 0x040fe20007ffe0ff */
[----:B------:R-:W-:Y:S01]  /*e6a0*/  IMAD R6, R0, R6, R16 ;  /* 0x0000000600067224 */ /* 0x000fe200078e0210 */
[----:B------:R-:W-:Y:S01]  /*e6b0*/  IADD3 R16, R27, 0xf6, RZ ;  /* 0x000000f61b107810 */ /* 0x000fe20007ffe0ff */
[----:B------:R-:W-:Y:S01]  /*e6c0*/  @!P5 IMAD.IADD R8, R8, 0x1, -R0 ;  /* 0x000000010808d824 */ /* 0x000fe200078e0a00 */
[----:B------:R-:W-:Y:S01]  /*e6d0*/  ISETP.GT.U32.AND P5, PT, R0, R5, PT ;  /* 0x000000050000720c */ /* 0x000fe20003fa4070 */
[----:B------:R-:W-:Y:S01]  /*e6e0*/  IMAD.HI.U32 R21, R28, R17, RZ ;  /* 0x000000111c157227 */ /* 0x000fe200078e00ff */
[----:B------:R-:W-:-:S03]  /*e6f0*/  IABS R19, R16 ;  /* 0x0000001000137213 */ /* 0x000fc60000000000 */
[--C-:B------:R-:W-:Y:S01]  /*e700*/  @!P2 IMAD.IADD R9, R9, 0x1, -R0.reuse ;  /* 0x000000010909a824 */ /* 0x100fe200078e0a00 */
[----:B------:R-:W-:Y:S01]  /*e710*/  ISETP.GT.U32.AND P2, PT, R0, R6, PT ;  /* 0x000000060000720c */ /* 0x000fe20003f44070 */
[--C-:B------:R-:W-:Y:S01]  /*e720*/  @!P4 IMAD.IADD R7, R7, 0x1, -R0.reuse ;  /* 0x000000010707c824 */ /* 0x100fe200078e0a00 */
[----:B------:R-:W-:Y:S01]  /*e730*/  ISETP.GE.AND P4, PT, R20, RZ, PT ;  /* 0x000000ff1400720c */ /* 0x000fe20003f86270 */
[----:B------:R-:W-:Y:S01]  /*e740*/  IMAD.MOV R20, RZ, RZ, -R21 ;  /* 0x000000ffff147224 */ /* 0x000fe200078e0a15 */
[----:B------:R-:W-:Y:S01]  /*e750*/  IABS R21, R18 ;  /* 0x0000001200157213 */ /* 0x000fe20000000000 */
[----:B------:R-:W-:Y:S02]  /*e760*/  @!P0 IMAD.MOV R9, RZ, RZ, -R9 ;  /* 0x000000ffff098224 */ /* 0x000fe400078e0a09 */
[----:B------:R-:W-:Y:S02]  /*e770*/  IMAD R17, R0, R20, R17 ;  /* 0x0000001400117224 */ /* 0x000fe400078e0211 */
[----:B------:R-:W-:-:S02]  /*e780*/  @!P5 IMAD.IADD R5, R5, 0x1, -R0 ;  /* 0x000000010505d824 */ /* 0x000fc400078e0a00 */
[----:B0-----:R-:W-:Y:S01]  /*e790*/  IMAD.MOV.U32 R2, RZ, RZ, R10 ;  /* 0x000000ffff027224 */ /* 0x001fe200078e000a */
[----:B------:R-:W-:Y:S01]  /*e7a0*/  ISETP.GT.U32.AND P0, PT, R0, R17, PT ;  /* 0x000000110000720c */ /* 0x000fe20003f04070 */
[----:B------:R-:W-:Y:S01]  /*e7b0*/  @!P2 IMAD.IADD R6, R6, 0x1, -R0 ;  /* 0x000000010606a824 */ /* 0x000fe200078e0a00 */
[----:B------:R-:W-:Y:S01]  /*e7c0*/  ISETP.GT.U32.AND P5, PT, R0, R5, PT ;  /* 0x000000050000720c */ /* 0x000fe20003fa4070 */
[----:B------:R-:W-:Y:S01]  /*e7d0*/  IMAD.HI.U32 R22, R28, R19, RZ ;  /* 0x000000131c167227 */ /* 0x000fe200078e00ff */
[----:B------:R-:W-:-:S03]  /*e7e0*/  ISETP.GE.AND P2, PT, R11, RZ, PT ;  /* 0x000000ff0b00720c */ /* 0x000fc60003f46270 */
[----:B------:R-:W-:Y:S01]  /*e7f0*/  @!P6 IMAD.MOV R2, RZ, RZ, -R2 ;  /* 0x000000ffff02e224 */ /* 0x000fe200078e0a02 */
[C---:B------:R-:W-:Y:S01]  /*e800*/  ISETP.GT.U32.AND P6, PT, R0.reuse, R6, PT ;  /* 0x000000060000720c */ /* 0x040fe20003fc4070 */
[----:B------:R-:W-:Y:S02]  /*e810*/  IMAD.MOV R22, RZ, RZ, -R22 ;  /* 0x000000ffff167224 */ /* 0x000fe400078e0a16 */
[----:B------:R-:W-:Y:S01]  /*e820*/  IMAD.MOV.U32 R3, RZ, RZ, R8 ;  /* 0x000000ffff037224 */ /* 0x000fe200078e0008 */
[----:B------:R0:W-:Y:S01]  /*e830*/  STL [R1+0x3e0], R2 ;  /* 0x0003e00201007387 */ /* 0x0001e20000100800 */
[----:B------:R-:W-:Y:S01]  /*e840*/  IMAD R19, R0, R22, R19 ;  /* 0x0000001600137224 */ /* 0x000fe200078e0213 */
[----:B------:R-:W-:Y:S01]  /*e850*/  IADD3 R22, R27, 0xe3, RZ ;  /* 0x000000e31b167810 */ /* 0x000fe20007ffe0ff */
[----:B------:R-:W-:Y:S01]  /*e860*/  @!P1 IMAD.MOV R3, RZ, RZ, -R3 ;  /* 0x000000ffff039224 */ /* 0x000fe200078e0a03 */
[----:B------:R-:W-:Y:S01]  /*e870*/  ISETP.GE.AND P1, PT, R12, RZ, PT ;  /* 0x000000ff0c00720c */ /* 0x000fe20003f26270 */
[----:B------:R-:W-:Y:S01]  /*e880*/  @!P0 IMAD.IADD R17, R17, 0x1, -R0 ;  /* 0x0000000111118824 */ /* 0x000fe200078e0a00 */
[----:B------:R1:W-:Y:S01]  /*e890*/  STL [R1+0x3dc], R9 ;  /* 0x0003dc0901007387 */ /* 0x0003e20000100800 */
[----:B------:R-:W-:Y:S01]  /*e8a0*/  IMAD.HI.U32 R8, R28, R21, RZ ;  /* 0x000000151c087227 */ /* 0x000fe200078e00ff */
[----:B------:R-:W-:-:S02]  /*e8b0*/  IADD3 R12, R27, 0xf3, RZ ;  /* 0x000000f31b0c7810 */ /* 0x000fc40007ffe0ff */
[C---:B------:R-:W-:Y:S01]  /*e8c0*/  ISETP.GT.U32.AND P0, PT, R0.reuse, R17, PT ;  /* 0x000000110000720c */ /* 0x040fe20003f04070 */
[----:B0-----:R-:W-:Y:S01]  /*e8d0*/  IMAD.MOV.U32 R2, RZ, RZ, R7 ;  /* 0x000000ffff027224 */ /* 0x001fe200078e0007 */
[----:B------:R-:W-:Y:S01]  /*e8e0*/  IADD3 R7, R27, 0xf4, RZ ;  /* 0x000000f41b077810 */ /* 0x000fe20007ffe0ff */
[----:B------:R-:W-:Y:S01]  /*e8f0*/  @!P5 IMAD.IADD R5, R5, 0x1, -R0 ;  /* 0x000000010505d824 */ /* 0x000fe200078e0a00 */
[----:B------:R-:W-:Y:S01]  /*e900*/  ISETP.GT.U32.AND P5, PT, R0, R19, PT ;  /* 0x000000130000720c */ /* 0x000fe20003fa4070 */
[----:B------:R-:W-:Y:S01]  /*e910*/  @!P4 IMAD.MOV R2, RZ, RZ, -R2 ;  /* 0x000000ffff02c224 */ /* 0x000fe200078e0a02 */
[----:B------:R0:W-:Y:S01]  /*e920*/  STL [R1+0x3d8], R3 ;  /* 0x0003d80301007387 */ /* 0x0001e20000100800 */
[----:B------:R-:W-:Y:S01]  /*e930*/  IMAD.MOV R8, RZ, RZ, -R8 ;  /* 0x000000ffff087224 */ /* 0x000fe200078e0a08 */
[----:B------:R-:W-:Y:S01]  /*e940*/  IABS R10, R7 ;  /* 0x00000007000a7213 */ /* 0x000fe20000000000 */
[--C-:B------:R-:W-:Y:S01]  /*e950*/  @!P6 IMAD.IADD R6, R6, 0x1, -R0.reuse ;  /* 0x000000010606e824 */ /* 0x100fe200078e0a00 */
[----:B------:R2:W-:Y:S01]  /*e960*/  STL [R1+0x3d4], R2 ;  /* 0x0003d40201007387 */ /* 0x0005e20000100800 */
[----:B-1----:R-:W-:Y:S01]  /*e970*/  IMAD R9, R0, R8, R21 ;  /* 0x0000000800097224 */ /* 0x002fe200078e0215 */
[----:B------:R-:W-:Y:S01]  /*e980*/  ISETP.GE.AND P4, PT, R13, RZ, PT ;  /* 0x000000ff0d00720c */ /* 0x000fe20003f86270 */
[----:B------:R-:W-:Y:S01]  /*e990*/  @!P0 IMAD.IADD R17, R17, 0x1, -R0 ;  /* 0x0000000111118824 */ /* 0x000fe200078e0a00 */
[----:B------:R-:W-:Y:S01]  /*e9a0*/  IABS R8, R12 ;  /* 0x0000000c00087213 */ /* 0x000fe20000000000 */
[----:B0-----:R-:W-:Y:S01]  /*e9b0*/  IMAD.MOV.U32 R3, RZ, RZ, R6 ;  /* 0x000000ffff037224 */ /* 0x001fe200078e0006 */
[----:B------:R-:W-:Y:S01]  /*e9c0*/  ISETP.GE.AND P6, PT, R16, RZ, PT ;  /* 0x000000ff1000720c */ /* 0x000fe20003fc6270 */
[----:B------:R-:W-:Y:S01]  /*e9d0*/  @!P5 IMAD.IADD R19, R19, 0x1, -R0 ;  /* 0x000000011313d824 */ /* 0x000fe200078e0a00 */
[----:B------:R-:W-:Y:S01]  /*e9e0*/  IADD3 R6, R27, 0xf2, RZ ;  /* 0x000000f21b067810 */ /* 0x000fe20007ffe0ff */
[----:B--2---:R-:W-:Y:S01]  /*e9f0*/  IMAD.MOV.U32 R2, RZ, RZ, R5 ;  /* 0x000000ffff027224 */ /* 0x004fe200078e0005 */
[----:B------:R-:W-:Y:S01]  /*ea00*/  ISETP.GE.AND P0, PT, R7, RZ, PT ;  /* 0x000000ff0700720c */ /* 0x000fe20003f06270 */
[----:B------:R-:W-:Y:S01]  /*ea10*/  IMAD.HI.U32 R5, R28, R10, RZ ;  /* 0x0000000a1c057227 */ /* 0x000fe200078e00ff */
[----:B------:R-:W-:-:S02]  /*ea20*/  ISETP.GT.U32.AND P5, PT, R0, R19, PT ;  /* 0x000000130000720c */ /* 0x000fc40003fa4070 */
[----:B------:R-:W-:Y:S01]  /*ea30*/  IABS R7, R6 ;  /* 0x0000000600077213 */ /* 0x000fe20000000000 */
[----:B------:R-:W-:Y:S01]  /*ea40*/  @!P1 IMAD.MOV R2, RZ, RZ, -R2 ;  /* 0x000000ffff029224 */ /* 0x000fe200078e0a02 */
[----:B------:R-:W-:Y:S01]  /*ea50*/  ISETP.GT.U32.AND P1, PT, R0, R9, PT ;  /* 0x000000090000720c */ /* 0x000fe20003f24070 */
[----:B------:R-:W-:Y:S01]  /*ea60*/  @!P2 IMAD.MOV R3, RZ, RZ, -R3 ;  /* 0x000000ffff03a224 */ /* 0x000fe200078e0a03 */
[----:B------:R-:W-:Y:S01]  /*ea70*/  IADD3 R13, R27, 0xf1, RZ ;  /* 0x000000f11b0d7810 */ /* 0x000fe20007ffe0ff */
[----:B------:R-:W-:Y:S01]  /*ea80*/  IMAD.MOV R5, RZ, RZ, -R5 ;  /* 0x000000ffff057224 */ /* 0x000fe200078e0a05 */
[----:B------:R-:W-:Y:S01]  /*ea90*/  ISETP.GE.AND P2, PT, R18, RZ, PT ;  /* 0x000000ff1200720c */ /* 0x000fe20003f46270 */
[----:B------:R-:W-:Y:S01]  /*eaa0*/  IMAD.HI.U32 R11, R28, R8, RZ ;  /* 0x000000081c0b7227 */ /* 0x000fe200078e00ff */
[----:B------:R-:W-:Y:S03]  /*eab0*/  STL [R1+0x3cc], R3 ;  /* 0x0003cc0301007387 */ /* 0x000fe60000100800 */
[----:B------:R-:W-:Y:S01]  /*eac0*/  IMAD R10, R0, R5, R10 ;  /* 0x00000005000a7224 */ /* 0x000fe200078e020a */
[----:B------:R0:W-:Y:S01]  /*ead0*/  STL [R1+0x3c0], R2 ;  /* 0x0003c00201007387 */ /* 0x0001e20000100800 */
[--C-:B------:R-:W-:Y:S01]  /*eae0*/  @!P5 IMAD.IADD R19, R19, 0x1, -R0.reuse ;  /* 0x000000011313d824 */ /* 0x100fe200078e0a00 */
[----:B------:R-:W-:Y:S01]  /*eaf0*/  IABS R5, R13 ;  /* 0x0000000d00057213 */ /* 0x000fe20000000000 */
[----:B------:R-:W-:Y:S01]  /*eb00*/  @!P1 IMAD.IADD R9, R9, 0x1, -R0 ;  /* 0x0000000109099824 */ /* 0x000fe200078e0a00 */
[----:B------:R-:W-:Y:S01]  /*eb10*/  ISETP.GE.AND P5, PT, R12, RZ, PT ;  /* 0x000000ff0c00720c */ /* 0x000fe20003fa6270 */
[----:B------:R-:W-:-:S02]  /*eb20*/  IMAD.MOV R11, RZ, RZ, -R11 ;  /* 0x000000ffff0b7224 */ /* 0x000fc400078e0a0b */
[----:B------:R-:W-:Y:S01]  /*eb30*/  IMAD.HI.U32 R16, R28, R7, RZ ;  /* 0x000000071c107227 */ /* 0x000fe200078e00ff */
[----:B------:R-:W-:-:S03]  /*eb40*/  ISETP.GT.U32.AND P1, PT, R0, R9, PT ;  /* 0x000000090000720c */ /* 0x000fc60003f24070 */
[----:B0-----:R-:W-:Y:S02]  /*eb50*/  IMAD.MOV.U32 R2, RZ, RZ, R17 ;  /* 0x000000ffff027224 */ /* 0x001fe400078e0011 */
[C---:B------:R-:W-:Y:S01]  /*eb60*/  IMAD R8, R0.reuse, R11, R8 ;  /* 0x0000000b00087224 */ /* 0x040fe200078e0208 */
[----:B------:R-:W-:Y:S01]  /*eb70*/  IADD3 R11, R27, 0xf0, RZ ;  /* 0x000000f01b0b7810 */ /* 0x000fe20007ffe0ff */
[----:B------:R-:W-:Y:S01]  /*eb80*/  @!P4 IMAD.MOV R2, RZ, RZ, -R2 ;  /* 0x000000ffff02c224 */ /* 0x000fe200078e0a02 */
[C---:B------:R-:W-:Y:S01]  /*eb90*/  ISETP.GT.U32.AND P4, PT, R0.reuse, R10, PT ;  /* 0x0000000a0000720c */ /* 0x040fe20003f84070 */
[----:B------:R-:W-:Y:S01]  /*eba0*/  IMAD.MOV R16, RZ, RZ, -R16 ;  /* 0x000000ffff107224 */ /* 0x000fe200078e0a10 */
[----:B------:R-:W-:Y:S02]  /*ebb0*/  IABS R12, R11 ;  /* 0x0000000b000c7213 */ /* 0x000fe40000000000 */
[----:B------:R0:W-:Y:S01]  /*ebc0*/  STL [R1+0x390], R2 ;  /* 0x0003900201007387 */ /* 0x0001e20000100800 */
[----:B------:R-:W-:Y:S01]  /*ebd0*/  @!P1 IMAD.IADD R9, R9, 0x1, -R0 ;  /* 0x0000000109099824 */ /* 0x000fe200078e0a00 */
[C---:B------:R-:W-:Y:S01]  /*ebe0*/  ISETP.GT.U32.AND P1, PT, R0.reuse, R8, PT ;  /* 0x000000080000720c */ /* 0x040fe20003f24070 */
[----:B------:R-:W-:-:S02]  /*ebf0*/  IMAD R7, R0, R16, R7 ;  /* 0x0000001000077224 */ /* 0x000fc400078e0207 */
[----:B------:R-:W-:-:S04]  /*ec00*/  IMAD.HI.U32 R18, R28, R12, RZ ;  /* 0x0000000c1c127227 */ /* 0x000fc800078e00ff */
[----:B------:R-:W-:Y:S02]  /*ec10*/  @!P4 IMAD.IADD R10, R10, 0x1, -R0 ;  /* 0x000000010a0ac824 */ /* 0x000fe400078e0a00 */
[----:B0-----:R-:W-:Y:S01]  /*ec20*/  IMAD.MOV.U32 R2, RZ, RZ, R19 ;  /* 0x000000ffff027224 */ /* 0x001fe200078e0013 */
[----:B------:R-:W-:Y:S01]  /*ec30*/  IADD3 R19, R27, 0xed, RZ ;  /* 0x000000ed1b137810 */ /* 0x000fe20007ffe0ff */
[----:B------:R-:W-:Y:S01]  /*ec40*/  IMAD.MOV R18, RZ, RZ, -R18 ;  /* 0x000000ffff127224 */ /* 0x000fe200078e0a12 */
[----:B------:R-:W-:Y:S01]  /*ec50*/  ISETP.GT.U32.AND P4, PT, R0, R10, PT ;  /* 0x0000000a0000720c */ /* 0x000fe20003f84070 */
[----:B------:R-:W-:Y:S01]  /*ec60*/  @!P6 IMAD.MOV R2, RZ, RZ, -R2 ;  /* 0x000000ffff02e224 */ /* 0x000fe200078e0a02 */
[----:B------:R-:W-:Y:S01]  /*ec70*/  ISETP.GE.AND P6, PT, R6, RZ, PT ;  /* 0x000000ff0600720c */ /* 0x000fe20003fc6270 */
[----:B------:R-:W-:-:S03]  /*ec80*/  IMAD.HI.U32 R6, R28, R5, RZ ;  /* 0x000000051c067227 */ /* 0x000fc600078e00ff */
[----:B------:R0:W-:Y:S01]  /*ec90*/  STL [R1+0x3bc], R2 ;  /* 0x0003bc0201007387 */ /* 0x0001e20000100800 */
[----:B------:R-:W-:-:S05]  /*eca0*/  @!P1 IMAD.IADD R8, R8, 0x1, -R0 ;  /* 0x0000000108089824 */ /* 0x000fca00078e0a00 */
[----:B------:R-:W-:Y:S01]  /*ecb0*/  ISETP.GT.U32.AND P1, PT, R0, R8, PT ;  /* 0x000000080000720c */ /* 0x000fe20003f24070 */
[----:B------:R-:W-:Y:S02]  /*ecc0*/  @!P4 IMAD.IADD R10, R10, 0x1, -R0 ;  /* 0x000000010a0ac824 */ /* 0x000fe400078e0a00 */
[----:B0-----:R-:W-:Y:S02]  /*ecd0*/  IMAD.MOV.U32 R2, RZ, RZ, R9 ;  /* 0x000000ffff027224 */ /* 0x001fe400078e0009 */
[----:B------:R-:W-:Y:S01]  /*ece0*/  IMAD.MOV R9, RZ, RZ, -R6 ;  /* 0x000000ffff097224 */ /* 0x000fe200078e0a06 */
[C---:B------:R-:W-:Y:S01]  /*ecf0*/  IADD3 R6, R27.reuse, 0xef, RZ ;  /* 0x000000ef1b067810 */ /* 0x040fe20007ffe0ff */
[----:B------:R-:W-:Y:S01]  /*ed00*/  @!P2 IMAD.MOV R2, RZ, RZ, -R2 ;  /* 0x000000ffff02a224 */ /* 0x000fe200078e0a02 */
[C---:B------:R-:W-:Y:S01]  /*ed10*/  ISETP.GT.U32.AND P2, PT, R0.reuse, R7, PT ;  /* 0x000000070000720c */ /* 0x040fe20003f44070 */
[----:B------:R-:W-:Y:S01]  /*ed20*/  IMAD R9, R0, R9, R5 ;  /* 0x0000000900097224 */ /* 0x000fe200078e0205 */
[----:B------:R-:W-:-:S02]  /*ed30*/  IADD3 R5, R27, 0xee, RZ ;  /* 0x000000ee1b057810 */ /* 0x000fc40007ffe0ff */
[----:B------:R-:W-:Y:S01]  /*ed40*/  IABS R17, R6 ;  /* 0x0000000600117213 */ /* 0x000fe20000000000 */
[----:B------:R0:W-:Y:S01]  /*ed50*/  STL [R1+0x3c8], R2 ;  /* 0x0003c80201007387 */ /* 0x0001e20000100800 */
[----:B------:R-:W-:Y:S01]  /*ed60*/  ISETP.GT.U32.AND P4, PT, R0, R9, PT ;  /* 0x000000090000720c */ /* 0x000fe20003f84070 */
[----:B------:R-:W-:Y:S01]  /*ed70*/  @!P1 IMAD.IADD R8, R8, 0x1, -R0 ;  /* 0x0000000108089824 */ /* 0x000fe200078e0a00 */
[----:B------:R-:W-:Y:S02]  /*ed80*/  IABS R16, R5 ;  /* 0x0000000500107213 */ /* 0x000fe40000000000 */
[----:B------:R-:W-:Y:S01]  /*ed90*/  ISETP.GE.AND P1, PT, R11, RZ, PT ;  /* 0x000000ff0b00720c */ /* 0x000fe20003f26270 */
[----:B------:R-:W-:Y:S01]  /*eda0*/  IMAD R11, R0, R18, R12 ;  /* 0x00000012000b7224 */ /* 0x000fe200078e020c */
[----:B------:R-:W-:Y:S01]  /*edb0*/  IADD3 R12, R27, 0xec, RZ ;  /* 0x000000ec1b0c7810 */ /* 0x000fe20007ffe0ff */
[----:B------:R-:W-:Y:S02]  /*edc0*/  @!P2 IMAD.IADD R7, R7, 0x1, -R0 ;  /* 0x000000010707a824 */ /* 0x000fe400078e0a00 */
[----:B0-----:R-:W-:-:S02]  /*edd0*/  IMAD.MOV.U32 R2, RZ, RZ, R10 ;  /* 0x000000ffff027224 */ /* 0x001fc400078e000a */
        /* <DEDUP_REMOVED lines=9> */
[----:B------:R-:W-:-:S02]  /*ee70*/  IMAD.MOV R13, RZ, RZ, -R13 ;  /* 0x000000ffff0d7224 */ /* 0x000fc400078e0a0d */
[C---:B------:R-:W-:Y:S02]  /*ee80*/  IMAD R17, R0.reuse, R10, R17 ;  /* 0x0000000a00117224 */ /* 0x040fe400078e0211 */
[----:B------:R-:W-:Y:S01]  /*ee90*/  IMAD.MOV.U32 R3, RZ, RZ, R8 ;  /* 0x000000ffff037224 */ /* 0x000fe200078e0008 */
[----:B------:R-:W-:Y:S01]  /*eea0*/  IABS R8, R19 ;  /* 0x0000001300087213 */ /* 0x000fe20000000000 */
[----:B------:R-:W-:Y:S01]  /*eeb0*/  @!P2 IMAD.IADD R7, R7, 0x1, -R0 ;  /* 0x000000010707a824 */ /* 0x000fe200078e0a00 */
[C---:B------:R-:W-:Y:S01]  /*eec0*/  ISETP.GT.U32.AND P2, PT, R0.reuse, R11, PT ;  /* 0x0000000b0000720c */ /* 0x040fe20003f44070 */
[C---:B------:R-:W-:Y:S01]  /*eed0*/  IMAD R16, R0.reuse, R13, R16 ;  /* 0x0000000d00107224 */ /* 0x040fe200078e0210 */
[----:B------:R-:W-:Y:S01]  /*eee0*/  IADD3 R13, R27, 0xe9, RZ ;  /* 0x000000e91b0d7810 */ /* 0x000fe20007ffe0ff */
[----:B------:R-:W-:Y:S01]  /*eef0*/  @!P5 IMAD.MOV R3, RZ, RZ, -R3 ;  /* 0x000000ffff03d224 */ /* 0x000fe200078e0a03 */
[C---:B------:R-:W-:Y:S01]  /*ef00*/  ISETP.GT.U32.AND P5, PT, R0.reuse, R17, PT ;  /* 0x000000110000720c */ /* 0x040fe20003fa4070 */
[----:B------:R-:W-:Y:S01]  /*ef10*/  @!P4 IMAD.IADD R9, R9, 0x1, -R0 ;  /* 0x000000010909c824 */ /* 0x000fe200078e0a00 */
[----:B------:R-:W-:Y:S01]  /*ef20*/  ISETP.GT.U32.AND P4, PT, R0, R16, PT ;  /* 0x000000100000720c */ /* 0x000fe20003f84070 */
[----:B0-----:R-:W-:Y:S01]  /*ef30*/  IMAD.MOV.U32 R2, RZ, RZ, R7 ;  /* 0x000000ffff027224 */ /* 0x001fe200078e0007 */
[----:B------:R-:W-:Y:S01]  /*ef40*/  STL [R1+0x3ac], R3 ;  /* 0x0003ac0301007387 */ /* 0x000fe20000100800 */
[----:B------:R-:W-:Y:S01]  /*ef50*/  IMAD.HI.U32 R7, R28, R8, RZ ;  /* 0x000000081c077227 */ /* 0x000fe200078e00ff */
[----:B------:R-:W-:-:S03]  /*ef60*/  IABS R21, R13 ;  /* 0x0000000d00157213 */ /* 0x000fc60000000000 */
[----:B------:R-:W-:Y:S01]  /*ef70*/  @!P6 IMAD.MOV R2, RZ, RZ, -R2 ;  /* 0x000000ffff02e224 */ /* 0x000fe200078e0a02 */
[----:B------:R-:W-:Y:S01]  /*ef80*/  ISETP.GE.AND P6, PT, R6, RZ, PT ;  /* 0x000000ff0600720c */ /* 0x000fe20003fc6270 */
[--C-:B------:R-:W-:Y:S01]  /*ef90*/  @!P2 IMAD.IADD R11, R11, 0x1, -R0.reuse ;  /* 0x000000010b0ba824 */ /* 0x100fe200078e0a00 */
[----:B------:R-:W-:Y:S01]  /*efa0*/  IABS R6, R12 ;  /* 0x0000000c00067213 */ /* 0x000fe20000000000 */
[--C-:B------:R-:W-:Y:S01]  /*efb0*/  @!P5 IMAD.IADD R17, R17, 0x1, -R0.reuse ;  /* 0x000000011111d824 */ /* 0x100fe200078e0a00 */
[----:B------:R0:W-:Y:S01]  /*efc0*/  STL [R1+0x3b4], R2 ;  /* 0x0003b40201007387 */ /* 0x0001e20000100800 */
[----:B------:R-:W-:Y:S01]  /*efd0*/  @!P4 IMAD.IADD R16, R16, 0x1, -R0 ;  /* 0x000000011010c824 */ /* 0x000fe200078e0a00 */
[C---:B------:R-:W-:Y:S01]  /*efe0*/  ISETP.GT.U32.AND P5, PT, R0.reuse, R11, PT ;  /* 0x0000000b0000720c */ /* 0x040fe20003fa4070 */
[----:B------:R-:W-:Y:S01]  /*eff0*/  IMAD.MOV R7, RZ, RZ, -R7 ;  /* 0x000000ffff077224 */ /* 0x000fe200078e0a07 */
[C---:B------:R-:W-:Y:S02]  /*f000*/  ISETP.GT.U32.AND P4, PT, R0.reuse, R17, PT ;  /* 0x000000110000720c */ /* 0x040fe40003f84070 */
[----:B------:R-:W-:Y:S01]  /*f010*/  ISETP.GE.AND P2, PT, R5, RZ, PT ;  /* 0x000000ff0500720c */ /* 0x000fe20003f46270 */
[----:B------:R-:W-:Y:S01]  /*f020*/  IMAD R8, R0, R7, R8 ;  /* 0x0000000700087224 */ /* 0x000fe200078e0208 */
[C---:B------:R-:W-:Y:S01]  /*f030*/  IADD3 R7, R27.reuse, 0xea, RZ ;  /* 0x000000ea1b077810 */ /* 0x040fe20007ffe0ff */
[----:B0-----:R-:W-:Y:S01]  /*f040*/  IMAD.MOV.U32 R2, RZ, RZ, R9 ;  /* 0x000000ffff027224 */ /* 0x001fe200078e0009 */
[----:B------:R-:W-:Y:S01]  /*f050*/  IADD3 R5, R27, 0xeb, RZ ;  /* 0x000000eb1b057810 */ /* 0x000fe20007ffe0ff */
[----:B------:R-:W-:Y:S01]  /*f060*/  IMAD.HI.U32 R9, R28, R6, RZ ;  /* 0x000000061c097227 */ /* 0x000fe200078e00ff */
[----:B------:R-:W-:-:S02]  /*f070*/  IABS R18, R7 ;  /* 0x0000000700127213 */ /* 0x000fc40000000000 */
[----:B------:R-:W-:Y:S01]  /*f080*/  IABS R10, R5 ;  /* 0x00000005000a7213 */ /* 0x000fe20000000000 */
[----:B------:R-:W-:Y:S02]  /*f090*/  IMAD.MOV R9, RZ, RZ, -R9 ;  /* 0x000000ffff097224 */ /* 0x000fe400078e0a09 */
[----:B------:R-:W-:Y:S01]  /*f0a0*/  @!P5 IMAD.IADD R11, R11, 0x1, -R0 ;  /* 0x000000010b0bd824 */ /* 0x000fe200078e0a00 */
[C---:B------:R-:W-:Y:S01]  /*f0b0*/  ISETP.GT.U32.AND P5, PT, R0.reuse, R8, PT ;  /* 0x000000080000720c */ /* 0x040fe20003fa4070 */
[C---:B------:R-:W-:Y:S02]  /*f0c0*/  IMAD R6, R0.reuse, R9, R6 ;  /* 0x0000000900067224 */ /* 0x040fe400078e0206 */
[----:B------:R-:W-:Y:S02]  /*f0d0*/  @!P4 IMAD.IADD R17, R17, 0x1, -R0 ;  /* 0x000000011111c824 */ /* 0x000fe400078e0a00 */
[----:B------:R-:W-:Y:S01]  /*f0e0*/  @!P0 IMAD.MOV R2, RZ, RZ, -R2 ;  /* 0x000000ffff028224 */ /* 0x000fe200078e0a02 */
[C---:B------:R-:W-:Y:S01]  /*f0f0*/  ISETP.GT.U32.AND P4, PT, R0.reuse, R6, PT ;  /* 0x000000060000720c */ /* 0x040fe20003f84070 */
[----:B------:R-:W-:Y:S01]  /*f100*/  IMAD.MOV.U32 R3, RZ, RZ, R17 ;  /* 0x000000ffff037224 */ /* 0x000fe200078e0011 */
[----:B------:R-:W-:Y:S01]  /*f110*/  ISETP.GT.U32.AND P0, PT, R0, R16, PT ;  /* 0x000000100000720c */ /* 0x000fe20003f04070 */
[----:B------:R-:W-:Y:S01]  /*f120*/  IMAD.HI.U32 R9, R28, R10, RZ ;  /* 0x0000000a1c097227 */ /* 0x000fe200078e00ff */
[----:B------:R0:W-:Y:S03]  /*f130*/  STL [R1+0x3b8], R2 ;  /* 0x0003b80201007387 */ /* 0x0001e60000100800 */
[----:B------:R-:W-:-:S02]  /*f140*/  @!P5 IMAD.IADD R8, R8, 0x1, -R0 ;  /* 0x000000010808d824 */ /* 0x000fc400078e0a00 */
[----:B------:R-:W-:Y:S02]  /*f150*/  @!P6 IMAD.MOV R3, RZ, RZ, -R3 ;  /* 0x000000ffff03e224 */ /* 0x000fe400078e0a03 */
[----:B------:R-:W-:Y:S01]  /*f160*/  IMAD.MOV R9, RZ, RZ, -R9 ;  /* 0x000000ffff097224 */ /* 0x000fe200078e0a09 */
[----:B------:R-:W-:Y:S01]  /*f170*/  ISETP.GT.U32.AND P5, PT, R0, R8, PT ;  /* 0x000000080000720c */ /* 0x000fe20003fa4070 */
[----:B------:R-:W-:Y:S02]  /*f180*/  @!P4 IMAD.IADD R6, R6, 0x1, -R0 ;  /* 0x000000010606c824 */ /* 0x000fe400078e0a00 */
[----:B0-----:R-:W-:Y:S02]  /*f190*/  IMAD.MOV.U32 R2, RZ, RZ, R11 ;  /* 0x000000ffff027224 */ /* 0x001fe400078e000b */
[----:B------:R-:W-:Y:S01]  /*f1a0*/  IMAD.MOV.U32 R11, RZ, RZ, R18 ;  /* 0x000000ffff0b7224 */ /* 0x000fe200078e0012 */
[----:B------:R-:W-:Y:S01]  /*f1b0*/  ISETP.GT.U32.AND P4, PT, R0, R6, PT ;  /* 0x000000060000720c */ /* 0x000fe20003f84070 */
[----:B------:R-:W-:Y:S01]  /*f1c0*/  @!P1 IMAD.MOV R2, RZ, RZ, -R2 ;  /* 0x000000ffff029224 */ /* 0x000fe200078e0a02 */
[----:B------:R-:W-:Y:S01]  /*f1d0*/  ISETP.GE.AND P1, PT, R12, RZ, PT ;  /* 0x000000ff0c00720c */ /* 0x000fe20003f26270 */
[----:B------:R-:W-:-:S03]  /*f1e0*/  IMAD.HI.U32 R12, R28, R11, RZ ;  /* 0x0000000b1c0c7227 */ /* 0x000fc600078e00ff */
[----:B------:R0:W-:Y:S01]  /*f1f0*/  STL [R1+0x3b0], R2 ;  /* 0x0003b00201007387 */ /* 0x0001e20000100800 */
[----:B------:R-:W-:Y:S01]  /*f200*/  @!P0 IMAD.IADD R16, R16, 0x1, -R0 ;  /* 0x0000000110108824 */ /* 0x000fe200078e0a00 */
[----:B------:R-:W-:Y:S01]  /*f210*/  ISETP.GE.AND P0, PT, R19, RZ, PT ;  /* 0x000000ff1300720c */ /* 0x000fe20003f06270 */
[----:B------:R-:W-:Y:S01]  /*f220*/  IMAD.MOV R12, RZ, RZ, -R12 ;  /* 0x000000ffff0c7224 */ /* 0x000fe200078e0a0c */
[----:B------:R-:W-:Y:S01]  /*f230*/  STL [R1+0x394], R3 ;  /* 0x0003940301007387 */ /* 0x000fe20000100800 */
[--C-:B------:R-:W-:Y:S01]  /*f240*/  @!P5 IMAD.IADD R8, R8, 0x1, -R0.reuse ;  /* 0x000000010808d824 */ /* 0x100fe200078e0a00 */
[----:B------:R-:W-:Y:S01]  /*f250*/  ISETP.GE.AND P5, PT, R7, RZ, PT ;  /* 0x000000ff0700720c */ /* 0x000fe20003fa6270 */
[----:B------:R-:W-:Y:S01]  /*f260*/  IMAD R11, R0, R12, R11 ;  /* 0x0000000c000b7224 */ /* 0x000fe200078e020b */
[----:B------:R-:W-:Y:S01]  /*f270*/  IADD3 R12, R27, 0xe8, RZ ;  /* 0x000000e81b0c7810 */ /* 0x000fe20007ffe0ff */
[----:B------:R-:W-:Y:S02]  /*f280*/  @!P4 IMAD.IADD R6, R6, 0x1, -R0 ;  /* 0x000000010606c824 */ /* 0x000fe400078e0a00 */
[----:B0-----:R-:W-:Y:S01]  /*f290*/  IMAD.MOV.U32 R2, RZ, RZ, R16 ;  /* 0x000000ffff027224 */ /* 0x001fe200078e0010 */
[C---:B------:R-:W-:Y:S01]  /*f2a0*/  ISETP.GT.U32.AND P4, PT, R0.reuse, R11, PT ;  /* 0x0000000b0000720c */ /* 0x040fe20003f84070 */
[----:B------:R-:W-:Y:S01]  /*f2b0*/  IMAD R10, R0, R9, R10 ;  /* 0x00000009000a7224 */ /* 0x000fe200078e020a */
[----:B------:R-:W-:Y:S01]  /*f2c0*/  IABS R7, R12 ;  /* 0x0000000c00077213 */ /* 0x000fe20000000000 */
[----:B------:R-:W-:Y:S01]  /*f2d0*/  @!P2 IMAD.MOV R2, RZ, RZ, -R2 ;  /* 0x000000ffff02a224 */ /* 0x000fe200078e0a02 */
[----:B------:R-:W-:Y:S01]  /*f2e0*/  ISETP.GE.AND P2, PT, R5, RZ, PT ;  /* 0x000000ff0500720c */ /* 0x000fe20003f46270 */
[----:B------:R-:W-:Y:S01]  /*f2f0*/  IMAD.HI.U32 R9, R28, R21, RZ ;  /* 0x000000151c097227 */ /* 0x000fe200078e00ff */
[----:B------:R-:W-:-:S02]  /*f300*/  ISETP.GT.U32.AND P6, PT, R0, R10, PT ;  /* 0x0000000a0000720c */ /* 0x000fc40003fc4070 */
[----:B------:R0:W-:Y:S01]  /*f310*/  STL [R1+0x398], R2 ;  /* 0x0003980201007387 */ /* 0x0001e20000100800 */
[----:B------:R-:W-:Y:S01]  /*f320*/  IMAD.MOV R9, RZ, RZ, -R9 ;  /* 0x000000ffff097224 */ /* 0x000fe200078e0a09 */
[C---:B------:R-:W-:Y:S02]  /*f330*/  IADD3 R5, R27.reuse, 0xe6, RZ ;  /* 0x000000e61b057810 */ /* 0x040fe40007ffe0ff */
[----:B------:R-:W-:Y:S01]  /*f340*/  IADD3 R16, R27, 0xe4, RZ ;  /* 0x000000e41b107810 */ /* 0x000fe20007ffe0ff */
[----:B------:R-:W-:Y:S01]  /*f350*/  @!P4 IMAD.IADD R11, R11, 0x1, -R0 ;  /* 0x000000010b0bc824 */ /* 0x000fe200078e0a00 */
[----:B------:R-:W-:Y:S01]  /*f360*/  IABS R20, R5 ;  /* 0x0000000500147213 */ /* 0x000fe20000000000 */
[----:B------:R-:W-:Y:S01]  /*f370*/  IMAD R21, R0, R9, R21 ;  /* 0x0000000900157224 */ /* 0x000fe200078e0215 */
[----:B------:R-:W-:Y:S01]  /*f380*/  IADD3 R9, R27, 0xe7, RZ ;  /* 0x000000e71b097810 */ /* 0x000fe20007ffe0ff */
[----:B0-----:R-:W-:Y:S01]  /*f390*/  IMAD.MOV.U32 R2, RZ, RZ, R8 ;  /* 0x000000ffff027224 */ /* 0x001fe200078e0008 */
[----:B------:R-:W-:Y:S01]  /*f3a0*/  ISETP.GE.AND P4, PT, R13, RZ, PT ;  /* 0x000000ff0d00720c */ /* 0x000fe20003f86270 */
[----:B------:R-:W-:Y:S01]  /*f3b0*/  @!P6 IMAD.IADD R10, R10, 0x1, -R0 ;  /* 0x000000010a0ae824 */ /* 0x000fe200078e0a00 */
[----:B------:R-:W-:Y:S01]  /*f3c0*/  IABS R18, R9 ;  /* 0x0000000900127213 */ /* 0x000fe20000000000 */
[----:B------:R-:W-:Y:S01]  /*f3d0*/  @!P0 IMAD.MOV R2, RZ, RZ, -R2 ;  /* 0x000000ffff028224 */ /* 0x000fe200078e0a02 */
[----:B------:R-:W-:Y:S01]  /*f3e0*/  ISETP.GT.U32.AND P0, PT, R0, R21, PT ;  /* 0x000000150000720c */ /* 0x000fe20003f04070 */
[----:B------:R-:W-:Y:S01]  /*f3f0*/  IMAD.HI.U32 R8, R28, R7, RZ ;  /* 0x000000071c087227 */ /* 0x000fe200078e00ff */
[----:B------:R-:W-:-:S02]  /*f400*/  ISETP.GT.U32.AND P6, PT, R0, R10, PT ;  /* 0x0000000a0000720c */ /* 0x000fc40003fc4070 */
[----:B------:R0:W-:Y:S01]  /*f410*/  STL [R1+0x3a4], R2 ;  /* 0x0003a40201007387 */ /* 0x0001e20000100800 */
[----:B------:R-:W-:-:S04]  /*f420*/  IMAD.MOV R8, RZ, RZ, -R8 ;  /* 0x000000ffff087224 */ /* 0x000fc800078e0a08 */
[----:B------:R-:W-:Y:S02]  /*f430*/  IMAD R7, R0, R8, R7 ;  /* 0x0000000800077224 */ /* 0x000fe400078e0207 */
[----:B------:R-:W-:-:S04]  /*f440*/  IMAD.HI.U32 R8, R28, R20, RZ ;  /* 0x000000141c087227 */ /* 0x000fc800078e00ff */
        /* <DEDUP_REMOVED lines=8> */
[----:B------:R-:W-:Y:S01]  /*f4d0*/  ISETP.GE.AND P6, PT, R12, RZ, PT ;  /* 0x000000ff0c00720c */ /* 0x000fe20003fc6270 */
[C---:B------:R-:W-:Y:S01]  /*f4e0*/  IMAD R18, R0.reuse, R6, R18 ;  /* 0x0000000600127224 */ /* 0x040fe200078e0212 */
[----:B------:R-:W-:Y:S01]  /*f4f0*/  IADD3 R6, R27, 0xe5, RZ ;  /* 0x000000e51b067810 */ /* 0x000fe20007ffe0ff */
[----:B------:R-:W-:Y:S01]  /*f500*/  IMAD.MOV.U32 R3, RZ, RZ, R10 ;  /* 0x000000ffff037224 */ /* 0x000fe200078e000a */
[C---:B------:R-:W-:Y:S01]  /*f510*/  ISETP.GT.U32.AND P0, PT, R0.reuse, R21, PT ;  /* 0x000000150000720c */ /* 0x040fe20003f04070 */
[----:B------:R-:W-:Y:S01]  /*f520*/  IMAD.MOV R8, RZ, RZ, -R8 ;  /* 0x000000ffff087224 */ /* 0x000fe200078e0a08 */
[----:B------:R-:W-:Y:S01]  /*f530*/  IABS R10, R6 ;  /* 0x00000006000a7213 */ /* 0x000fe20000000000 */
[----:B------:R-:W-:Y:S01]  /*f540*/  @!P1 IMAD.IADD R11, R11, 0x1, -R0 ;  /* 0x000000010b0b9824 */ /* 0x000fe200078e0a00 */
[C---:B------:R-:W-:Y:S01]  /*f550*/  ISETP.GT.U32.AND P1, PT, R0.reuse, R7, PT ;  /* 0x000000070000720c */ /* 0x040fe20003f24070 */
[----:B------:R-:W-:Y:S01]  /*f560*/  @!P2 IMAD.MOV R3, RZ, RZ, -R3 ;  /* 0x000000ffff03a224 */ /* 0x000fe200078e0a03 */
[C---:B------:R-:W-:Y:S01]  /*f570*/  ISETP.GT.U32.AND P2, PT, R0.reuse, R18, PT ;  /* 0x000000120000720c */ /* 0x040fe20003f44070 */
[----:B------:R-:W-:Y:S01]  /*f580*/  IMAD R20, R0, R8, R20 ;  /* 0x0000000800147224 */ /* 0x000fe200078e0214 */
[----:B------:R-:W-:Y:S01]  /*f590*/  IADD3 R12, R27, 0xe1, RZ ;  /* 0x000000e11b0c7810 */ /* 0x000fe20007ffe0ff */
[----:B0-----:R-:W-:Y:S01]  /*f5a0*/  IMAD.MOV.U32 R2, RZ, RZ, R11 ;  /* 0x000000ffff027224 */ /* 0x001fe200078e000b */
[----:B------:R-:W-:Y:S01]  /*f5b0*/  IABS R11, R22 ;  /* 0x00000016000b7213 */ /* 0x000fe20000000000 */
[----:B------:R-:W-:Y:S01]  /*f5c0*/  STL [R1+0x39c], R3 ;  /* 0x00039c0301007387 */ /* 0x000fe20000100800 */
[----:B------:R-:W-:Y:S01]  /*f5d0*/  IABS R13, R12 ;  /* 0x0000000c000d7213 */ /* 0x000fe20000000000 */
[----:B------:R-:W-:Y:S01]  /*f5e0*/  @!P0 IMAD.IADD R21, R21, 0x1, -R0 ;  /* 0x0000000115158824 */ /* 0x000fe200078e0a00 */
[----:B------:R-:W-:Y:S01]  /*f5f0*/  ISETP.GE.AND P0, PT, R5, RZ, PT ;  /* 0x000000ff0500720c */ /* 0x000fe20003f06270 */
[----:B------:R-:W-:Y:S01]  /*f600*/  IMAD.MOV.U32 R5, RZ, RZ, R10 ;  /* 0x000000ffff057224 */ /* 0x000fe200078e000a */
[----:B------:R-:W-:Y:S01]  /*f610*/  IABS R10, R16 ;  /* 0x00000010000a7213 */ /* 0x000fe20000000000 */
[----:B------:R-:W-:-:S02]  /*f620*/  @!P1 IMAD.IADD R7, R7, 0x1, -R0 ;  /* 0x0000000107079824 */ /* 0x000fc400078e0a00 */
[----:B------:R-:W-:Y:S02]  /*f630*/  @!P2 IMAD.IADD R18, R18, 0x1, -R0 ;  /* 0x000000011212a824 */ /* 0x000fe400078e0a00 */
[----:B------:R-:W-:Y:S01]  /*f640*/  IMAD.HI.U32 R8, R28, R5, RZ ;  /* 0x000000051c087227 */ /* 0x000fe200078e00ff */
[C---:B------:R-:W-:Y:S02]  /*f650*/  ISETP.GT.U32.AND P1, PT, R0.reuse, R7, PT ;  /* 0x000000070000720c */ /* 0x040fe40003f24070 */
[----:B------:R-:W-:Y:S01]  /*f660*/  ISETP.GT.U32.AND P2, PT, R0, R18, PT ;  /* 0x000000120000720c */ /* 0x000fe20003f44070 */
[----:B------:R-:W-:-:S04]  /*f670*/  IMAD.HI.U32 R19, R28, R10, RZ ;  /* 0x0000000a1c137227 */ /* 0x000fc800078e00ff */
[----:B------:R-:W-:Y:S02]  /*f680*/  IMAD.MOV R8, RZ, RZ, -R8 ;  /* 0x000000ffff087224 */ /* 0x000fe400078e0a08 */
[----:B------:R-:W-:Y:S02]  /*f690*/  IMAD.MOV R19, RZ, RZ, -R19 ;  /* 0x000000ffff137224 */ /* 0x000fe400078e0a13 */
[C---:B------:R-:W-:Y:S02]  /*f6a0*/  IMAD R5, R0.reuse, R8, R5 ;  /* 0x0000000800057224 */ /* 0x040fe400078e0205 */
[----:B------:R-:W-:Y:S01]  /*f6b0*/  @!P1 IMAD.IADD R7, R7, 0x1, -R0 ;  /* 0x0000000107079824 */ /* 0x000fe200078e0a00 */
[C---:B------:R-:W-:Y:S01]  /*f6c0*/  ISETP.GT.U32.AND P1, PT, R0.reuse, R20, PT ;  /* 0x000000140000720c */ /* 0x040fe20003f24070 */
[----:B------:R-:W-:Y:S01]  /*f6d0*/  IMAD R10, R0, R19, R10 ;  /* 0x00000013000a7224 */ /* 0x000fe200078e020a */
[----:B------:R-:W-:Y:S01]  /*f6e0*/  IADD3 R19, R27, 0xe0, RZ ;  /* 0x000000e01b137810 */ /* 0x000fe20007ffe0ff */
[----:B------:R-:W-:Y:S01]  /*f6f0*/  @!P5 IMAD.MOV R2, RZ, RZ, -R2 ;  /* 0x000000ffff02d224 */ /* 0x000fe200078e0a02 */
[----:B------:R-:W-:Y:S01]  /*f700*/  ISETP.GE.AND P5, PT, R9, RZ, PT ;  /* 0x000000ff0900720c */ /* 0x000fe20003fa6270 */
[--C-:B------:R-:W-:Y:S01]  /*f710*/  @!P2 IMAD.IADD R18, R18, 0x1, -R0.reuse ;  /* 0x000000011212a824 */ /* 0x100fe200078e0a00 */
[----:B------:R-:W-:Y:S01]  /*f720*/  ISETP.GT.U32.AND P2, PT, R0, R5, PT ;  /* 0x000000050000720c */ /* 0x000fe20003f44070 */
[----:B------:R-:W-:Y:S01]  /*f730*/  IMAD.HI.U32 R17, R28, R11, RZ ;  /* 0x0000000b1c117227 */ /* 0x000fe200078e00ff */
[C---:B------:R-:W-:Y:S01]  /*f740*/  IADD3 R9, R27.reuse, 0xe2, RZ ;  /* 0x000000e21b097810 */ /* 0x040fe20007ffe0ff */
[----:B------:R0:W-:Y:S01]  /*f750*/  STL [R1+0x3a0], R2 ;  /* 0x0003a00201007387 */ /* 0x0001e20000100800 */
[----:B------:R-:W-:Y:S01]  /*f760*/  IABS R24, R19 ;  /* 0x0000001300187213 */ /* 0x000fe20000000000 */
[----:B------:R-:W-:Y:S01]  /*f770*/  IMAD.MOV R17, RZ, RZ, -R17 ;  /* 0x000000ffff117224 */ /* 0x000fe200078e0a11 */
[----:B------:R-:W-:Y:S01]  /*f780*/  IABS R8, R9 ;  /* 0x0000000900087213 */ /* 0x000fe20000000000 */
[----:B------:R-:W-:Y:S01]  /*f790*/  @!P1 IMAD.IADD R20, R20, 0x1, -R0 ;  /* 0x0000000114149824 */ /* 0x000fe200078e0a00 */
[C---:B------:R-:W-:Y:S01]  /*f7a0*/  ISETP.GT.U32.AND P1, PT, R0.reuse, R10, PT ;  /* 0x0000000a0000720c */ /* 0x040fe20003f24070 */
[----:B------:R-:W-:Y:S01]  /*f7b0*/  IMAD R11, R0, R17, R11 ;  /* 0x00000011000b7224 */ /* 0x000fe200078e020b */
[----:B------:R-:W-:Y:S01]  /*f7c0*/  IADD3 R17, R27, 0xdf, RZ ;  /* 0x000000df1b117810 */ /* 0x000fe20007ffe0ff */
[----:B------:R-:W-:-:S04]  /*f7d0*/  IMAD.HI.U32 R23, R28, R8, RZ ;  /* 0x000000081c177227 */ /* 0x000fc800078e00ff */
[----:B0-----:R-:W-:Y:S01]  /*f7e0*/  IMAD.MOV.U32 R2, RZ, RZ, R21 ;  /* 0x000000ffff027224 */ /* 0x001fe200078e0015 */
[----:B------:R-:W-:Y:S01]  /*f7f0*/  IABS R21, R17 ;  /* 0x0000001100157213 */ /* 0x000fe20000000000 */
[----:B------:R-:W-:Y:S01]  /*f800*/  @!P2 IMAD.IADD R5, R5, 0x1, -R0 ;  /* 0x000000010505a824 */ /* 0x000fe200078e0a00 */
[C---:B------:R-:W-:Y:S01]  /*f810*/  ISETP.GT.U32.AND P2, PT, R0.reuse, R11, PT ;  /* 0x0000000b0000720c */ /* 0x040fe20003f44070 */
[----:B------:R-:W-:Y:S01]  /*f820*/  @!P4 IMAD.MOV R2, RZ, RZ, -R2 ;  /* 0x000000ffff02c224 */ /* 0x000fe200078e0a02 */
[----:B------:R-:W-:Y:S01]  /*f830*/  ISETP.GT.U32.AND P4, PT, R0, R20, PT ;  /* 0x000000140000720c */ /* 0x000fe20003f84070 */
[----:B------:R-:W-:Y:S01]  /*f840*/  @!P1 IMAD.IADD R10, R10, 0x1, -R0 ;  /* 0x000000010a0a9824 */ /* 0x000fe200078e0a00 */
[----:B------:R-:W-:Y:S01]  /*f850*/  ISETP.GT.U32.AND P1, PT, R0, R5, PT ;  /* 0x000000050000720c */ /* 0x000fe20003f24070 */
[----:B------:R-:W-:Y:S01]  /*f860*/  IMAD.MOV R23, RZ, RZ, -R23 ;  /* 0x000000ffff177224 */ /* 0x000fe200078e0a17 */
[----:B------:R0:W-:Y:S01]  /*f870*/  STL [R1+0x38c], R2 ;  /* 0x00038c0201007387 */ /* 0x0001e20000100800 */
[----:B------:R-:W-:-:S04]  /*f880*/  IMAD.HI.U32 R25, R28, R13, RZ ;  /* 0x0000000d1c197227 */ /* 0x000fc800078e00ff */
[----:B------:R-:W-:Y:S02]  /*f890*/  IMAD R8, R0, R23, R8 ;  /* 0x0000001700087224 */ /* 0x000fe400078e0208 */
[----:B------:R-:W-:-:S04]  /*f8a0*/  IMAD.HI.U32 R23, R28, R24, RZ ;  /* 0x000000181c177227 */ /* 0x000fc800078e00ff */
[----:B0-----:R-:W-:Y:S02]  /*f8b0*/  IMAD.MOV.U32 R2, RZ, RZ, R7 ;  /* 0x000000ffff027224 */ /* 0x001fe400078e0007 */
[----:B------:R-:W-:Y:S02]  /*f8c0*/  IMAD.MOV R23, RZ, RZ, -R23 ;  /* 0x000000ffff177224 */ /* 0x000fe400078e0a17 */
[----:B------:R-:W-:Y:S01]  /*f8d0*/  @!P6 IMAD.MOV R2, RZ, RZ, -R2 ;  /* 0x000000ffff02e224 */ /* 0x000fe200078e0a02 */
[C---:B------:R-:W-:Y:S01]  /*f8e0*/  ISETP.GT.U32.AND P6, PT, R0.reuse, R10, PT ;  /* 0x0000000a0000720c */ /* 0x040fe20003fc4070 */
[----:B------:R-:W-:Y:S02]  /*f8f0*/  IMAD.MOV R25, RZ, RZ, -R25 ;  /* 0x000000ffff197224 */ /* 0x000fe400078e0a19 */
[----:B------:R-:W-:Y:S01]  /*f900*/  @!P2 IMAD.IADD R11, R11, 0x1, -R0 ;  /* 0x000000010b0ba824 */ /* 0x000fe200078e0a00 */
[----:B------:R0:W-:Y:S01]  /*f910*/  STL [R1+0x388], R2 ;  /* 0x0003880201007387 */ /* 0x0001e20000100800 */
[----:B------:R-:W-:-:S02]  /*f920*/  IMAD R24, R0, R23, R24 ;  /* 0x0000001700187224 */ /* 0x000fc400078e0218 */
[C---:B------:R-:W-:Y:S01]  /*f930*/  IMAD R13, R0.reuse, R25, R13 ;  /* 0x00000019000d7224 */ /* 0x040fe200078e020d */
[----:B------:R-:W-:Y:S01]  /*f940*/  ISETP.GT.U32.AND P2, PT, R0, R11, PT ;  /* 0x0000000b0000720c */ /* 0x000fe20003f44070 */
[--C-:B------:R-:W-:Y:S01]  /*f950*/  @!P1 IMAD.IADD R5, R5, 0x1, -R0.reuse ;  /* 0x0000000105059824 */ /* 0x100fe200078e0a00 */
[----:B------:R-:W-:Y:S01]  /*f960*/  ISETP.GE.AND P1, PT, R6, RZ, PT ;  /* 0x000000ff0600720c */ /* 0x000fe20003f26270 */
[--C-:B------:R-:W-:Y:S01]  /*f970*/  @!P4 IMAD.IADD R20, R20, 0x1, -R0.reuse ;  /* 0x000000011414c824 */ /* 0x100fe200078e0a00 */
[----:B------:R-:W-:Y:S01]  /*f980*/  ISETP.GT.U32.AND P4, PT, R0, R13, PT ;  /* 0x0000000d0000720c */ /* 0x000fe20003f84070 */
[----:B------:R-:W-:Y:S01]  /*f990*/  @!P6 IMAD.IADD R10, R10, 0x1, -R0 ;  /* 0x000000010a0ae824 */ /* 0x000fe200078e0a00 */
[----:B------:R-:W-:Y:S01]  /*f9a0*/  ISETP.GT.U32.AND P6, PT, R0, R24, PT ;  /* 0x000000180000720c */ /* 0x000fe20003fc4070 */
[----:B0-----:R-:W-:Y:S01]  /*f9b0*/  IMAD.MOV.U32 R2, RZ, RZ, R18 ;  /* 0x000000ffff027224 */ /* 0x001fe200078e0012 */
[----:B------:R-:W-:Y:S01]  /*f9c0*/  IADD3 R18, R27, 0xde, RZ ;  /* 0x000000de1b127810 */ /* 0x000fe20007ffe0ff */
[----:B------:R-:W-:-:S02]  /*f9d0*/  IMAD.MOV.U32 R3, RZ, RZ, R20 ;  /* 0x000000ffff037224 */ /* 0x000fc400078e0014 */
[----:B------:R-:W-:Y:S01]  /*f9e0*/  @!P5 IMAD.MOV R2, RZ, RZ, -R2 ;  /* 0x000000ffff02d224 */ /* 0x000fe200078e0a02 */
[----:B------:R-:W-:Y:S01]  /*f9f0*/  ISETP.GT.U32.AND P5, PT, R0, R8, PT ;  /* 0x000000080000720c */ /* 0x000fe20003fa4070 */
[----:B------:R-:W-:Y:S01]  /*fa00*/  IMAD.HI.U32 R6, R28, R21, RZ ;  /* 0x000000151c067227 */ /* 0x000fe200078e00ff */
[----:B------:R-:W-:Y:S02]  /*fa10*/  IABS R7, R18 ;  /* 0x0000001200077213 */ /* 0x000fe40000000000 */
[----:B------:R0:W-:Y:S01]  /*fa20*/  STL [R1+0x384], R2 ;  /* 0x0003840201007387 */ /* 0x0001e20000100800 */
[--C-:B------:R-:W-:Y:S01]  /*fa30*/  @!P2 IMAD.IADD R11, R11, 0x1, -R0.reuse ;  /* 0x000000010b0ba824 */ /* 0x100fe200078e0a00 */
[----:B------:R-:W-:Y:S01]  /*fa40*/  ISETP.GE.AND P2, PT, R16, RZ, PT ;  /* 0x000000ff1000720c */ /* 0x000fe20003f46270 */
[----:B------:R-:W-:Y:S02]  /*fa50*/  @!P6 IMAD.IADD R24, R24, 0x1, -R0 ;  /* 0x000000011818e824 */ /* 0x000fe400078e0a00 */
[----:B------:R-:W-:-:S02]  /*fa60*/  @!P0 IMAD.MOV R3, RZ, RZ, -R3 ;  /* 0x000000ffff038224 */ /* 0x000fc400078e0a03 */
[----:B------:R-:W-:Y:S01]  /*fa70*/  IMAD.MOV.U32 R16, RZ, RZ, R7 ;  /* 0x000000ffff107224 */ /* 0x000fe200078e0007 */
[----:B------:R-:W-:Y:S01]  /*fa80*/  IADD3 R7, R27, 0xdd, RZ ;  /* 0x000000dd1b077810 */ /* 0x000fe20007ffe0ff */
[----:B------:R-:W-:Y:S01]  /*fa90*/  @!P5 IMAD.IADD R8, R8, 0x1, -R0 ;  /* 0x000000010808d824 */ /* 0x000fe200078e0a00 */
[----:B------:R-:W-:Y:S01]  /*faa0*/  ISETP.GE.AND P5, PT, R22, RZ, PT ;  /* 0x000000ff1600720c */ /* 0x000fe20003fa6270 */
[----:B0-----:R-:W-:Y:S01]  /*fab0*/  IMAD.MOV.U32 R2, RZ, RZ, R5 ;  /* 0x000000ffff027224 */ /* 0x001fe200078e0005 */
[----:B------:R-:W-:Y:S01]  /*fac0*/  ISETP.GT.U32.AND P6, PT, R0, R24, PT ;  /* 0x000000180000720c */ /* 0x000fe20003fc4070 */
[----:B------:R-:W-:Y:S01]  /*fad0*/  IMAD.MOV R6, RZ, RZ, -R6 ;  /* 0x000000ffff067224 */ /* 0x000fe200078e0a06 */
[----:B------:R0:W-:Y:S01]  /*fae0*/  STL [R1+0x380], R3 ;  /* 0x0003800301007387 */ /* 0x0001e20000100800 */
[----:B------:R-:W-:Y:S01]  /*faf0*/  @!P1 IMAD.MOV R2, RZ, RZ, -R2 ;  /* 0x000000ffff029224 */ /* 0x000fe200078e0a02 */
[----:B------:R-:W-:Y:S01]  /*fb00*/  IABS R5, R7 ;  /* 0x0000000700057213 */ /* 0x000fe20000000000 */
[----:B------:R-:W-:Y:S01]  /*fb10*/  @!P4 IMAD.IADD R13, R13, 0x1, -R0 ;  /* 0x000000010d0dc824 */ /* 0x000fe200078e0a00 */
[----:B------:R-:W-:Y:S01]  /*fb20*/  ISETP.GE.AND P4, PT, R9, RZ, PT ;  /* 0x000000ff0900720c */ /* 0x000fe20003f86270 */
[----:B------:R-:W-:Y:S01]  /*fb30*/  IMAD.HI.U32 R9, R28, R16, RZ ;  /* 0x000000101c097227 */ /* 0x000fe200078e00ff */
[----:B------:R1:W-:Y:S01]  /*fb40*/  STL [R1+0x37c], R2 ;  /* 0x00037c0201007387 */ /* 0x0003e20000100800 */
[----:B------:R-:W-:-:S02]  /*fb50*/  ISETP.GT.U32.AND P0, PT, R0, R8, PT ;  /* 0x000000080000720c */ /* 0x000fc40003f04070 */
[C---:B------:R-:W-:Y:S01]  /*fb60*/  IMAD R6, R0.reuse, R6, R21 ;  /* 0x0000000600067224 */ /* 0x040fe200078e0215 */
[C---:B------:R-:W-:Y:S01]  /*fb70*/  ISETP.GT.U32.AND P1, PT, R0.reuse, R13, PT ;  /* 0x0000000d0000720c */ /* 0x040fe20003f24070 */
[----:B0-----:R-:W-:Y:S02]  /*fb80*/  IMAD.MOV.U32 R3, RZ, RZ, R10 ;  /* 0x000000ffff037224 */ /* 0x001fe400078e000a */
[----:B------:R-:W-:Y:S02]  /*fb90*/  IMAD.MOV R10, RZ, RZ, -R9 ;  /* 0x000000ffff0a7224 */ /* 0x000fe400078e0a09 */
[----:B------:R-:W-:Y:S02]  /*fba0*/  IMAD.MOV.U32 R9, RZ, RZ, R5 ;  /* 0x000000ffff097224 */ /* 0x000fe400078e0005 */
[----:B-1----:R-:W-:Y:S02]  /*fbb0*/  IMAD.MOV.U32 R2, RZ, RZ, R11 ;  /* 0x000000ffff027224 */ /* 0x002fe400078e000b */
[C---:B------:R-:W-:Y:S01]  /*fbc0*/  IMAD R5, R0.reuse, R10, R16 ;  /* 0x0000000a00057224 */ /* 0x040fe200078e0210 */
[----:B------:R-:W-:Y:S01]  /*fbd0*/  IADD3 R10, R27, 0xdc, RZ ;  /* 0x000000dc1b0a7810 */ /* 0x000fe20007ffe0ff */
[----:B------:R-:W-:Y:S01]  /*fbe0*/  @!P5 IMAD.MOV R2, RZ, RZ, -R2 ;  /* 0x000000ffff02d224 */ /* 0x000fe200078e0a02 */
[----:B------:R-:W-:Y:S01]  /*fbf0*/  ISETP.GT.U32.AND P5, PT, R0, R6, PT ;  /* 0x000000060000720c */ /* 0x000fe20003fa4070 */
[----:B------:R-:W-:Y:S01]  /*fc00*/  @!P6 IMAD.IADD R24, R24, 0x1, -R0 ;  /* 0x000000011818e824 */ /* 0x000fe200078e0a00 */
[----:B------:R-:W-:Y:S01]  /*fc10*/  ISETP.GT.U32.AND P6, PT, R0, R5, PT ;  /* 0x000000050000720c */ /* 0x000fe20003fc4070 */
[----:B------:R-:W-:Y:S01]  /*fc20*/  @!P2 IMAD.MOV R3, RZ, RZ, -R3 ;  /* 0x000000ffff03a224 */ /* 0x000fe200078e0a03 */
[----:B------:R-:W-:Y:S01]  /*fc30*/  ISETP.GE.AND P2, PT, R12, RZ, PT ;  /* 0x000000ff0c00720c */ /* 0x000fe20003f46270 */
[----:B------:R-:W-:Y:S01]  /*fc40*/  IMAD.HI.U32 R11, R28, R9, RZ ;  /* 0x000000091c0b7227 */ /* 0x000fe200078e00ff */
[----:B------:R-:W-:-:S02]  /*fc50*/  IABS R12, R10 ;  /* 0x0000000a000c7213 */ /* 0x000fc40000000000 */
[----:B------:R-:W-:Y:S01]  /*fc60*/  STL [R1+0x378], R3 ;  /* 0x0003780301007387 */ /* 0x000fe20000100800 */
[--C-:B------:R-:W-:Y:S01]  /*fc70*/  @!P0 IMAD.IADD R8, R8, 0x1, -R0.reuse ;  /* 0x0000000108088824 */ /* 0x100fe200078e0a00 */
[----:B------:R-:W-:Y:S01]  /*fc80*/  ISETP.GE.AND P0, PT, R19, RZ, PT ;  /* 0x000000ff1300720c */ /* 0x000fe20003f06270 */
[----:B------:R-:W-:Y:S01]  /*fc90*/  IMAD.MOV R11, RZ, RZ, -R11 ;  /* 0x000000ffff0b7224 */ /* 0x000fe200078e0a0b */
[----:B------:R0:W-:Y:S01]  /*fca0*/  STL [R1+0x374], R2 ;  /* 0x0003740201007387 */ /* 0x0001e20000100800 */
[--C-:B------:R-:W-:Y:S01]  /*fcb0*/  @!P5 IMAD.IADD R6, R6, 0x1, -R0.reuse ;  /* 0x000000010606d824 */ /* 0x100fe200078e0a00 */
[----:B------:R-:W-:Y:S01]  /*fcc0*/  IADD3 R19, R27, 0xdb, RZ ;  /* 0x000000db1b137810 */ /* 0x000fe20007ffe0ff */
[----:B------:R-:W-:Y:S02]  /*fcd0*/  @!P6 IMAD.IADD R5, R5, 0x1, -R0 ;  /* 0x000000010505e824 */ /* 0x000fe400078e0a00 */
[----:B------:R-:W-:Y:S01]  /*fce0*/  IMAD.HI.U32 R16, R28, R12, RZ ;  /* 0x0000000c1c107227 */ /* 0x000fe200078e00ff */
[----:B------:R-:W-:-:S02]  /*fcf0*/  ISETP.GT.U32.AND P5, PT, R0, R6, PT ;  /* 0x000000060000720c */ /* 0x000fc40003fa4070 */
[C---:B------:R-:W-:Y:S01]  /*fd00*/  ISETP.GT.U32.AND P6, PT, R0.reuse, R5, PT ;  /* 0x000000050000720c */ /* 0x040fe20003fc4070 */
[----:B------:R-:W-:Y:S01]  /*fd10*/  IMAD.MOV R16, RZ, RZ, -R16 ;  /* 0x000000ffff107224 */ /* 0x000fe200078e0a10 */
[----:B------:R-:W-:Y:S01]  /*fd20*/  IABS R21, R19 ;  /* 0x0000001300157213 */ /* 0x000fe20000000000 */
[----:B0-----:R-:W-:Y:S02]  /*fd30*/  IMAD.MOV.U32 R2, RZ, RZ, R8 ;  /* 0x000000ffff027224 */ /* 0x001fe400078e0008 */
[C---:B------:R-:W-:Y:S01]  /*fd40*/  IMAD R8, R0.reuse, R11, R9 ;  /* 0x0000000b00087224 */ /* 0x040fe200078e0209 */
[C---:B------:R-:W-:Y:S01]  /*fd50*/  IADD3 R9, R27.reuse, 0xda, RZ ;  /* 0x000000da1b097810 */ /* 0x040fe20007ffe0ff */
[----:B------:R-:W-:Y:S01]  /*fd60*/  IMAD R12, R0, R16, R12 ;  /* 0x00000010000c7224 */ /* 0x000fe200078e020c */
[----:B------:R-:W-:Y:S01]  /*fd70*/  IADD3 R16, R27, 0xd8, RZ ;  /* 0x000000d81b107810 */ /* 0x000fe20007ffe0ff */
[--C-:B------:R-:W-:Y:S01]  /*fd80*/  @!P1 IMAD.IADD R13, R13, 0x1, -R0.reuse ;  /* 0x000000010d0d9824 */ /* 0x100fe200078e0a00 */
[----:B------:R-:W-:Y:S01]  /*fd90*/  IABS R11, R9 ;  /* 0x00000009000b7213 */ /* 0x000fe20000000000 */
[--C-:B------:R-:W-:Y:S01]  /*fda0*/  @!P5 IMAD.IADD R6, R6, 0x1, -R0.reuse ;  /* 0x000000010606d824 */ /* 0x100fe200078e0a00 */
[C---:B------:R-:W-:Y:S01]  /*fdb0*/  ISETP.GT.U32.AND P5, PT, R0.reuse, R8, PT ;  /* 0x000000080000720c */ /* 0x040fe20003fa4070 */
[----:B------:R-:W-:Y:S01]  /*fdc0*/  @!P6 IMAD.IADD R5, R5, 0x1, -R0 ;  /* 0x000000010505e824 */ /* 0x000fe200078e0a00 */
[----:B------:R-:W-:Y:S01]  /*fdd0*/  ISETP.GT.U32.AND P6, PT, R0, R12, PT ;  /* 0x0000000c0000720c */ /* 0x000fe20003fc4070 */
[----:B------:R-:W-:Y:S01]  /*fde0*/  IMAD.HI.U32 R20, R28, R21, RZ ;  /* 0x000000151c147227 */ /* 0x000fe200078e00ff */
[----:B------:R-:W-:-:S03]  /*fdf0*/  ISETP.GE.AND P1, PT, R17, RZ, PT ;  /* 0x000000ff1100720c */ /* 0x000fc60003f26270 */
[----:B------:R-:W-:Y:S01]  /*fe00*/  @!P4 IMAD.MOV R2, RZ, RZ, -R2 ;  /* 0x000000ffff02c224 */ /* 0x000fe200078e0a02 */
[----:B------:R-:W-:Y:S01]  /*fe10*/  ISETP.GE.AND P4, PT, R18, RZ, PT ;  /* 0x000000ff1200720c */ /* 0x000fe20003f86270 */
[----:B------:R-:W-:Y:S01]  /*fe20*/  IMAD.MOV.U32 R3, RZ, RZ, R13 ;  /* 0x000000ffff037224 */ /* 0x000fe200078e000d */
[----:B------:R-:W-:Y:S01]  /*fe30*/  IADD3 R18, R27, 0xd9, RZ ;  /* 0x000000d91b127810 */ /* 0x000fe20007ffe0ff */
[----:B------:R-:W-:Y:S01]  /*fe40*/  IMAD.HI.U32 R23, R28, R11, RZ ;  /* 0x0000000b1c177227 */ /* 0x000fe200078e00ff */
[----:B------:R0:W-:Y:S02]  /*fe50*/  STL [R1+0x370], R2 ;  /* 0x0003700201007387 */ /* 0x0001e40000100800 */
[----:B------:R-:W-:Y:S01]  /*fe60*/  IABS R17, R18 ;  /* 0x0000001200117213 */ /* 0x000fe20000000000 */
[----:B------:R-:W-:Y:S02]  /*fe70*/  IMAD.MOV R20, RZ, RZ, -R20 ;  /* 0x000000ffff147224 */ /* 0x000fe400078e0a14 */
[----:B------:R-:W-:Y:S01]  /*fe80*/  @!P5 IMAD.IADD R8, R8, 0x1, -R0 ;  /* 0x000000010808d824 */ /* 0x000fe200078e0a00 */
[----:B------:R-:W-:Y:S01]  /*fe90*/  ISETP.GE.AND P5, PT, R7, RZ, PT ;  /* 0x000000ff0700720c */ /* 0x000fe20003fa6270 */
[----:B------:R-:W-:Y:S01]  /*fea0*/  @!P2 IMAD.MOV R3, RZ, RZ, -R3 ;  /* 0x000000ffff03a224 */ /* 0x000fe200078e0a03 */
[----:B------:R-:W-:Y:S01]  /*feb0*/  IABS R7, R16 ;  /* 0x0000001000077213 */ /* 0x000fe20000000000 */
[----:B------:R-:W-:Y:S01]  /*fec0*/  IMAD.MOV R23, RZ, RZ, -R23 ;  /* 0x000000ffff177224 */ /* 0x000fe200078e0a17 */
[C---:B------:R-:W-:Y:S01]  /*fed0*/  ISETP.GT.U32.AND P2, PT, R0.reuse, R8, PT ;  /* 0x000000080000720c */ /* 0x040fe20003f44070 */
[C---:B------:R-:W-:Y:S01]  /*fee0*/  IMAD R20, R0.reuse, R20, R21 ;  /* 0x0000001400147224 */ /* 0x040fe200078e0215 */
[----:B------:R1:W-:Y:S01]  /*fef0*/  STL [R1+0x36c], R3 ;  /* 0x00036c0301007387 */ /* 0x0003e20000100800 */
[----:B0-----:R-:W-:Y:S01]  /*ff00*/  IMAD.MOV.U32 R2, RZ, RZ, R24 ;  /* 0x000000ffff027224 */ /* 0x001fe200078e0018 */
[----:B------:R-:W-:Y:S01]  /*ff10*/  IADD3 R24, R27, 0xcd, RZ ;  /* 0x000000cd1b187810 */ /* 0x000fe20007ffe0ff */
[----:B------:R-:W-:-:S02]  /*ff20*/  IMAD R11, R0, R23, R11 ;  /* 0x00000017000b7224 */ /* 0x000fc400078e020b */
[----:B------:R-:W-:Y:S01]  /*ff30*/  @!P6 IMAD.IADD R12, R12, 0x1, -R0 ;  /* 0x000000010c0ce824 */ /* 0x000fe200078e0a00 */
[----:B------:R-:W-:Y:S01]  /*ff40*/  ISETP.GT.U32.AND P6, PT, R0, R20, PT ;  /* 0x000000140000720c */ /* 0x000fe20003fc4070 */
[----:B------:R-:W-:Y:S02]  /*ff50*/  @!P0 IMAD.MOV R2, RZ, RZ, -R2 ;  /* 0x000000ffff028224 */ /* 0x000fe400078e0a02 */
[----:B------:R-:W-:Y:S01]  /*ff60*/  IMAD.HI.U32 R22, R28, R17, RZ ;  /* 0x000000111c167227 */ /* 0x000fe200078e00ff */
[----:B------:R-:W-:Y:S02]  /*ff70*/  ISETP.GT.U32.AND P0, PT, R0, R12, PT ;  /* 0x0000000c0000720c */ /* 0x000fe40003f04070 */
[----:B------:R0:W-:Y:S01]  /*ff80*/  STL [R1+0x368], R2 ;  /* 0x0003680201007387 */ /* 0x0001e20000100800 */
[----:B-1----:R-:W-:Y:S01]  /*ff90*/  IMAD.MOV.U32 R3, RZ, RZ, R6 ;  /* 0x000000ffff037224 */ /* 0x002fe200078e0006 */
[----:B------:R-:W-:Y:S01]  /*ffa0*/  IADD3 R6, R27, 0xd7, RZ ;  /* 0x000000d71b067810 */ /* 0x000fe20007ffe0ff */
[----:B------:R-:W-:-:S02]  /*ffb0*/  IMAD.MOV R22, RZ, RZ, -R22 ;  /* 0x000000ffff167224 */ /* 0x000fc400078e0a16 */
[----:B------:R-:W-:Y:S01]  /*ffc0*/  @!P1 IMAD.MOV R3, RZ, RZ, -R3 ;  /* 0x000000ffff039224 */ /* 0x000fe200078e0a03 */
[C---:B------:R-:W-:Y:S01]  /*ffd0*/  ISETP.GT.U32.AND P1, PT, R0.reuse, R11, PT ;  /* 0x0000000b0000720c */ /* 0x040fe20003f24070 */
[----:B------:R-:W-:Y:S02]  /*ffe0*/  IMAD R17, R0, R22, R17 ;  /* 0x0000001600117224 */ /* 0x000fe400078e0211 */
[----:B------:R-:W-:Y:S01]  /*fff0*/  @!P2 IMAD.IADD R8, R8, 0x1, -R0 ;  /* 0x000000010808a824 */ /* 0x000fe200078e0a00 */
[----:B------:R-:W-:Y:S01]  /*10000*/  STL [R1+0x364], R3 ;  /* 0x0003640301007387 */ /* 0x000fe20000100800 */
[----:B0-----:R-:W-:Y:S01]  /*10010*/  IMAD.MOV.U32 R2, RZ, RZ, R5 ;  /* 0x000000ffff027224 */ /* 0x001fe200078e0005 */
[----:B------:R-:W-:Y:S01]  /*10020*/  ISETP.GT.U32.AND P2, PT, R0, R17, PT ;  /* 0x000000110000720c */ /* 0x000fe20003f44070 */
[----:B------:R-:W-:-:S04]  /*10030*/  IMAD.HI.U32 R5, R28, R7, RZ ;  /* 0x000000071c057227 */ /* 0x000fc800078e00ff */
[----:B------:R-:W-:Y:S01]  /*10040*/  @!P4 IMAD.MOV R2, RZ, RZ, -R2 ;  /* 0x000000ffff02c224 */ /* 0x000fe200078e0a02 */
[----:B------:R-:W-:Y:S01]  /*10050*/  ISETP.GE.AND P4, PT, R10, RZ, PT ;  /* 0x000000ff0a00720c */ /* 0x000fe20003f86270 */
[--C-:B------:R-:W-:Y:S01]  /*10060*/  @!P6 IMAD.IADD R20, R20, 0x1, -R0.reuse ;  /* 0x000000011414e824 */ /* 0x100fe200078e0a00 */
[----:B------:R-:W-:Y:S01]  /*10070*/  IABS R10, R6 ;  /* 0x00000006000a7213 */ /* 0x000fe20000000000 */
[----:B------:R-:W-:Y:S01]  /*10080*/  IMAD.MOV R5, RZ, RZ, -R5 ;  /* 0x000000ffff057224 */ /* 0x000fe200078e0a05 */
[----:B------:R0:W-:Y:S01]  /*10090*/  STL [R1+0x360], R2 ;  /* 0x0003600201007387 */ /* 0x0001e20000100800 */
[----:B------:R-:W-:Y:S01]  /*100a0*/  @!P1 IMAD.IADD R11, R11, 0x1, -R0 ;  /* 0x000000010b0b9824 */ /* 0x000fe200078e0a00 */
[C---:B------:R-:W-:Y:S01]  /*100b0*/  ISETP.GT.U32.AND P1, PT, R0.reuse, R20, PT ;  /* 0x000000140000720c */ /* 0x040fe20003f24070 */
[----:B------:R-:W-:Y:S01]  /*100c0*/  IMAD R5, R0, R5, R7 ;  /* 0x0000000500057224 */ /* 0x000fe200078e0207 */
[----:B------:R-:W-:Y:S01]  /*100d0*/  ISETP.GE.AND P6, PT, R9, RZ, PT ;  /* 0x000000ff0900720c */ /* 0x000fe20003fc6270 */
[----:B------:R-:W-:Y:S01]  /*100e0*/  IMAD.MOV.U32 R7, RZ, RZ, R10 ;  /* 0x000000ffff077224 */ /* 0x000fe200078e000a */
[----:B------:R-:W-:Y:S01]  /*100f0*/  IADD3 R9, R27, 0xd6, RZ ;  /* 0x000000d61b097810 */ /* 0x000fe20007ffe0ff */
[--C-:B------:R-:W-:Y:S01]  /*10100*/  @!P0 IMAD.IADD R12, R12, 0x1, -R0.reuse ;  /* 0x000000010c0c8824 */ /* 0x100fe200078e0a00 */
[----:B------:R-:W-:Y:S01]  /*10110*/  ISETP.GE.AND P0, PT, R19, RZ, PT ;  /* 0x000000ff1300720c */ /* 0x000fe20003f06270 */
[----:B------:R-:W-:Y:S01]  /*10120*/  @!P2 IMAD.IADD R17, R17, 0x1, -R0 ;  /* 0x000000011111a824 */ /* 0x000fe200078e0a00 */
[----:B------:R-:W-:Y:S01]  /*10130*/  IABS R10, R9 ;  /* 0x00000009000a7213 */ /* 0x000fe20000000000 */
[----:B0-----:R-:W-:-:S02]  /*10140*/  IMAD.MOV.U32 R2, RZ, RZ, R8 ;  /* 0x000000ffff027224 */ /* 0x001fc400078e0008 */
[----:B------:R-:W-:Y:S01]  /*10150*/  IMAD.HI.U32 R8, R28, R7, RZ ;  /* 0x000000071c087227 */ /* 0x000fe200078e00ff */
[----:B------:R-:W-:-:S03]  /*10160*/  ISETP.GT.U32.AND P2, PT, R0, R17, PT ;  /* 0x000000110000720c */ /* 0x000fc60003f44070 */
[----:B------:R-:W-:Y:S01]  /*10170*/  @!P5 IMAD.MOV R2, RZ, RZ, -R2 ;  /* 0x000000ffff02d224 */ /* 0x000fe200078e0a02 */
[----:B------:R-:W-:Y:S01]  /*10180*/  ISETP.GT.U32.AND P5, PT, R0, R11, PT ;  /* 0x0000000b0000720c */ /* 0x000fe20003fa4070 */
[----:B------:R-:W-:Y:S02]  /*10190*/  IMAD.MOV R8, RZ, RZ, -R8 ;  /* 0x000000ffff087224 */ /* 0x000fe400078e0a08 */
[----:B------:R-:W-:Y:S01]  /*101a0*/  @!P1 IMAD.IADD R20, R20, 0x1, -R0 ;  /* 0x0000000114149824 */ /* 0x000fe200078e0a00 */
[----:B------:R0:W-:Y:S01]  /*101b0*/  STL [R1+0x35c], R2 ;  /* 0x00035c0201007387 */ /* 0x0001e20000100800 */
[----:B------:R-:W-:-:S04]  /*101c0*/  ISETP.GT.U32.AND P1, PT, R0, R5, PT ;  /* 0x000000050000720c */ /* 0x000fc80003f24070 */
[----:B------:R-:W-:Y:S01]  /*101d0*/  @!P2 IMAD.IADD R17, R17, 0x1, -R0 ;  /* 0x000000011111a824 */ /* 0x000fe200078e0a00 */
[----:B------:R-:W-:-:S03]  /*101e0*/  ISETP.GE.AND P2, PT, R16, RZ, PT ;  /* 0x000000ff1000720c */ /* 0x000fc60003f46270 */
[----:B------:R-:W-:Y:S02]  /*101f0*/  @!P5 IMAD.IADD R11, R11, 0x1, -R0 ;  /* 0x000000010b0bd824 */ /* 0x000fe400078e0a00 */
[----:B0-----:R-:W-:Y:S02]  /*10200*/  IMAD.MOV.U32 R2, RZ, RZ, R12 ;  /* 0x000000ffff027224 */ /* 0x001fe400078e000c */
[----:B------:R-:W-:-:S04]  /*10210*/  IMAD.HI.U32 R12, R28, R10, RZ ;  /* 0x0000000a1c0c7227 */ /* 0x000fc800078e00ff */
[----:B------:R-:W-:Y:S01]  /*10220*/  @!P4 IMAD.MOV R2, RZ, RZ, -R2 ;  /* 0x000000ffff02c224 */ /* 0x000fe200078e0a02 */
[----:B------:R-:W-:Y:S01]  /*10230*/  ISETP.GE.AND P4, PT, R18, RZ, PT ;  /* 0x000000ff1200720c */ /* 0x000fe20003f86270 */
[C---:B------:R-:W-:Y:S01]  /*10240*/  IMAD R18, R0.reuse, R8, R7 ;  /* 0x0000000800127224 */ /* 0x040fe200078e0207 */
[----:B------:R-:W-:Y:S01]  /*10250*/  IADD3 R7, R27, 0xd5, RZ ;  /* 0x000000d51b077810 */ /* 0x000fe20007ffe0ff */
[----:B------:R-:W-:Y:S01]  /*10260*/  @!P1 IMAD.IADD R5, R5, 0x1, -R0 ;  /* 0x0000000105059824 */ /* 0x000fe200078e0a00 */
[----:B------:R0:W-:Y:S01]  /*10270*/  STL [R1+0x358], R2 ;  /* 0x0003580201007387 */ /* 0x0001e20000100800 */
[----:B------:R-:W-:Y:S01]  /*10280*/  IMAD.MOV R16, RZ, RZ, -R12 ;  /* 0x000000ffff107224 */ /* 0x000fe200078e0a0c */
[----:B------:R-:W-:Y:S01]  /*10290*/  ISETP.GT.U32.AND P5, PT, R0, R18, PT ;  /* 0x000000120000720c */ /* 0x000fe20003fa4070 */
[----:B------:R-:W-:Y:S01]  /*102a0*/  IMAD.MOV.U32 R3, RZ, RZ, R11 ;  /* 0x000000ffff037224 */ /* 0x000fe200078e000b */
[----:B------:R-:W-:Y:S02]  /*102b0*/  IABS R13, R7 ;  /* 0x00000007000d7213 */ /* 0x000fe40000000000 */
[----:B------:R-:W-:Y:S01]  /*102c0*/  ISETP.GE.AND P1, PT, R6, RZ, PT ;  /* 0x000000ff0600720c */ /* 0x000fe20003f26270 */
[----:B------:R-:W-:Y:S01]  /*102d0*/  IMAD R6, R0, R16, R10 ;  /* 0x0000001000067224 */ /* 0x000fe200078e020a */
[----:B------:R-:W-:Y:S01]  /*102e0*/  IADD3 R8, R27, 0xd4, RZ ;  /* 0x000000d41b087810 */ /* 0x000fe20007ffe0ff */
[----:B------:R-:W-:-:S03]  /*102f0*/  IMAD.HI.U32 R10, R28, R13, RZ ;  /* 0x0000000d1c0a7227 */ /* 0x000fc600078e00ff */
[----:B------:R-:W-:Y:S01]  /*10300*/  IABS R12, R8 ;  /* 0x00000008000c7213 */ /* 0x000fe20000000000 */
[----:B0-----:R-:W-:Y:S02]  /*10310*/  IMAD.MOV.U32 R2, RZ, RZ, R20 ;  /* 0x000000ffff027224 */ /* 0x001fe400078e0014 */
[----:B------:R-:W-:Y:S01]  /*10320*/  @!P5 IMAD.IADD R18, R18, 0x1, -R0 ;  /* 0x000000011212d824 */ /* 0x000fe200078e0a00 */
[C---:B------:R-:W-:Y:S01]  /*10330*/  ISETP.GT.U32.AND P5, PT, R0.reuse, R5, PT ;  /* 0x000000050000720c */ /* 0x040fe20003fa4070 */
[----:B------:R-:W-:Y:S02]  /*10340*/  @!P0 IMAD.MOV R2, RZ, RZ, -R2 ;  /* 0x000000ffff028224 */ /* 0x000fe400078e0a02 */
[----:B------:R-:W-:Y:S01]  /*10350*/  IMAD.MOV R10, RZ, RZ, -R10 ;  /* 0x000000ffff0a7224 */ /* 0x000fe200078e0a0a */
[----:B------:R-:W-:Y:S01]  /*10360*/  ISETP.GT.U32.AND P0, PT, R0, R18, PT ;  /* 0x000000120000720c */ /* 0x000fe20003f04070 */
[----:B------:R-:W-:Y:S01]  /*10370*/  IMAD.HI.U32 R11, R28, R12, RZ ;  /* 0x0000000c1c0b7227 */ /* 0x000fe200078e00ff */
[----:B------:R0:W-:Y:S03]  /*10380*/  STL [R1+0x354], R2 ;  /* 0x0003540201007387 */ /* 0x0001e60000100800 */
[----:B------:R-:W-:Y:S01]  /*10390*/  IMAD R13, R0, R10, R13 ;  /* 0x0000000a000d7224 */ /* 0x000fe200078e020d */
[----:B------:R-:W-:Y:S01]  /*103a0*/  IADD3 R10, R27, 0xd2, RZ ;  /* 0x000000d21b0a7810 */ /* 0x000fe20007ffe0ff */
[----:B------:R-:W-:-:S02]  /*103b0*/  IMAD.MOV R16, RZ, RZ, -R11 ;  /* 0x000000ffff107224 */ /* 0x000fc400078e0a0b */
[--C-:B------:R-:W-:Y:S01]  /*103c0*/  @!P5 IMAD.IADD R5, R5, 0x1, -R0.reuse ;  /* 0x000000010505d824 */ /* 0x100fe200078e0a00 */
[----:B------:R-:W-:Y:S01]  /*103d0*/  ISETP.GT.U32.AND P5, PT, R0, R13, PT ;  /* 0x0000000d0000720c */ /* 0x000fe20003fa4070 */
[----:B------:R-:W-:Y:S01]  /*103e0*/  @!P6 IMAD.MOV R3, RZ, RZ, -R3 ;  /* 0x000000ffff03e224 */ /* 0x000fe200078e0a03 */
[----:B------:R-:W-:Y:S01]  /*103f0*/  ISETP.GE.AND P6, PT, R9, RZ, PT ;  /* 0x000000ff0900720c */ /* 0x000fe20003fc6270 */
[----:B0-----:R-:W-:Y:S01]  /*10400*/  IMAD.MOV.U32 R2, RZ, RZ, R17 ;  /* 0x000000ffff027224 */ /* 0x001fe200078e0011 */
[----:B------:R-:W-:Y:S01]  /*10410*/  IADD3 R9, R27, 0xd3, RZ ;  /* 0x000000d31b097810 */ /* 0x000fe20007ffe0ff */
[----:B------:R-:W-:Y:S01]  /*10420*/  @!P0 IMAD.IADD R18, R18, 0x1, -R0 ;  /* 0x0000000112128824 */ /* 0x000fe200078e0a00 */
[----:B------:R-:W-:Y:S01]  /*10430*/  ISETP.GE.AND P0, PT, R7, RZ, PT ;  /* 0x000000ff0700720c */ /* 0x000fe20003f06270 */
[----:B------:R-:W-:Y:S01]  /*10440*/  @!P4 IMAD.MOV R2, RZ, RZ, -R2 ;  /* 0x000000ffff02c224 */ /* 0x000fe200078e0a02 */
[C---:B------:R-:W-:Y:S01]  /*10450*/  ISETP.GT.U32.AND P4, PT, R0.reuse, R6, PT ;  /* 0x000000060000720c */ /* 0x040fe20003f84070 */
[----:B------:R-:W-:Y:S01]  /*10460*/  IMAD R7, R0, R16, R12 ;  /* 0x0000001000077224 */ /* 0x000fe200078e020c */
[----:B------:R-:W-:Y:S01]  /*10470*/  STL [R1+0x350], R3 ;  /* 0x0003500301007387 */ /* 0x000fe20000100800 */
[----:B------:R-:W-:-:S02]  /*10480*/  IABS R16, R10 ;  /* 0x0000000a00107213 */ /* 0x000fc40000000000 */
[----:B------:R-:W-:Y:S01]  /*10490*/  IABS R11, R9 ;  /* 0x00000009000b7213 */ /* 0x000fe20000000000 */
[----:B------:R0:W-:Y:S01]  /*104a0*/  STL [R1+0x34c], R2 ;  /* 0x00034c0201007387 */ /* 0x0001e20000100800 */
[----:B------:R-:W-:Y:S01]  /*104b0*/  @!P5 IMAD.IADD R13, R13, 0x1, -R0 ;  /* 0x000000010d0dd824 */ /* 0x000fe200078e0a00 */
[----:B------:R-:W-:-:S04]  /*104c0*/  IADD3 R12, R27, 0xd1, RZ ;  /* 0x000000d11b0c7810 */ /* 0x000fc80007ffe0ff */
[----:B------:R-:W-:Y:S01]  /*104d0*/  IABS R20, R12 ;  /* 0x0000000c00147213 */ /* 0x000fe20000000000 */
[----:B------:R-:W-:Y:S01]  /*104e0*/  @!P4 IMAD.IADD R6, R6, 0x1, -R0 ;  /* 0x000000010606c824 */ /* 0x000fe200078e0a00 */
[C---:B------:R-:W-:Y:S01]  /*104f0*/  ISETP.GT.U32.AND P4, PT, R0.reuse, R7, PT ;  /* 0x000000070000720c */ /* 0x040fe20003f84070 */
[----:B0-----:R-:W-:Y:S02]  /*10500*/  IMAD.MOV.U32 R2, RZ, RZ, R5 ;  /* 0x000000ffff027224 */ /* 0x001fe400078e0005 */
[----:B------:R-:W-:Y:S01]  /*10510*/  IMAD.MOV.U32 R5, RZ, RZ, R16 ;  /* 0x000000ffff057224 */ /* 0x000fe200078e0010 */
[----:B------:R-:W-:Y:S01]  /*10520*/  ISETP.GT.U32.AND P5, PT, R0, R6, PT ;  /* 0x000000060000720c */ /* 0x000fe20003fa4070 */
[----:B------:R-:W-:-:S04]  /*10530*/  IMAD.HI.U32 R16, R28, R11, RZ ;  /* 0x0000000b1c107227 */ /* 0x000fc800078e00ff */
[----:B------:R-:W-:Y:S01]  /*10540*/  @!P2 IMAD.MOV R2, RZ, RZ, -R2 ;  /* 0x000000ffff02a224 */ /* 0x000fe200078e0a02 */
[----:B------:R-:W-:Y:S01]  /*10550*/  ISETP.GT.U32.AND P2, PT, R0, R13, PT ;  /* 0x0000000d0000720c */ /* 0x000fe20003f44070 */
[----:B------:R-:W-:Y:S02]  /*10560*/  IMAD.MOV R16, RZ, RZ, -R16 ;  /* 0x000000ffff107224 */ /* 0x000fe400078e0a10 */
[----:B------:R-:W-:Y:S01]  /*10570*/  IMAD.HI.U32 R17, R28, R5, RZ ;  /* 0x000000051c117227 */ /* 0x000fe200078e00ff */
[----:B------:R0:W-:Y:S03]  /*10580*/  STL [R1+0x32c], R2 ;  /* 0x00032c0201007387 */ /* 0x0001e60000100800 */
[--C-:B------:R-:W-:Y:S02]  /*10590*/  @!P4 IMAD.IADD R7, R7, 0x1, -R0.reuse ;  /* 0x000000010707c824 */ /* 0x100fe400078e0a00 */
[----:B------:R-:W-:Y:S01]  /*105a0*/  IMAD R11, R0, R16, R11 ;  /* 0x00000010000b7224 */ /* 0x000fe200078e020b */
[----:B------:R-:W-:Y:S01]  /*105b0*/  IADD3 R16, R27, 0xcb, RZ ;  /* 0x000000cb1b107810 */ /* 0x000fe20007ffe0ff */
[--C-:B------:R-:W-:Y:S01]  /*105c0*/  @!P5 IMAD.IADD R6, R6, 0x1, -R0.reuse ;  /* 0x000000010606d824 */ /* 0x100fe200078e0a00 */
[C---:B------:R-:W-:Y:S01]  /*105d0*/  ISETP.GT.U32.AND P4, PT, R0.reuse, R7, PT ;  /* 0x000000070000720c */ /* 0x040fe20003f84070 */
[----:B------:R-:W-:Y:S01]  /*105e0*/  @!P2 IMAD.IADD R13, R13, 0x1, -R0 ;  /* 0x000000010d0da824 */ /* 0x000fe200078e0a00 */
[----:B------:R-:W-:Y:S01]  /*105f0*/  ISETP.GT.U32.AND P5, PT, R0, R11, PT ;  /* 0x0000000b0000720c */ /* 0x000fe20003fa4070 */
[----:B0-----:R-:W-:Y:S01]  /*10600*/  IMAD.MOV.U32 R2, RZ, RZ, R18 ;  /* 0x000000ffff027224 */ /* 0x001fe200078e0012 */
[----:B------:R-:W-:Y:S01]  /*10610*/  IADD3 R18, R27, 0xc9, RZ ;  /* 0x000000c91b127810 */ /* 0x000fe20007ffe0ff */
[----:B------:R-:W-:-:S02]  /*10620*/  IMAD.MOV.U32 R3, RZ, RZ, R6 ;  /* 0x000000ffff037224 */ /* 0x000fc400078e0006 */
[----:B------:R-:W-:Y:S01]  /*10630*/  @!P1 IMAD.MOV R2, RZ, RZ, -R2 ;  /* 0x000000ffff029224 */ /* 0x000fe200078e0a02 */
[----:B------:R-:W-:Y:S01]  /*10640*/  ISETP.GE.AND P1, PT, R8, RZ, PT ;  /* 0x000000ff0800720c */ /* 0x000fe20003f26270 */
[----:B------:R-:W-:Y:S01]  /*10650*/  IMAD.MOV R8, RZ, RZ, -R17 ;  /* 0x000000ffff087224 */ /* 0x000fe200078e0a11 */
[----:B------:R-:W-:Y:S01]  /*10660*/  IADD3 R17, R27, 0xca, RZ ;  /* 0x000000ca1b117810 */ /* 0x000fe20007ffe0ff */
[----:B------:R-:W-:Y:S01]  /*10670*/  IMAD.HI.U32 R6, R28, R20, RZ ;  /* 0x000000141c067227 */ /* 0x000fe200078e00ff */
[----:B------:R0:W-:Y:S03]  /*10680*/  STL [R1+0x334], R2 ;  /* 0x0003340201007387 */ /* 0x0001e60000100800 */
[C---:B------:R-:W-:Y:S02]  /*10690*/  IMAD R5, R0.reuse, R8, R5 ;  /* 0x0000000800057224 */ /* 0x040fe400078e0205 */
[----:B------:R-:W-:Y:S01]  /*106a0*/  @!P6 IMAD.MOV R3, RZ, RZ, -R3 ;  /* 0x000000ffff03e224 */ /* 0x000fe200078e0a03 */
[----:B------:R-:W-:Y:S01]  /*106b0*/  ISETP.GE.AND P6, PT, R9, RZ, PT ;  /* 0x000000ff0900720c */ /* 0x000fe20003fc6270 */
[----:B------:R-:W-:Y:S01]  /*106c0*/  IMAD.MOV R6, RZ, RZ, -R6 ;  /* 0x000000ffff067224 */ /* 0x000fe200078e0a06 */
[----:B------:R-:W-:Y:S01]  /*106d0*/  ISETP.GT.U32.AND P2, PT, R0, R5, PT ;  /* 0x000000050000720c */ /* 0x000fe20003f44070 */
[--C-:B------:R-:W-:Y:S01]  /*106e0*/  @!P4 IMAD.IADD R7, R7, 0x1, -R0.reuse ;  /* 0x000000010707c824 */ /* 0x100fe200078e0a00 */
[----:B------:R-:W-:Y:S01]  /*106f0*/  STL [R1+0x338], R3 ;  /* 0x0003380301007387 */ /* 0x000fe20000100800 */
[----:B0-----:R-:W-:Y:S01]  /*10700*/  IMAD.MOV.U32 R2, RZ, RZ, R13 ;  /* 0x000000ffff027224 */ /* 0x001fe200078e000d */
[----:B------:R-:W-:Y:S01]  /*10710*/  ISETP.GE.AND P4, PT, R12, RZ, PT ;  /* 0x000000ff0c00720c */ /* 0x000fe20003f86270 */
[----:B------:R-:W-:Y:S01]  /*10720*/  @!P5 IMAD.IADD R11, R11, 0x1, -R0 ;  /* 0x000000010b0bd824 */ /* 0x000fe200078e0a00 */
[----:B------:R-:W-:Y:S01]  /*10730*/  IADD3 R9, R27, 0xce, RZ ;  /* 0x000000ce1b097810 */ /* 0x000fe20007ffe0ff */
[----:B------:R-:W-:Y:S01]  /*10740*/  @!P0 IMAD.MOV R2, RZ, RZ, -R2 ;  /* 0x000000ffff028224 */ /* 0x000fe200078e0a02 */
[----:B------:R-:W-:Y:S01]  /*10750*/  ISETP.GE.AND P0, PT, R10, RZ, PT ;  /* 0x000000ff0a00720c */ /* 0x000fe20003f06270 */
[C---:B------:R-:W-:Y:S01]  /*10760*/  IMAD R20, R0.reuse, R6, R20 ;  /* 0x0000000600147224 */ /* 0x040fe200078e0214 */
[----:B------:R-:W-:-:S02]  /*10770*/  ISETP.GT.U32.AND P5, PT, R0, R11, PT ;  /* 0x0000000b0000720c */ /* 0x000fc40003fa4070 */
[----:B------:R0:W-:Y:S01]  /*10780*/  STL [R1+0x344], R2 ;  /* 0x0003440201007387 */ /* 0x0001e20000100800 */
[--C-:B------:R-:W-:Y:S01]  /*10790*/  @!P2 IMAD.IADD R5, R5, 0x1, -R0.reuse ;  /* 0x000000010505a824 */ /* 0x100fe200078e0a00 */
[C---:B------:R-:W-:Y:S02]  /*107a0*/  IADD3 R6, R27.reuse, 0xd0, RZ ;  /* 0x000000d01b067810 */ /* 0x040fe40007ffe0ff */
[----:B------:R-:W-:Y:S02]  /*107b0*/  IADD3 R10, R27, 0xcf, RZ ;  /* 0x000000cf1b0a7810 */ /* 0x000fe40007ffe0ff */
[C---:B------:R-:W-:Y:S02]  /*107c0*/  ISETP.GT.U32.AND P2, PT, R0.reuse, R5, PT ;  /* 0x000000050000720c */ /* 0x040fe40003f44070 */
[----:B------:R-:W-:Y:S01]  /*107d0*/  IABS R22, R6 ;  /* 0x0000000600167213 */ /* 0x000fe20000000000 */
[----:B0-----:R-:W-:Y:S01]  /*107e0*/  IMAD.MOV.U32 R2, RZ, RZ, R7 ;  /* 0x000000ffff027224 */ /* 0x001fe200078e0007 */
[----:B------:R-:W-:Y:S01]  /*107f0*/  IABS R12, R10 ;  /* 0x0000000a000c7213 */ /* 0x000fe20000000000 */
[----:B------:R-:W-:Y:S01]  /*10800*/  @!P5 IMAD.IADD R11, R11, 0x1, -R0 ;  /* 0x000000010b0bd824 */ /* 0x000fe200078e0a00 */
[----:B------:R-:W-:Y:S01]  /*10810*/  IABS R8, R9 ;  /* 0x0000000900087213 */ /* 0x000fe20000000000 */
[----:B------:R-:W-:Y:S01]  /*10820*/  @!P1 IMAD.MOV R2, RZ, RZ, -R2 ;  /* 0x000000ffff029224 */ /* 0x000fe200078e0a02 */
[----:B------:R-:W-:Y:S01]  /*10830*/  ISETP.GT.U32.AND P1, PT, R0, R20, PT ;  /* 0x000000140000720c */ /* 0x000fe20003f24070 */
[----:B------:R-:W-:Y:S01]  /*10840*/  IMAD.HI.U32 R13, R28, R22, RZ ;  /* 0x000000161c0d7227 */ /* 0x000fe200078e00ff */
[----:B------:R-:W-:-:S02]  /*10850*/  ISETP.GE.AND P5, PT, R6, RZ, PT ;  /* 0x000000ff0600720c */ /* 0x000fc40003fa6270 */
[----:B------:R0:W-:Y:S01]  /*10860*/  STL [R1+0x348], R2 ;  /* 0x0003480201007387 */ /* 0x0001e20000100800 */
[----:B------:R-:W-:Y:S01]  /*10870*/  @!P2 IMAD.IADD R5, R5, 0x1, -R0 ;  /* 0x000000010505a824 */ /* 0x000fe200078e0a00 */
[----:B------:R-:W-:Y:S01]  /*10880*/  ISETP.GE.AND P2, PT, R10, RZ, PT ;  /* 0x000000ff0a00720c */ /* 0x000fe20003f46270 */
[----:B------:R-:W-:-:S04]  /*10890*/  IMAD.HI.U32 R7, R28, R12, RZ ;  /* 0x0000000c1c077227 */ /* 0x000fc800078e00ff */
[----:B------:R-:W-:Y:S01]  /*108a0*/  IMAD.MOV R10, RZ, RZ, -R13 ;  /* 0x000000ffff0a7224 */ /* 0x000fe200078e0a0d */
[----:B------:R-:W-:Y:S01]  /*108b0*/  IADD3 R13, R27, 0xcc, RZ ;  /* 0x000000cc1b0d7810 */ /* 0x000fe20007ffe0ff */
[----:B------:R-:W-:Y:S01]  /*108c0*/  @!P1 IMAD.IADD R20, R20, 0x1, -R0 ;  /* 0x0000000114149824 */ /* 0x000fe200078e0a00 */
[----:B------:R-:W-:Y:S01]  /*108d0*/  ISETP.GE.AND P1, PT, R9, RZ, PT ;  /* 0x000000ff0900720c */ /* 0x000fe20003f26270 */
[----:B0-----:R-:W-:Y:S01]  /*108e0*/  IMAD.MOV.U32 R2, RZ, RZ, R11 ;  /* 0x000000ffff027224 */ /* 0x001fe200078e000b */
[----:B------:R-:W-:Y:S01]  /*108f0*/  IABS R9, R16 ;  /* 0x0000001000097213 */ /* 0x000fe20000000000 */
[----:B------:R-:W-:Y:S01]  /*10900*/  IMAD.MOV R7, RZ, RZ, -R7 ;  /* 0x000000ffff077224 */ /* 0x000fe200078e0a07 */
[----:B------:R-:W-:Y:S01]  /*10910*/  IABS R11, R17 ;  /* 0x00000011000b7213 */ /* 0x000fe20000000000 */
[----:B------:R-:W-:Y:S01]  /*10920*/  @!P6 IMAD.MOV R2, RZ, RZ, -R2 ;  /* 0x000000ffff02e224 */ /* 0x000fe200078e0a02 */
[C---:B------:R-:W-:Y:S01]  /*10930*/  ISETP.GT.U32.AND P6, PT, R0.reuse, R20, PT ;  /* 0x000000140000720c */ /* 0x040fe20003fc4070 */
[C---:B------:R-:W-:Y:S01]  /*10940*/  IMAD R22, R0.reuse, R10, R22 ;  /* 0x0000000a00167224 */ /* 0x040fe200078e0216 */
[----:B------:R-:W-:Y:S01]  /*10950*/  IABS R10, R18 ;  /* 0x00000012000a7213 */ /* 0x000fe20000000000 */
[----:B------:R-:W-:Y:S01]  /*10960*/  IMAD R12, R0, R7, R12 ;  /* 0x00000007000c7224 */ /* 0x000fe200078e020c */
[----:B------:R0:W-:Y:S01]  /*10970*/  STL [R1+0x33c], R2 ;  /* 0x00033c0201007387 */ /* 0x0001e20000100800 */
[----:B------:R-:W-:Y:S01]  /*10980*/  IMAD.HI.U32 R6, R28, R8, RZ ;  /* 0x000000081c067227 */ /* 0x000fe200078e00ff */
[----:B------:R-:W-:-:S03]  /*10990*/  IABS R7, R24 ;  /* 0x0000001800077213 */ /* 0x000fc60000000000 */
[----:B------:R-:W-:Y:S02]  /*109a0*/  IMAD.MOV R6, RZ, RZ, -R6 ;  /* 0x000000ffff067224 */ /* 0x000fe400078e0a06 */
[----:B------:R-:W-:-:S04]  /*109b0*/  IMAD.HI.U32 R21, R28, R7, RZ ;  /* 0x000000071c157227 */ /* 0x000fc800078e00ff */
[----:B0-----:R-:W-:Y:S01]  /*109c0*/  IMAD.MOV.U32 R2, RZ, RZ, R5 ;  /* 0x000000ffff027224 */ /* 0x001fe200078e0005 */
[----:B------:R-:W-:Y:S01]  /*109d0*/  IABS R5, R13 ;  /* 0x0000000d00057213 */ /* 0x000fe20000000000 */
[----:B------:R-:W-:Y:S01]  /*109e0*/  @!P6 IMAD.IADD R20, R20, 0x1, -R0 ;  /* 0x000000011414e824 */ /* 0x000fe200078e0a00 */
[C---:B------:R-:W-:Y:S01]  /*109f0*/  ISETP.GT.U32.AND P6, PT, R0.reuse, R12, PT ;  /* 0x0000000c0000720c */ /* 0x040fe20003fc4070 */
[----:B------:R-:W-:Y:S01]  /*10a00*/  @!P0 IMAD.MOV R2, RZ, RZ, -R2 ;  /* 0x000000ffff028224 */ /* 0x000fe200078e0a02 */
[C---:B------:R-:W-:Y:S01]  /*10a10*/  ISETP.GT.U32.AND P0, PT, R0.reuse, R22, PT ;  /* 0x000000160000720c */ /* 0x040fe20003f04070 */
[----:B------:R-:W-:Y:S02]  /*10a20*/  IMAD R8, R0, R6, R8 ;  /* 0x0000000600087224 */ /* 0x000fe400078e0208 */
[----:B------:R-:W-:Y:S01]  /*10a30*/  IMAD.HI.U32 R19, R28, R5, RZ ;  /* 0x000000051c137227 */ /* 0x000fe200078e00ff */
[----:B------:R0:W-:Y:S03]  /*10a40*/  STL [R1+0x340], R2 ;  /* 0x0003400201007387 */ /* 0x0001e60000100800 */
[----:B------:R-:W-:-:S02]  /*10a50*/  IMAD.MOV R21, RZ, RZ, -R21 ;  /* 0x000000ffff157224 */ /* 0x000fc400078e0a15 */
[----:B------:R-:W-:Y:S02]  /*10a60*/  IMAD.MOV R19, RZ, RZ, -R19 ;  /* 0x000000ffff137224 */ /* 0x000fe400078e0a13 */
[--C-:B------:R-:W-:Y:S02]  /*10a70*/  @!P6 IMAD.IADD R12, R12, 0x1, -R0.reuse ;  /* 0x000000010c0ce824 */ /* 0x100fe400078e0a00 */
[----:B------:R-:W-:Y:S02]  /*10a80*/  @!P0 IMAD.IADD R22, R22, 0x1, -R0 ;  /* 0x0000000116168824 */ /* 0x000fe400078e0a00 */
[----:B0-----:R-:W-:Y:S01]  /*10a90*/  IMAD.MOV.U32 R2, RZ, RZ, R20 ;  /* 0x000000ffff027224 */ /* 0x001fe200078e0014 */
[----:B------:R-:W-:Y:S01]  /*10aa0*/  ISETP.GT.U32.AND P6, PT, R0, R12, PT ;  /* 0x0000000c0000720c */ /* 0x000fe20003fc4070 */
[----:B------:R-:W-:Y:S01]  /*10ab0*/  IMAD.HI.U32 R6, R28, R9, RZ ;  /* 0x000000091c067227 */ /* 0x000fe200078e00ff */
[----:B------:R-:W-:-:S03]  /*10ac0*/  ISETP.GT.U32.AND P0, PT, R0, R22, PT ;  /* 0x000000160000720c */ /* 0x000fc60003f04070 */
[----:B------:R-:W-:Y:S01]  /*10ad0*/  @!P4 IMAD.MOV R2, RZ, RZ, -R2 ;  /* 0x000000ffff02c224 */ /* 0x000fe200078e0a02 */
[C---:B------:R-:W-:Y:S01]  /*10ae0*/  ISETP.GT.U32.AND P4, PT, R0.reuse, R8, PT ;  /* 0x000000080000720c */ /* 0x040fe20003f84070 */
[C---:B------:R-:W-:Y:S01]  /*10af0*/  IMAD R7, R0.reuse, R21, R7 ;  /* 0x0000001500077224 */ /* 0x040fe200078e0207 */
[C---:B------:R-:W-:Y:S01]  /*10b00*/  IADD3 R21, R27.reuse, 0xc6, RZ ;  /* 0x000000c61b157810 */ /* 0x040fe20007ffe0ff */
[----:B------:R-:W-:Y:S01]  /*10b10*/  IMAD R5, R0, R19, R5 ;  /* 0x0000001300057224 */ /* 0x000fe200078e0205 */
[----:B------:R0:W-:Y:S01]  /*10b20*/  STL [R1+0x330], R2 ;  /* 0x0003300201007387 */ /* 0x0001e20000100800 */
[----:B------:R-:W-:Y:S01]  /*10b30*/  IMAD.MOV R19, RZ, RZ, -R6 ;  /* 0x000000ffff137224 */ /* 0x000fe200078e0a06 */
[----:B------:R-:W-:Y:S01]  /*10b40*/  IABS R23, R21 ;  /* 0x0000001500177213 */ /* 0x000fe20000000000 */
[--C-:B------:R-:W-:Y:S01]  /*10b50*/  @!P6 IMAD.IADD R12, R12, 0x1, -R0.reuse ;  /* 0x000000010c0ce824 */ /* 0x100fe200078e0a00 */
[----:B------:R-:W-:Y:S01]  /*10b60*/  ISETP.GT.U32.AND P6, PT, R0, R5, PT ;  /* 0x000000050000720c */ /* 0x000fe20003fc4070 */
[--C-:B------:R-:W-:Y:S01]  /*10b70*/  @!P0 IMAD.IADD R22, R22, 0x1, -R0.reuse ;  /* 0x0000000116168824 */ /* 0x100fe200078e0a00 */
[C---:B------:R-:W-:Y:S01]  /*10b80*/  ISETP.GT.U32.AND P0, PT, R0.reuse, R7, PT ;  /* 0x000000070000720c */ /* 0x040fe20003f04070 */
[----:B------:R-:W-:Y:S01]  /*10b90*/  IMAD R9, R0, R19, R9 ;  /* 0x0000001300097224 */ /* 0x000fe200078e0209 */
[----:B------:R-:W-:Y:S01]  /*10ba0*/  IADD3 R19, R27, 0xc8, RZ ;  /* 0x000000c81b137810 */ /* 0x000fe20007ffe0ff */
[----:B------:R-:W-:-:S02]  /*10bb0*/  @!P4 IMAD.IADD R8, R8, 0x1, -R0 ;  /* 0x000000010808c824 */ /* 0x000fc400078e0a00 */
[----:B------:R-:W-:Y:S01]  /*10bc0*/  IMAD.HI.U32 R6, R28, R10, RZ ;  /* 0x0000000a1c067227 */ /* 0x000fe200078e00ff */
[----:B------:R-:W-:-:S03]  /*10bd0*/  ISETP.GT.U32.AND P4, PT, R0, R9, PT ;  /* 0x000000090000720c */ /* 0x000fc60003f84070 */
[----:B------:R-:W-:-:S04]  /*10be0*/  IMAD.HI.U32 R20, R28, R11, RZ ;  /* 0x0000000b1c147227 */ /* 0x000fc800078e00ff */
[----:B------:R-:W-:Y:S01]  /*10bf0*/  @!P0 IMAD.IADD R7, R7, 0x1, -R0 ;  /* 0x0000000107078824 */ /* 0x000fe200078e0a00 */
[C---:B------:R-:W-:Y:S01]  /*10c00*/  ISETP.GT.U32.AND P0, PT, R0.reuse, R8, PT ;  /* 0x000000080000720c */ /* 0x040fe20003f04070 */
[----:B------:R-:W-:Y:S02]  /*10c10*/  IMAD.MOV R6, RZ, RZ, -R6 ;  /* 0x000000ffff067224 */ /* 0x000fe400078e0a06 */
[----:B------:R-:W-:Y:S01]  /*10c20*/  @!P6 IMAD.IADD R5, R5, 0x1, -R0 ;  /* 0x000000010505e824 */ /* 0x000fe200078e0a00 */
[C---:B------:R-:W-:Y:S01]  /*10c30*/  ISETP.GT.U32.AND P6, PT, R0.reuse, R7, PT ;  /* 0x000000070000720c */ /* 0x040fe20003fc4070 */
[----:B------:R-:W-:Y:S02]  /*10c40*/  IMAD.MOV R20, RZ, RZ, -R20 ;  /* 0x000000ffff147224 */ /* 0x000fe400078e0a14 */
[----:B------:R-:W-:Y:S01]  /*10c50*/  IMAD R10, R0, R6, R10 ;  /* 0x00000006000a7224 */ /* 0x000fe200078e020a */
[----:B------:R-:W-:Y:S01]  /*10c60*/  IABS R6, R19 ;  /* 0x0000001300067213 */ /* 0x000fe20000000000 */
[----:B0-----:R-:W-:-:S02]  /*10c70*/  IMAD.MOV.U32 R2, RZ, RZ, R22 ;  /* 0x000000ffff027224 */ /* 0x001fc400078e0016 */
[----:B------:R-:W-:Y:S01]  /*10c80*/  @!P4 IMAD.IADD R9, R9, 0x1, -R0 ;  /* 0x000000010909c824 */ /* 0x000fe200078e0a00 */
[C---:B------:R-:W-:Y:S01]  /*10c90*/  ISETP.GT.U32.AND P4, PT, R0.reuse, R5, PT ;  /* 0x000000050000720c */ /* 0x040fe20003f84070 */
[C---:B------:R-:W-:Y:S01]  /*10ca0*/  IMAD R11, R0.reuse, R20, R11 ;  /* 0x00000014000b7224 */ /* 0x040fe200078e020b */
[----:B------:R-:W-:Y:S01]  /*10cb0*/  IADD3 R20, R27, 0xc7, RZ ;  /* 0x000000c71b147810 */ /* 0x000fe20007ffe0ff */
[----:B------:R-:W-:Y:S01]  /*10cc0*/  @!P5 IMAD.MOV R2, RZ, RZ, -R2 ;  /* 0x000000ffff02d224 */ /* 0x000fe200078e0a02 */
[----:B------:R-:W-:Y:S01]  /*10cd0*/  ISETP.GT.U32.AND P5, PT, R0, R9, PT ;  /* 0x000000090000720c */ /* 0x000fe20003fa4070 */
[----:B------:R-:W-:Y:S01]  /*10ce0*/  IMAD.HI.U32 R25, R28, R6, RZ ;  /* 0x000000061c197227 */ /* 0x000fe200078e00ff */
[----:B------:R-:W-:Y:S02]  /*10cf0*/  IABS R22, R20 ;  /* 0x0000001400167213 */ /* 0x000fe40000000000 */
[----:B------:R0:W-:Y:S01]  /*10d00*/  STL [R1+0x328], R2 ;  /* 0x0003280201007387 */ /* 0x0001e20000100800 */
[----:B------:R-:W-:Y:S01]  /*10d10*/  @!P0 IMAD.IADD R8, R8, 0x1, -R0 ;  /* 0x0000000108088824 */ /* 0x000fe200078e0a00 */
[----:B------:R-:W-:Y:S01]  /*10d20*/  ISETP.GT.U32.AND P0, PT, R0, R11, PT ;  /* 0x0000000b0000720c */ /* 0x000fe20003f04070 */
[----:B------:R-:W-:-:S02]  /*10d30*/  IMAD.MOV R25, RZ, RZ, -R25 ;  /* 0x000000ffff197224 */ /* 0x000fc400078e0a19 */
[----:B------:R-:W-:Y:S01]  /*10d40*/  @!P6 IMAD.IADD R7, R7, 0x1, -R0 ;  /* 0x000000010707e824 */ /* 0x000fe200078e0a00 */
[C---:B------:R-:W-:Y:S01]  /*10d50*/  ISETP.GT.U32.AND P6, PT, R0.reuse, R10, PT ;  /* 0x0000000a0000720c */ /* 0x040fe20003fc4070 */
[----:B------:R-:W-:Y:S02]  /*10d60*/  IMAD R6, R0, R25, R6 ;  /* 0x0000001900067224 */ /* 0x000fe400078e0206 */
[----:B------:R-:W-:Y:S01]  /*10d70*/  @!P4 IMAD.IADD R5, R5, 0x1, -R0 ;  /* 0x000000010505c824 */ /* 0x000fe200078e0a00 */
[----:B------:R-:W-:Y:S01]  /*10d80*/  ISETP.GE.AND P4, PT, R24, RZ, PT ;  /* 0x000000ff1800720c */ /* 0x000fe20003f86270 */
[----:B0-----:R-:W-:Y:S02]  /*10d90*/  IMAD.MOV.U32 R2, RZ, RZ, R12 ;  /* 0x000000ffff027224 */ /* 0x001fe400078e000c */
[----:B------:R-:W-:Y:S01]  /*10da0*/  @!P5 IMAD.IADD R9, R9, 0x1, -R0 ;  /* 0x000000010909d824 */ /* 0x000fe200078e0a00 */
[----:B------:R-:W-:Y:S01]  /*10db0*/  ISETP.GT.U32.AND P5, PT, R0, R6, PT ;  /* 0x000000060000720c */ /* 0x000fe20003fa4070 */
[----:B------:R-:W-:-:S04]  /*10dc0*/  IMAD.HI.U32 R25, R28, R22, RZ ;  /* 0x000000161c197227 */ /* 0x000fc800078e00ff */
[----:B------:R-:W-:Y:S02]  /*10dd0*/  @!P2 IMAD.MOV R2, RZ, RZ, -R2 ;  /* 0x000000ffff02a224 */ /* 0x000fe400078e0a02 */
[----:B------:R-:W-:Y:S01]  /*10de0*/  @!P0 IMAD.IADD R11, R11, 0x1, -R0 ;  /* 0x000000010b0b8824 */ /* 0x000fe200078e0a00 */
[----:B------:R-:W-:Y:S01]  /*10df0*/  ISETP.GE.AND P0, PT, R13, RZ, PT ;  /* 0x000000ff0d00720c */ /* 0x000fe20003f06270 */
[----:B------:R-:W-:Y:S01]  /*10e00*/  IMAD.MOV.U32 R3, RZ, RZ, R8 ;  /* 0x000000ffff037224 */ /* 0x000fe200078e0008 */
[----:B------:R0:W-:Y:S01]  /*10e10*/  STL [R1+0x324], R2 ;  /* 0x0003240201007387 */ /* 0x0001e20000100800 */
[----:B------:R-:W-:Y:S01]  /*10e20*/  IMAD.MOV R25, RZ, RZ, -R25 ;  /* 0x000000ffff197224 */ /* 0x000fe200078e0a19 */
[----:B------:R-:W-:Y:S01]  /*10e30*/  ISETP.GT.U32.AND P2, PT, R0, R11, PT ;  /* 0x0000000b0000720c */ /* 0x000fe20003f44070 */
[----:B------:R-:W-:Y:S01]  /*10e40*/  @!P6 IMAD.IADD R10, R10, 0x1, -R0 ;  /* 0x000000010a0ae824 */ /* 0x000fe200078e0a00 */
[----:B------:R-:W-:Y:S01]  /*10e50*/  ISETP.GE.AND P6, PT, R16, RZ, PT ;  /* 0x000000ff1000720c */ /* 0x000fe20003fc6270 */
[----:B------:R-:W-:Y:S01]  /*10e60*/  @!P1 IMAD.MOV R3, RZ, RZ, -R3 ;  /* 0x000000ffff039224 */ /* 0x000fe200078e0a03 */
[----:B------:R-:W-:Y:S01]  /*10e70*/  IADD3 R13, R27, 0xc5, RZ ;  /* 0x000000c51b0d7810 */ /* 0x000fe20007ffe0ff */
[C---:B------:R-:W-:Y:S01]  /*10e80*/  IMAD R22, R0.reuse, R25, R22 ;  /* 0x0000001900167224 */ /* 0x040fe200078e0216 */
[----:B------:R-:W-:Y:S01]  /*10e90*/  ISETP.GT.U32.AND P1, PT, R0, R10, PT ;  /* 0x0000000a0000720c */ /* 0x000fe20003f24070 */
[----:B------:R-:W-:Y:S01]  /*10ea0*/  IMAD.HI.U32 R24, R28, R23, RZ ;  /* 0x000000171c187227 */ /* 0x000fe200078e00ff */
[----:B------:R1:W-:Y:S01]  /*10eb0*/  STL [R1+0x320], R3 ;  /* 0x0003200301007387 */ /* 0x0003e20000100800 */
[----:B------:R-:W-:-:S02]  /*10ec0*/  IABS R16, R13 ;  /* 0x0000000d00107213 */ /* 0x000fc40000000000 */
[----:B0-----:R-:W-:Y:S01]  /*10ed0*/  IMAD.MOV.U32 R2, RZ, RZ, R7 ;  /* 0x000000ffff027224 */ /* 0x001fe200078e0007 */
[----:B------:R-:W-:Y:S01]  /*10ee0*/  IADD3 R7, R27, 0xc4, RZ ;  /* 0x000000c41b077810 */ /* 0x000fe20007ffe0ff */
[----:B------:R-:W-:Y:S01]  /*10ef0*/  @!P5 IMAD.IADD R6, R6, 0x1, -R0 ;  /* 0x000000010606d824 */ /* 0x000fe200078e0a00 */
[C---:B------:R-:W-:Y:S01]  /*10f00*/  ISETP.GT.U32.AND P5, PT, R0.reuse, R22, PT ;  /* 0x000000160000720c */ /* 0x040fe20003fa4070 */
[----:B------:R-:W-:Y:S02]  /*10f10*/  @!P4 IMAD.MOV R2, RZ, RZ, -R2 ;  /* 0x000000ffff02c224 */ /* 0x000fe400078e0a02 */
[----:B------:R-:W-:Y:S01]  /*10f20*/  IMAD.MOV R24, RZ, RZ, -R24 ;  /* 0x000000ffff187224 */ /* 0x000fe200078e0a18 */
[C---:B------:R-:W-:Y:S01]  /*10f30*/  ISETP.GT.U32.AND P4, PT, R0.reuse, R6, PT ;  /* 0x000000060000720c */ /* 0x040fe20003f84070 */
[----:B-1----:R-:W-:Y:S01]  /*10f40*/  IMAD.MOV.U32 R3, RZ, RZ, R5 ;  /* 0x000000ffff037224 */ /* 0x002fe200078e0005 */
[----:B------:R0:W-:Y:S01]  /*10f50*/  STL [R1+0x31c], R2 ;  /* 0x00031c0201007387 */ /* 0x0001e20000100800 */
[----:B------:R-:W-:-:S02]  /*10f60*/  IMAD R23, R0, R24, R23 ;  /* 0x0000001800177224 */ /* 0x000fc400078e0217 */
[----:B------:R-:W-:Y:S01]  /*10f70*/  @!P0 IMAD.MOV R3, RZ, RZ, -R3 ;  /* 0x000000ffff038224 */ /* 0x000fe200078e0a03 */
[----:B------:R-:W-:Y:S01]  /*10f80*/  ISETP.GE.AND P0, PT, R17, RZ, PT ;  /* 0x000000ff1100720c */ /* 0x000fe20003f06270 */
[--C-:B------:R-:W-:Y:S01]  /*10f90*/  @!P2 IMAD.IADD R11, R11, 0x1, -R0.reuse ;  /* 0x000000010b0ba824 */ /* 0x100fe200078e0a00 */
[----:B------:R-:W-:Y:S01]  /*10fa0*/  ISETP.GE.AND P2, PT, R18, RZ, PT ;  /* 0x000000ff1200720c */ /* 0x000fe20003f46270 */
[--C-:B------:R-:W-:Y:S01]  /*10fb0*/  @!P1 IMAD.IADD R10, R10, 0x1, -R0.reuse ;  /* 0x000000010a0a9824 */ /* 0x100fe200078e0a00 */
[----:B------:R1:W-:Y:S01]  /*10fc0*/  STL [R1+0x318], R3 ;  /* 0x0003180301007387 */ /* 0x0003e20000100800 */
[----:B------:R-:W-:Y:S01]  /*10fd0*/  @!P5 IMAD.IADD R22, R22, 0x1, -R0 ;  /* 0x000000011616d824 */ /* 0x000fe200078e0a00 */
[----:B------:R-:W-:Y:S01]  /*10fe0*/  ISETP.GE.AND P1, PT, R19, RZ, PT ;  /* 0x000000ff1300720c */ /* 0x000fe20003f26270 */
[----:B0-----:R-:W-:Y:S01]  /*10ff0*/  IMAD.MOV.U32 R2, RZ, RZ, R9 ;  /* 0x000000ffff027224 */ /* 0x001fe200078e0009 */
[----:B------:R-:W-:Y:S01]  /*11000*/  IABS R9, R7 ;  /* 0x0000000700097213 */ /* 0x000fe20000000000 */
[----:B------:R-:W-:Y:S01]  /*11010*/  IMAD.HI.U32 R5, R28, R16, RZ ;  /* 0x000000101c057227 */ /* 0x000fe200078e00ff */
[----:B------:R-:W-:-:S02]  /*11020*/  ISETP.GE.AND P5, PT, R21, RZ, PT ;  /* 0x000000ff1500720c */ /* 0x000fc40003fa6270 */
[C---:B------:R-:W-:Y:S01]  /*11030*/  IADD3 R18, R27.reuse, 0xc1, RZ ;  /* 0x000000c11b127810 */ /* 0x040fe20007ffe0ff */
[----:B------:R-:W-:Y:S01]  /*11040*/  @!P6 IMAD.MOV R2, RZ, RZ, -R2 ;  /* 0x000000ffff02e224 */ /* 0x000fe200078e0a02 */
[----:B------:R-:W-:Y:S01]  /*11050*/  ISETP.GT.U32.AND P6, PT, R0, R23, PT ;  /* 0x000000170000720c */ /* 0x000fe20003fc4070 */
[----:B------:R-:W-:Y:S01]  /*11060*/  IMAD.MOV R5, RZ, RZ, -R5 ;  /* 0x000000ffff057224 */ /* 0x000fe200078e0a05 */
[C---:B------:R-:W-:Y:S01]  /*11070*/  IADD3 R21, R27.reuse, 0xb4, RZ ;  /* 0x000000b41b157810 */ /* 0x040fe20007ffe0ff */
[----:B------:R-:W-:Y:S01]  /*11080*/  @!P4 IMAD.IADD R6, R6, 0x1, -R0 ;  /* 0x000000010606c824 */ /* 0x000fe200078e0a00 */
[----:B------:R0:W-:Y:S01]  /*11090*/  STL [R1+0x314], R2 ;  /* 0x0003140201007387 */ /* 0x0001e20000100800 */
[----:B------:R-:W-:Y:S01]  /*110a0*/  IMAD R16, R0, R5, R16 ;  /* 0x0000000500107224 */ /* 0x000fe200078e0210 */
[----:B------:R-:W-:Y:S01]  /*110b0*/  ISETP.GE.AND P4, PT, R20, RZ, PT ;  /* 0x000000ff1400720c */ /* 0x000fe20003f86270 */
[----:B-1----:R-:W-:Y:S01]  /*110c0*/  IMAD.MOV.U32 R3, RZ, RZ, R10 ;  /* 0x000000ffff037224 */ /* 0x002fe200078e000a */
[----:B------:R-:W-:-:S02]  /*110d0*/  IADD3 R5, R27, 0xc3, RZ ;  /* 0x000000c31b057810 */ /* 0x000fc40007ffe0ff */
[----:B------:R-:W-:Y:S01]  /*110e0*/  IADD3 R10, R27, 0xbf, RZ ;  /* 0x000000bf1b0a7810 */ /* 0x000fe20007ffe0ff */
[----:B------:R-:W-:Y:S01]  /*110f0*/  @!P2 IMAD.MOV R3, RZ, RZ, -R3 ;  /* 0x000000ffff03a224 */ /* 0x000fe200078e0a03 */
[----:B------:R-:W-:Y:S01]  /*11100*/  ISETP.GE.AND P2, PT, R13, RZ, PT ;  /* 0x000000ff0d00720c */ /* 0x000fe20003f46270 */
[----:B------:R-:W-:Y:S01]  /*11110*/  @!P6 IMAD.IADD R23, R23, 0x1, -R0 ;  /* 0x000000011717e824 */ /* 0x000fe200078e0a00 */
[----:B------:R-:W-:Y:S01]  /*11120*/  IABS R13, R5 ;  /* 0x00000005000d7213 */ /* 0x000fe20000000000 */
[----:B0-----:R-:W-:-:S03]  /*11130*/  IMAD.MOV.U32 R2, RZ, RZ, R11 ;  /* 0x000000ffff027224 */ /* 0x001fc600078e000b */
[C---:B------:R-:W-:Y:S01]  /*11140*/  ISETP.GT.U32.AND P6, PT, R0.reuse, R23, PT ;  /* 0x000000170000720c */ /* 0x040fe20003fc4070 */
[----:B------:R-:W-:Y:S01]  /*11150*/  @!P0 IMAD.MOV R2, RZ, RZ, -R2 ;  /* 0x000000ffff028224 */ /* 0x000fe200078e0a02 */
[----:B------:R-:W-:Y:S01]  /*11160*/  ISETP.GT.U32.AND P0, PT, R0, R22, PT ;  /* 0x000000160000720c */ /* 0x000fe20003f04070 */
[----:B------:R-:W-:-:S03]  /*11170*/  IMAD.HI.U32 R8, R28, R13, RZ ;  /* 0x0000000d1c087227 */ /* 0x000fc600078e00ff */
[----:B------:R0:W-:Y:S01]  /*11180*/  STL [R1+0x310], R2 ;  /* 0x0003100201007387 */ /* 0x0001e20000100800 */
[----:B------:R-:W-:-:S03]  /*11190*/  IMAD.MOV R8, RZ, RZ, -R8 ;  /* 0x000000ffff087224 */ /* 0x000fc600078e0a08 */
[----:B------:R-:W-:Y:S01]  /*111a0*/  STL [R1+0x30c], R3 ;  /* 0x00030c0301007387 */ /* 0x000fe20000100800 */
[----:B------:R-:W-:Y:S01]  /*111b0*/  IMAD R13, R0, R8, R13 ;  /* 0x00000008000d7224 */ /* 0x000fe200078e020d */
[----:B------:R-:W-:Y:S01]  /*111c0*/  IADD3 R8, R27, 0xc0, RZ ;  /* 0x000000c01b087810 */ /* 0x000fe20007ffe0ff */
[--C-:B------:R-:W-:Y:S01]  /*111d0*/  @!P6 IMAD.IADD R23, R23, 0x1, -R0.reuse ;  /* 0x000000011717e824 */ /* 0x100fe200078e0a00 */
[----:B------:R-:W-:Y:S01]  /*111e0*/  ISETP.GE.AND P6, PT, R5, RZ, PT ;  /* 0x000000ff0500720c */ /* 0x000fe20003fc6270 */
[----:B------:R-:W-:Y:S01]  /*111f0*/  @!P0 IMAD.IADD R22, R22, 0x1, -R0 ;  /* 0x0000000116168824 */ /* 0x000fe200078e0a00 */
[----:B------:R-:W-:Y:S01]  /*11200*/  ISETP.GE.AND P0, PT, R7, RZ, PT ;  /* 0x000000ff0700720c */ /* 0x000fe20003f06270 */
[----:B0-----:R-:W-:Y:S01]  /*11210*/  IMAD.MOV.U32 R2, RZ, RZ, R6 ;  /* 0x000000ffff027224 */ /* 0x001fe200078e0006 */
[----:B------:R-:W-:Y:S01]  /*11220*/  IADD3 R6, R27, 0xc2, RZ ;  /* 0x000000c21b067810 */ /* 0x000fe20007ffe0ff */
[----:B------:R-:W-:Y:S01]  /*11230*/  IMAD.HI.U32 R7, R28, R9, RZ ;  /* 0x000000091c077227 */ /* 0x000fe200078e00ff */
[----:B------:R-:W-:-:S02]  /*11240*/  IABS R12, R8 ;  /* 0x00000008000c7213 */ /* 0x000fc40000000000 */
[----:B------:R-:W-:Y:S01]  /*11250*/  IABS R17, R6 ;  /* 0x0000000600117213 */ /* 0x000fe20000000000 */
[----:B------:R-:W-:Y:S01]  /*11260*/  @!P1 IMAD.MOV R2, RZ, RZ, -R2 ;  /* 0x000000ffff029224 */ /* 0x000fe200078e0a02 */
[----:B------:R-:W-:Y:S01]  /*11270*/  ISETP.GT.U32.AND P1, PT, R0, R16, PT ;  /* 0x000000100000720c */ /* 0x000fe20003f24070 */
[----:B------:R-:W-:Y:S02]  /*11280*/  IMAD.MOV R7, RZ, RZ, -R7 ;  /* 0x000000ffff077224 */ /* 0x000fe400078e0a07 */
[----:B------:R-:W-:Y:S01]  /*11290*/  IMAD.HI.U32 R5, R28, R17, RZ ;  /* 0x000000111c057227 */ /* 0x000fe200078e00ff */
[----:B------:R0:W-:Y:S03]  /*112a0*/  STL [R1+0x308], R2 ;  /* 0x0003080201007387 */ /* 0x0001e60000100800 */
[----:B------:R-:W-:Y:S01]  /*112b0*/  IMAD R9, R0, R7, R9 ;  /* 0x0000000700097224 */ /* 0x000fe200078e0209 */
[----:B------:R-:W-:Y:S01]  /*112c0*/  IABS R7, R18 ;  /* 0x0000001200077213 */ /* 0x000fe20000000000 */
[----:B------:R-:W-:-:S02]  /*112d0*/  IMAD.MOV R5, RZ, RZ, -R5 ;  /* 0x000000ffff057224 */ /* 0x000fc400078e0a05 */
[----:B------:R-:W-:-:S04]  /*112e0*/  IMAD.HI.U32 R11, R28, R12, RZ ;  /* 0x0000000c1c0b7227 */ /* 0x000fc800078e00ff */
[----:B0-----:R-:W-:Y:S02]  /*112f0*/  IMAD.MOV.U32 R2, RZ, RZ, R22 ;  /* 0x000000ffff027224 */ /* 0x001fe400078e0016 */
[----:B------:R-:W-:Y:S01]  /*11300*/  @!P1 IMAD.IADD R16, R16, 0x1, -R0 ;  /* 0x0000000110109824 */ /* 0x000fe200078e0a00 */
[----:B------:R-:W-:Y:S01]  /*11310*/  ISETP.GE.AND P1, PT, R6, RZ, PT ;  /* 0x000000ff0600720c */ /* 0x000fe20003f26270 */
[----:B------:R-:W-:Y:S01]  /*11320*/  @!P4 IMAD.MOV R2, RZ, RZ, -R2 ;  /* 0x000000ffff02c224 */ /* 0x000fe200078e0a02 */
[----:B------:R-:W-:Y:S01]  /*11330*/  IABS R6, R10 ;  /* 0x0000000a00067213 */ /* 0x000fe20000000000 */
[C---:B------:R-:W-:Y:S01]  /*11340*/  IMAD R17, R0.reuse, R5, R17 ;  /* 0x0000000500117224 */ /* 0x040fe200078e0211 */
[----:B------:R-:W-:Y:S01]  /*11350*/  ISETP.GT.U32.AND P4, PT, R0, R16, PT ;  /* 0x000000100000720c */ /* 0x000fe20003f84070 */
[C---:B------:R-:W-:Y:S01]  /*11360*/  IMAD.HI.U32 R5, R28.reuse, R7, RZ ;  /* 0x000000071c057227 */ /* 0x040fe200078e00ff */
[----:B------:R0:W-:Y:S03]  /*11370*/  STL [R1+0x304], R2 ;  /* 0x0003040201007387 */ /* 0x0001e60000100800 */
[----:B------:R-:W-:-:S04]  /*11380*/  IMAD.HI.U32 R19, R28, R6, RZ ;  /* 0x000000061c137227 */ /* 0x000fc800078e00ff */
[----:B------:R-:W-:Y:S02]  /*11390*/  IMAD.MOV R19, RZ, RZ, -R19 ;  /* 0x000000ffff137224 */ /* 0x000fe400078e0a13 */
[----:B0-----:R-:W-:Y:S02]  /*113a0*/  IMAD.MOV.U32 R2, RZ, RZ, R23 ;  /* 0x000000ffff027224 */ /* 0x001fe400078e0017 */
[----:B------:R-:W-:Y:S01]  /*113b0*/  @!P4 IMAD.IADD R16, R16, 0x1, -R0 ;  /* 0x000000011010c824 */ /* 0x000fe200078e0a00 */
[C---:B------:R-:W-:Y:S01]  /*113c0*/  ISETP.GT.U32.AND P4, PT, R0.reuse, R13, PT ;  /* 0x0000000d0000720c */ /* 0x040fe20003f84070 */
[----:B------:R-:W-:Y:S01]  /*113d0*/  @!P5 IMAD.MOV R2, RZ, RZ, -R2 ;  /* 0x000000ffff02d224 */ /* 0x000fe200078e0a02 */
[C---:B------:R-:W-:Y:S01]  /*113e0*/  ISETP.GT.U32.AND P5, PT, R0.reuse, R9, PT ;  /* 0x000000090000720c */ /* 0x040fe20003fa4070 */
[----:B------:R-:W-:-:S03]  /*113f0*/  IMAD R6, R0, R19, R6 ;  /* 0x0000001300067224 */ /* 0x000fc600078e0206 */
[----:B------:R0:W-:Y:S07]  /*11400*/  STL [R1+0x2d8], R2 ;  /* 0x0002d80201007387 */ /* 0x0001ee0000100800 */
[--C-:B------:R-:W-:Y:S02]  /*11410*/  @!P4 IMAD.IADD R13, R13, 0x1, -R0.reuse ;  /* 0x000000010d0dc824 */ /* 0x100fe400078e0a00 */
[----:B------:R-:W-:Y:S02]  /*11420*/  @!P5 IMAD.IADD R9, R9, 0x1, -R0 ;  /* 0x000000010909d824 */ /* 0x000fe400078e0a00 */
[----:B0-----:R-:W-:Y:S01]  /*11430*/  IMAD.MOV.U32 R2, RZ, RZ, R16 ;  /* 0x000000ffff027224 */ /* 0x001fe200078e0010 */
[C---:B------:R-:W-:Y:S01]  /*11440*/  ISETP.GT.U32.AND P4, PT, R0.reuse, R13, PT ;  /* 0x0000000d0000720c */ /* 0x040fe20003f84070 */
[----:B------:R-:W-:Y:S01]  /*11450*/  IMAD.MOV R16, RZ, RZ, -R5 ;  /* 0x000000ffff107224 */ /* 0x000fe200078e0a05 */
[C---:B------:R-:W-:Y:S01]  /*11460*/  ISETP.GT.U32.AND P5, PT, R0.reuse, R9, PT ;  /* 0x000000090000720c */ /* 0x040fe20003fa4070 */
[----:B------:R-:W-:Y:S01]  /*11470*/  @!P2 IMAD.MOV R2, RZ, RZ, -R2 ;  /* 0x000000ffff02a224 */ /* 0x000fe200078e0a02 */
[C---:B------:R-:W-:Y:S01]  /*11480*/  ISETP.GT.U32.AND P2, PT, R0.reuse, R17, PT ;  /* 0x000000110000720c */ /* 0x040fe20003f44070 */
[C---:B------:R-:W-:Y:S01]  /*11490*/  IMAD R16, R0.reuse, R16, R7 ;  /* 0x0000001000107224 */ /* 0x040fe200078e0207 */
[C---:B------:R-:W-:Y:S01]  /*114a0*/  IADD3 R7, R27.reuse, 0xbd, RZ ;  /* 0x000000bd1b077810 */ /* 0x040fe20007ffe0ff */
[----:B------:R-:W-:Y:S01]  /*114b0*/  IMAD.MOV R5, RZ, RZ, -R11 ;  /* 0x000000ffff057224 */ /* 0x000fe200078e0a0b */
[----:B------:R-:W-:Y:S01]  /*114c0*/  IADD3 R11, R27, 0xbe, RZ ;  /* 0x000000be1b0b7810 */ /* 0x000fe20007ffe0ff */
[----:B------:R0:W-:Y:S01]  /*114d0*/  STL [R1+0x300], R2 ;  /* 0x0003000201007387 */ /* 0x0001e20000100800 */
[----:B------:R-:W-:Y:S01]  /*114e0*/  IABS R19, R7 ;  /* 0x0000000700137213 */ /* 0x000fe20000000000 */
[----:B------:R-:W-:Y:S01]  /*114f0*/  IMAD R12, R0, R5, R12 ;  /* 0x00000005000c7224 */ /* 0x000fe200078e020c */
[----:B------:R-:W-:Y:S01]  /*11500*/  IABS R5, R11 ;  /* 0x0000000b00057213 */ /* 0x000fe20000000000 */
[----:B------:R-:W-:-:S02]  /*11510*/  @!P4 IMAD.IADD R13, R13, 0x1, -R0 ;  /* 0x000000010d0dc824 */ /* 0x000fc400078e0a00 */
[--C-:B------:R-:W-:Y:S01]  /*11520*/  @!P5 IMAD.IADD R9, R9, 0x1, -R0.reuse ;  /* 0x000000010909d824 */ /* 0x100fe200078e0a00 */
[C---:B------:R-:W-:Y:S01]  /*11530*/  ISETP.GT.U32.AND P5, PT, R0.reuse, R16, PT ;  /* 0x000000100000720c */ /* 0x040fe20003fa4070 */
[----:B------:R-:W-:Y:S01]  /*11540*/  @!P2 IMAD.IADD R17, R17, 0x1, -R0 ;  /* 0x000000011111a824 */ /* 0x000fe200078e0a00 */
[C---:B------:R-:W-:Y:S01]  /*11550*/  ISETP.GT.U32.AND P4, PT, R0.reuse, R12, PT ;  /* 0x0000000c0000720c */ /* 0x040fe20003f84070 */
[----:B------:R-:W-:Y:S02]  /*11560*/  IMAD.MOV.U32 R3, RZ, RZ, R9 ;  /* 0x000000ffff037224 */ /* 0x000fe400078e0009 */
[----:B0-----:R-:W-:Y:S01]  /*11570*/  IMAD.MOV.U32 R2, RZ, RZ, R13 ;  /* 0x000000ffff027224 */ /* 0x001fe200078e000d */
[C---:B------:R-:W-:Y:S01]  /*11580*/  ISETP.GT.U32.AND P2, PT, R0.reuse, R17, PT ;  /* 0x000000110000720c */ /* 0x040fe20003f44070 */
[----:B------:R-:W-:Y:S01]  /*11590*/  @!P0 IMAD.MOV R3, RZ, RZ, -R3 ;  /* 0x000000ffff038224 */ /* 0x000fe200078e0a03 */
[----:B------:R-:W-:Y:S01]  /*115a0*/  ISETP.GT.U32.AND P0, PT, R0, R6, PT ;  /* 0x000000060000720c */ /* 0x000fe20003f04070 */
[----:B------:R-:W-:-:S02]  /*115b0*/  IMAD.MOV.U32 R9, RZ, RZ, R19 ;  /* 0x000000ffff097224 */ /* 0x000fc400078e0013 */
[----:B------:R-:W-:Y:S01]  /*115c0*/  @!P6 IMAD.MOV R2, RZ, RZ, -R2 ;  /* 0x000000ffff02e224 */ /* 0x000fe200078e0a02 */
[----:B------:R-:W-:Y:S01]  /*115d0*/  ISETP.GE.AND P6, PT, R18, RZ, PT ;  /* 0x000000ff1200720c */ /* 0x000fe20003fc6270 */
[--C-:B------:R-:W-:Y:S01]  /*115e0*/  @!P5 IMAD.IADD R16, R16, 0x1, -R0.reuse ;  /* 0x000000011010d824 */ /* 0x100fe200078e0a00 */
[----:B------:R0:W-:Y:S01]  /*115f0*/  STL [R1+0x2fc], R3 ;  /* 0x0002fc0301007387 */ /* 0x0001e20000100800 */
[----:B------:R-:W-:Y:S02]  /*11600*/  @!P4 IMAD.IADD R12, R12, 0x1, -R0 ;  /* 0x000000010c0cc824 */ /* 0x000fe400078e0a00 */
[----:B------:R-:W-:Y:S01]  /*11610*/  IMAD.HI.U32 R19, R28, R5, RZ ;  /* 0x000000051c137227 */ /* 0x000fe200078e00ff */
[C---:B------:R-:W-:Y:S01]  /*11620*/  ISETP.GT.U32.AND P5, PT, R0.reuse, R16, PT ;  /* 0x000000100000720c */ /* 0x040fe20003fa4070 */
[----:B------:R1:W-:Y:S01]  /*11630*/  STL [R1+0x2f8], R2 ;  /* 0x0002f80201007387 */ /* 0x0003e20000100800 */
[----:B------:R-:W-:Y:S01]  /*11640*/  ISETP.GT.U32.AND P4, PT, R0, R12, PT ;  /* 0x0000000c0000720c */ /* 0x000fe20003f84070 */
[----:B------:R-:W-:-:S02]  /*11650*/  IMAD.MOV R19, RZ, RZ, -R19 ;  /* 0x000000ffff137224 */ /* 0x000fc400078e0a13 */
[----:B------:R-:W-:Y:S01]  /*11660*/  @!P2 IMAD.IADD R17, R17, 0x1, -R0 ;  /* 0x000000011111a824 */ /* 0x000fe200078e0a00 */
[----:B------:R-:W-:Y:S01]  /*11670*/  ISETP.GE.AND P2, PT, R8, RZ, PT ;  /* 0x000000ff0800720c */ /* 0x000fe20003f46270 */
[----:B------:R-:W-:Y:S01]  /*11680*/  IMAD.HI.U32 R18, R28, R9, RZ ;  /* 0x000000091c127227 */ /* 0x000fe200078e00ff */
[----:B------:R-:W-:-:S03]  /*11690*/  IADD3 R8, R27, 0xbc, RZ ;  /* 0x000000bc1b087810 */ /* 0x000fc60007ffe0ff */
[--C-:B------:R-:W-:Y:S01]  /*116a0*/  @!P0 IMAD.IADD R6, R6, 0x1, -R0.reuse ;  /* 0x0000000106068824 */ /* 0x100fe200078e0a00 */
[----:B------:R-:W-:Y:S01]  /*116b0*/  IABS R13, R8 ;  /* 0x00000008000d7213 */ /* 0x000fe20000000000 */
[----:B------:R-:W-:Y:S02]  /*116c0*/  @!P5 IMAD.IADD R16, R16, 0x1, -R0 ;  /* 0x000000011010d824 */ /* 0x000fe400078e0a00 */
[C---:B------:R-:W-:Y:S01]  /*116d0*/  IMAD R5, R0.reuse, R19, R5 ;  /* 0x0000001300057224 */ /* 0x040fe200078e0205 */
[C---:B------:R-:W-:Y:S01]  /*116e0*/  ISETP.GT.U32.AND P0, PT, R0.reuse, R6, PT ;  /* 0x000000060000720c */ /* 0x040fe20003f04070 */
[----:B0-----:R-:W-:Y:S02]  /*116f0*/  IMAD.MOV.U32 R3, RZ, RZ, R17 ;  /* 0x000000ffff037224 */ /* 0x001fe400078e0011 */
[----:B-1----:R-:W-:Y:S01]  /*11700*/  IMAD.MOV.U32 R2, RZ, RZ, R16 ;  /* 0x000000ffff027224 */ /* 0x002fe200078e0010 */
[----:B------:R-:W-:Y:S01]  /*11710*/  ISETP.GT.U32.AND P5, PT, R0, R5, PT ;  /* 0x000000050000720c */ /* 0x000fe20003fa4070 */
[----:B------:R-:W-:Y:S01]  /*11720*/  IMAD.MOV R18, RZ, RZ, -R18 ;  /* 0x000000ffff127224 */ /* 0x000fe200078e0a12 */
[----:B------:R-:W-:Y:S01]  /*11730*/  IABS R16, R21 ;  /* 0x0000001500107213 */ /* 0x000fe20000000000 */
[----:B------:R-:W-:-:S02]  /*11740*/  @!P1 IMAD.MOV R3, RZ, RZ, -R3 ;  /* 0x000000ffff039224 */ /* 0x000fc400078e0a03 */
[----:B------:R-:W-:Y:S01]  /*11750*/  @!P6 IMAD.MOV R2, RZ, RZ, -R2 ;  /* 0x000000ffff02e224 */ /* 0x000fe200078e0a02 */
[----:B------:R-:W-:Y:S01]  /*11760*/  ISETP.GE.AND P6, PT, R10, RZ, PT ;  /* 0x000000ff0a00720c */ /* 0x000fe20003fc6270 */
[----:B------:R-:W-:Y:S01]  /*11770*/  IMAD R9, R0, R18, R9 ;  /* 0x0000001200097224 */ /* 0x000fe200078e0209 */
[----:B------:R-:W-:Y:S01]  /*11780*/  STL [R1+0x2e0], R3 ;  /* 0x0002e00301007387 */ /* 0x000fe20000100800 */
[----:B------:R-:W-:Y:S01]  /*11790*/  @!P4 IMAD.IADD R12, R12, 0x1, -R0 ;  /* 0x000000010c0cc824 */ /* 0x000fe200078e0a00 */
[----:B------:R-:W-:Y:S01]  /*117a0*/  ISETP.GE.AND P4, PT, R11, RZ, PT ;  /* 0x000000ff0b00720c */ /* 0x000fe20003f86270 */
[----:B------:R-:W-:Y:S01]  /*117b0*/  IMAD.HI.U32 R17, R28, R13, RZ ;  /* 0x0000000d1c117227 */ /* 0x000fe200078e00ff */
[----:B------:R0:W-:Y:S01]  /*117c0*/  STL [R1+0x2e4], R2 ;  /* 0x0002e40201007387 */ /* 0x0001e20000100800 */
[----:B------:R-:W-:Y:S02]  /*117d0*/  ISETP.GT.U32.AND P1, PT, R0, R9, PT ;  /* 0x000000090000720c */ /* 0x000fe40003f24070 */
[----:B------:R-:W-:-:S02]  /*117e0*/  IMAD.MOV R17, RZ, RZ, -R17 ;  /* 0x000000ffff117224 */ /* 0x000fc400078e0a11 */
[--C-:B------:R-:W-:Y:S01]  /*117f0*/  @!P0 IMAD.IADD R6, R6, 0x1, -R0.reuse ;  /* 0x0000000106068824 */ /* 0x100fe200078e0a00 */
[----:B------:R-:W-:Y:S01]  /*11800*/  ISETP.GE.AND P0, PT, R7, RZ, PT ;  /* 0x000000ff0700720c */ /* 0x000fe20003f06270 */
[----:B------:R-:W-:Y:S01]  /*11810*/  @!P5 IMAD.IADD R5, R5, 0x1, -R0 ;  /* 0x000000010505d824 */ /* 0x000fe200078e0a00 */
[C---:B------:R-:W-:Y:S01]  /*11820*/  IADD3 R7, R27.reuse, 0xbb, RZ ;  /* 0x000000bb1b077810 */ /* 0x040fe20007ffe0ff */
[----:B------:R-:W-:Y:S01]  /*11830*/  IMAD R13, R0, R17, R13 ;  /* 0x00000011000d7224 */ /* 0x000fe200078e020d */
[----:B------:R-:W-:Y:S01]  /*11840*/  ISETP.GE.AND P5, PT, R8, RZ, PT ;  /* 0x000000ff0800720c */ /* 0x000fe20003fa6270 */
[----:B0-----:R-:W-:Y:S01]  /*11850*/  IMAD.MOV.U32 R2, RZ, RZ, R12 ;  /* 0x000000ffff027224 */ /* 0x001fe200078e000c */
[----:B------:R-:W-:Y:S02]  /*11860*/  IADD3 R12, R27, 0xba, RZ ;  /* 0x000000ba1b0c7810 */ /* 0x000fe40007ffe0ff */
[----:B------:R-:W-:Y:S01]  /*11870*/  @!P1 IMAD.IADD R9, R9, 0x1, -R0 ;  /* 0x0000000109099824 */ /* 0x000fe200078e0a00 */
[----:B------:R-:W-:Y:S01]  /*11880*/  IADD3 R8, R27, 0xb9, RZ ;  /* 0x000000b91b087810 */ /* 0x000fe20007ffe0ff */
[----:B------:R-:W-:Y:S01]  /*11890*/  @!P2 IMAD.MOV R2, RZ, RZ, -R2 ;  /* 0x000000ffff02a224 */ /* 0x000fe200078e0a02 */
[----:B------:R-:W-:-:S02]  /*118a0*/  ISETP.GT.U32.AND P2, PT, R0, R5, PT ;  /* 0x000000050000720c */ /* 0x000fc40003f44070 */
[----:B------:R-:W-:Y:S02]  /*118b0*/  ISETP.GT.U32.AND P1, PT, R0, R9, PT ;  /* 0x000000090000720c */ /* 0x000fe40003f24070 */
[----:B------:R0:W-:Y:S01]  /*118c0*/  STL [R1+0x2e8], R2 ;  /* 0x0002e80201007387 */ /* 0x0001e20000100800 */
[----:B------:R-:W-:Y:S02]  /*118d0*/  IABS R10, R12 ;  /* 0x0000000c000a7213 */ /* 0x000fe40000000000 */
[----:B------:R-:W-:Y:S02]  /*118e0*/  IABS R11, R8 ;  /* 0x00000008000b7213 */ /* 0x000fe40000000000 */
[----:B------:R-:W-:-:S04]  /*118f0*/  IADD3 R17, R27, 0xb5, RZ ;  /* 0x000000b51b117810 */ /* 0x000fc80007ffe0ff */
[----:B------:R-:W-:Y:S01]  /*11900*/  @!P2 IMAD.IADD R5, R5, 0x1, -R0 ;  /* 0x000000010505a824 */ /* 0x000fe200078e0a00 */
[----:B------:R-:W-:Y:S01]  /*11910*/  ISETP.GE.AND P2, PT, R7, RZ, PT ;  /* 0x000000ff0700720c */ /* 0x000fe20003f46270 */
[----:B0-----:R-:W-:Y:S01]  /*11920*/  IMAD.MOV.U32 R2, RZ, RZ, R6 ;  /* 0x000000ffff027224 */ /* 0x001fe200078e0006 */
[----:B------:R-:W-:Y:S01]  /*11930*/  IABS R6, R7 ;  /* 0x0000000700067213 */ /* 0x000fe20000000000 */
[----:B------:R-:W-:Y:S01]  /*11940*/  IMAD.MOV.U32 R7, RZ, RZ, R10 ;  /* 0x000000ffff077224 */ /* 0x000fe200078e000a */
[----:B------:R-:W-:Y:S01]  /*11950*/  IABS R18, R17 ;  /* 0x0000001100127213 */ /* 0x000fe20000000000 */
[----:B------:R-:W-:Y:S01]  /*11960*/  @!P6 IMAD.MOV R2, RZ, RZ, -R2 ;  /* 0x000000ffff02e224 */ /* 0x000fe200078e0a02 */
[----:B------:R-:W-:Y:S01]  /*11970*/  ISETP.GT.U32.AND P6, PT, R0, R13, PT ;  /* 0x0000000d0000720c */ /* 0x000fe20003fc4070 */
[----:B------:R-:W-:-:S03]  /*11980*/  IMAD.HI.U32 R10, R28, R6, RZ ;  /* 0x000000061c0a7227 */ /* 0x000fc600078e00ff */
[----:B------:R0:W-:Y:S01]  /*11990*/  STL [R1+0x2ec], R2 ;  /* 0x0002ec0201007387 */ /* 0x0001e20000100800 */
[----:B------:R-:W-:Y:S01]  /*119a0*/  @!P1 IMAD.IADD R9, R9, 0x1, -R0 ;  /* 0x0000000109099824 */ /* 0x000fe200078e0a00 */
[----:B------:R-:W-:Y:S01]  /*119b0*/  ISETP.GE.AND P1, PT, R12, RZ, PT ;  /* 0x000000ff0c00720c */ /* 0x000fe20003f26270 */
[----:B------:R-:W-:-:S04]  /*119c0*/  IMAD.HI.U32 R12, R28, R7, RZ ;  /* 0x000000071c0c7227 */ /* 0x000fc800078e00ff */
[----:B------:R-:W-:Y:S02]  /*119d0*/  IMAD.MOV R10, RZ, RZ, -R10 ;  /* 0x000000ffff0a7224 */ /* 0x000fe400078e0a0a */
[----:B------:R-:W-:Y:S02]  /*119e0*/  @!P6 IMAD.IADD R13, R13, 0x1, -R0 ;  /* 0x000000010d0de824 */ /* 0x000fe400078e0a00 */
[----:B0-----:R-:W-:Y:S02]  /*119f0*/  IMAD.MOV.U32 R2, RZ, RZ, R5 ;  /* 0x000000ffff027224 */ /* 0x001fe400078e0005 */
[C---:B------:R-:W-:Y:S01]  /*11a00*/  IMAD R6, R0.reuse, R10, R6 ;  /* 0x0000000a00067224 */ /* 0x040fe200078e0206 */
[----:B------:R-:W-:Y:S01]  /*11a10*/  ISETP.GT.U32.AND P6, PT, R0, R13, PT ;  /* 0x0000000d0000720c */ /* 0x000fe20003fc4070 */
[----:B------:R-:W-:Y:S01]  /*11a20*/  @!P4 IMAD.MOV R2, RZ, RZ, -R2 ;  /* 0x000000ffff02c224 */ /* 0x000fe200078e0a02 */
[----:B------:R-:W-:Y:S01]  /*11a30*/  ISETP.GE.AND P4, PT, R8, RZ, PT ;  /* 0x000000ff0800720c */ /* 0x000fe20003f86270 */
[----:B------:R-:W-:Y:S01]  /*11a40*/  IMAD.MOV R8, RZ, RZ, -R12 ;  /* 0x000000ffff087224 */ /* 0x000fe200078e0a0c */
[C---:B------:R-:W-:Y:S01]  /*11a50*/  IADD3 R12, R27.reuse, 0xb8, RZ ;  /* 0x000000b81b0c7810 */ /* 0x040fe20007ffe0ff */
[----:B------:R-:W-:Y:S01]  /*11a60*/  IMAD.HI.U32 R5, R28, R11, RZ ;  /* 0x0000000b1c057227 */ /* 0x000fe200078e00ff */
[----:B------:R0:W-:Y:S02]  /*11a70*/  STL [R1+0x2f4], R2 ;  /* 0x0002f40201007387 */ /* 0x0001e40000100800 */
[----:B------:R-:W-:Y:S01]  /*11a80*/  IABS R10, R12 ;  /* 0x0000000c000a7213 */ /* 0x000fe20000000000 */
[----:B------:R-:W-:Y:S01]  /*11a90*/  IMAD R7, R0, R8, R7 ;  /* 0x0000000800077224 */ /* 0x000fe200078e0207 */
[----:B------:R-:W-:Y:S01]  /*11aa0*/  IADD3 R8, R27, 0xb7, RZ ;  /* 0x000000b71b087810 */ /* 0x000fe20007ffe0ff */
[----:B------:R-:W-:-:S02]  /*11ab0*/  IMAD.MOV R5, RZ, RZ, -R5 ;  /* 0x000000ffff057224 */ /* 0x000fc400078e0a05 */
[----:B------:R-:W-:Y:S01]  /*11ac0*/  @!P6 IMAD.IADD R13, R13, 0x1, -R0 ;  /* 0x000000010d0de824 */ /* 0x000fe200078e0a00 */
[C---:B------:R-:W-:Y:S01]  /*11ad0*/  ISETP.GT.U32.AND P6, PT, R0.reuse, R7, PT ;  /* 0x000000070000720c */ /* 0x040fe20003fc4070 */
[----:B------:R-:W-:Y:S01]  /*11ae0*/  IMAD R11, R0, R5, R11 ;  /* 0x00000005000b7224 */ /* 0x000fe200078e020b */
[----:B------:R-:W-:Y:S01]  /*11af0*/  IADD3 R5, R27, 0xb6, RZ ;  /* 0x000000b61b057810 */ /* 0x000fe20007ffe0ff */
[----:B0-----:R-:W-:Y:S01]  /*11b00*/  IMAD.MOV.U32 R2, RZ, RZ, R9 ;  /* 0x000000ffff027224 */ /* 0x001fe200078e0009 */
[----:B------:R-:W-:Y:S01]  /*11b10*/  IABS R9, R8 ;  /* 0x0000000800097213 */ /* 0x000fe20000000000 */
[----:B------:R-:W-:Y:S01]  /*11b20*/  IMAD.HI.U32 R20, R28, R10, RZ ;  /* 0x0000000a1c147227 */ /* 0x000fe200078e00ff */
[----:B------:R-:W-:-:S03]  /*11b30*/  IABS R19, R5 ;  /* 0x0000000500137213 */ /* 0x000fc60000000000 */
[----:B------:R-:W-:Y:S01]  /*11b40*/  @!P0 IMAD.MOV R2, RZ, RZ, -R2 ;  /* 0x000000ffff028224 */ /* 0x000fe200078e0a02 */
[----:B------:R-:W-:Y:S01]  /*11b50*/  ISETP.GT.U32.AND P0, PT, R0, R6, PT ;  /* 0x000000060000720c */ /* 0x000fe20003f04070 */
[----:B------:R-:W-:Y:S02]  /*11b60*/  IMAD.MOV R20, RZ, RZ, -R20 ;  /* 0x000000ffff147224 */ /* 0x000fe400078e0a14 */
[----:B------:R-:W-:Y:S01]  /*11b70*/  @!P6 IMAD.IADD R7, R7, 0x1, -R0 ;  /* 0x000000010707e824 */ /* 0x000fe200078e0a00 */
[----:B------:R0:W-:Y:S01]  /*11b80*/  STL [R1+0x2f0], R2 ;  /* 0x0002f00201007387 */ /* 0x0001e20000100800 */
[----:B------:R-:W-:-:S04]  /*11b90*/  IMAD.HI.U32 R22, R28, R9, RZ ;  /* 0x000000091c167227 */ /* 0x000fc800078e00ff */
[----:B------:R-:W-:Y:S02]  /*11ba0*/  IMAD R10, R0, R20, R10 ;  /* 0x00000014000a7224 */ /* 0x000fe400078e020a */
[----:B------:R-:W-:-:S04]  /*11bb0*/  IMAD.HI.U32 R20, R28, R19, RZ ;  /* 0x000000131c147227 */ /* 0x000fc800078e00ff */
[----:B------:R-:W-:Y:S01]  /*11bc0*/  @!P0 IMAD.IADD R6, R6, 0x1, -R0 ;  /* 0x0000000106068824 */ /* 0x000fe200078e0a00 */
[C---:B------:R-:W-:Y:S01]  /*11bd0*/  ISETP.GT.U32.AND P0, PT, R0.reuse, R11, PT ;  /* 0x0000000b0000720c */ /* 0x040fe20003f04070 */
[----:B0-----:R-:W-:Y:S02]  /*11be0*/  IMAD.MOV.U32 R2, RZ, RZ, R13 ;  /* 0x000000ffff027224 */ /* 0x001fe400078e000d */
[----:B------:R-:W-:Y:S01]  /*11bf0*/  IMAD.MOV R22, RZ, RZ, -R22 ;  /* 0x000000ffff167224 */ /* 0x000fe200078e0a16 */
[C---:B------:R-:W-:Y:S01]  /*11c00*/  ISETP.GT.U32.AND P6, PT, R0.reuse, R6, PT ;  /* 0x000000060000720c */ /* 0x040fe20003fc4070 */
[----:B------:R-:W-:Y:S02]  /*11c10*/  @!P5 IMAD.MOV R2, RZ, RZ, -R2 ;  /* 0x000000ffff02d224 */ /* 0x000fe400078e0a02 */
[----:B------:R-:W-:Y:S02]  /*11c20*/  IMAD.MOV R20, RZ, RZ, -R20 ;  /* 0x000000ffff147224 */ /* 0x000fe400078e0a14 */
[----:B------:R-:W-:Y:S01]  /*11c30*/  IMAD R9, R0, R22, R9 ;  /* 0x0000001600097224 */ /* 0x000fe200078e0209 */
[----:B------:R0:W-:Y:S01]  /*11c40*/  STL [R1+0x2dc], R2 ;  /* 0x0002dc0201007387 */ /* 0x0001e20000100800 */
[----:B------:R-:W-:-:S04]  /*11c50*/  IMAD.HI.U32 R13, R28, R18, RZ ;  /* 0x000000121c0d7227 */ /* 0x000fc800078e00ff */
[--C-:B------:R-:W-:Y:S01]  /*11c60*/  @!P0 IMAD.IADD R11, R11, 0x1, -R0.reuse ;  /* 0x000000010b0b8824 */ /* 0x100fe200078e0a00 */
[----:B------:R-:W-:Y:S01]  /*11c70*/  ISETP.GT.U32.AND P0, PT, R0, R7, PT ;  /* 0x000000070000720c */ /* 0x000fe20003f04070 */
[----:B------:R-:W-:Y:S01]  /*11c80*/  @!P6 IMAD.IADD R6, R6, 0x1, -R0 ;  /* 0x000000010606e824 */ /* 0x000fe200078e0a00 */
[C---:B------:R-:W-:Y:S01]  /*11c90*/  ISETP.GT.U32.AND P6, PT, R0.reuse, R10, PT ;  /* 0x0000000a0000720c */ /* 0x040fe20003fc4070 */
[----:B------:R-:W-:Y:S01]  /*11ca0*/  IMAD.MOV R13, RZ, RZ, -R13 ;  /* 0x000000ffff0d7224 */ /* 0x000fe200078e0a0d */
[C---:B------:R-:W-:Y:S01]  /*11cb0*/  ISETP.GT.U32.AND P5, PT, R0.reuse, R11, PT ;  /* 0x0000000b0000720c */ /* 0x040fe20003fa4070 */
[----:B0-----:R-:W-:Y:S02]  /*11cc0*/  IMAD.MOV.U32 R2, RZ, RZ, R6 ;  /* 0x000000ffff027224 */ /* 0x001fe400078e0006 */
[C---:B------:R-:W-:Y:S01]  /*11cd0*/  IMAD R6, R0.reuse, R20, R19 ;  /* 0x0000001400067224 */ /* 0x040fe200078e0213 */
[C---:B------:R-:W-:Y:S01]  /*11ce0*/  IADD3 R19, R27.reuse, 0xb1, RZ ;  /* 0x000000b11b137810 */ /* 0x040fe20007ffe0ff */
[----:B------:R-:W-:Y:S01]  /*11cf0*/  @!P2 IMAD.MOV R2, RZ, RZ, -R2 ;  /* 0x000000ffff02a224 */ /* 0x000fe200078e0a02 */
[C---:B------:R-:W-:Y:S01]  /*11d00*/  ISETP.GT.U32.AND P2, PT, R0.reuse, R9, PT ;  /* 0x000000090000720c */ /* 0x040fe20003f44070 */
[C---:B------:R-:W-:Y:S01]  /*11d10*/  IMAD R18, R0.reuse, R13, R18 ;  /* 0x0000000d00127224 */ /* 0x040fe200078e0212 */
[----:B------:R-:W-:Y:S01]  /*11d20*/  IADD3 R13, R27, 0xb3, RZ ;  /* 0x000000b31b0d7810 */ /* 0x000fe20007ffe0ff */
[--C-:B------:R-:W-:Y:S01]  /*11d30*/  @!P0 IMAD.IADD R7, R7, 0x1, -R0.reuse ;  /* 0x0000000107078824 */ /* 0x100fe200078e0a00 */
[----:B------:R-:W-:Y:S01]  /*11d40*/  ISETP.GT.U32.AND P0, PT, R0, R6, PT ;  /* 0x000000060000720c */ /* 0x000fe20003f04070 */
[----:B------:R-:W-:Y:S01]  /*11d50*/  @!P6 IMAD.IADD R10, R10, 0x1, -R0 ;  /* 0x000000010a0ae824 */ /* 0x000fe200078e0a00 */
[----:B------:R-:W-:Y:S01]  /*11d60*/  IABS R23, R13 ;  /* 0x0000000d00177213 */ /* 0x000fe20000000000 */
[----:B------:R0:W-:Y:S01]  /*11d70*/  STL [R1+0x2d4], R2 ;  /* 0x0002d40201007387 */ /* 0x0001e20000100800 */
[----:B------:R-:W-:Y:S01]  /*11d80*/  IMAD.HI.U32 R22, R28, R16, RZ ;  /* 0x000000101c167227 */ /* 0x000fe200078e00ff */
[----:B------:R-:W-:-:S02]  /*11d90*/  IABS R20, R19 ;  /* 0x0000001300147213 */ /* 0x000fc40000000000 */
[----:B------:R-:W-:Y:S01]  /*11da0*/  ISETP.GE.AND P6, PT, R8, RZ, PT ;  /* 0x000000ff0800720c */ /* 0x000fe20003fc6270 */
[----:B------:R-:W-:-:S04]  /*11db0*/  IMAD.HI.U32 R24, R28, R23, RZ ;  /* 0x000000171c187227 */ /* 0x000fc800078e00ff */
[--C-:B------:R-:W-:Y:S01]  /*11dc0*/  @!P2 IMAD.IADD R9, R9, 0x1, -R0.reuse ;  /* 0x000000010909a824 */ /* 0x100fe200078e0a00 */
[----:B------:R-:W-:Y:S01]  /*11dd0*/  ISETP.GT.U32.AND P2, PT, R0, R10, PT ;  /* 0x0000000a0000720c */ /* 0x000fe20003f44070 */
[----:B------:R-:W-:Y:S02]  /*11de0*/  @!P0 IMAD.IADD R6, R6, 0x1, -R0 ;  /* 0x0000000106068824 */ /* 0x000fe400078e0a00 */
[----:B0-----:R-:W-:Y:S01]  /*11df0*/  IMAD.MOV.U32 R2, RZ, RZ, R7 ;  /* 0x000000ffff027224 */ /* 0x001fe200078e0007 */
[----:B------:R-:W-:Y:S01]  /*11e00*/  IADD3 R7, R27, 0xb0, RZ ;  /* 0x000000b01b077810 */ /* 0x000fe20007ffe0ff */
[----:B------:R-:W-:Y:S01]  /*11e10*/  IMAD.MOV R24, RZ, RZ, -R24 ;  /* 0x000000ffff187224 */ /* 0x000fe200078e0a18 */
[C---:B------:R-:W-:Y:S01]  /*11e20*/  ISETP.GT.U32.AND P0, PT, R0.reuse, R6, PT ;  /* 0x000000060000720c */ /* 0x040fe20003f04070 */
[----:B------:R-:W-:Y:S01]  /*11e30*/  @!P1 IMAD.MOV R2, RZ, RZ, -R2 ;  /* 0x000000ffff029224 */ /* 0x000fe200078e0a02 */
[----:B------:R-:W-:Y:S01]  /*11e40*/  ISETP.GT.U32.AND P1, PT, R0, R9, PT ;  /* 0x000000090000720c */ /* 0x000fe20003f24070 */
[----:B------:R-:W-:Y:S01]  /*11e50*/  @!P5 IMAD.IADD R11, R11, 0x1, -R0 ;  /* 0x000000010b0bd824 */ /* 0x000fe200078e0a00 */
[----:B------:R-:W-:Y:S01]  /*11e60*/  ISETP.GE.AND P5, PT, R12, RZ, PT ;  /* 0x000000ff0c00720c */ /* 0x000fe20003fa6270 */
[----:B------:R-:W-:Y:S01]  /*11e70*/  IMAD.MOV R22, RZ, RZ, -R22 ;  /* 0x000000ffff167224 */ /* 0x000fe200078e0a16 */
[----:B------:R-:W-:Y:S01]  /*11e80*/  IADD3 R12, R27, 0xb2, RZ ;  /* 0x000000b21b0c7810 */ /* 0x000fe20007ffe0ff */
[----:B------:R-:W-:Y:S01]  /*11e90*/  @!P2 IMAD.IADD R10, R10, 0x1, -R0 ;  /* 0x000000010a0aa824 */ /* 0x000fe200078e0a00 */
[C---:B------:R-:W-:Y:S01]  /*11ea0*/  ISETP.GT.U32.AND P2, PT, R0.reuse, R18, PT ;  /* 0x000000120000720c */ /* 0x040fe20003f44070 */
[----:B------:R-:W-:Y:S01]  /*11eb0*/  IMAD R16, R0, R22, R16 ;  /* 0x0000001600107224 */ /* 0x000fe200078e0210 */
[----:B------:R0:W-:Y:S01]  /*11ec0*/  STL [R1+0x2d0], R2 ;  /* 0x0002d00201007387 */ /* 0x0001e20000100800 */
[----:B------:R-:W-:Y:S01]  /*11ed0*/  IMAD.MOV.U32 R3, RZ, RZ, R11 ;  /* 0x000000ffff037224 */ /* 0x000fe200078e000b */
[----:B------:R-:W-:Y:S01]  /*11ee0*/  IABS R8, R7 ;  /* 0x0000000700087213 */ /* 0x000fe20000000000 */
[--C-:B------:R-:W-:Y:S01]  /*11ef0*/  @!P0 IMAD.IADD R6, R6, 0x1, -R0.reuse ;  /* 0x0000000106068824 */ /* 0x100fe200078e0a00 */
[----:B------:R-:W-:Y:S01]  /*11f00*/  ISETP.GE.AND P0, PT, R5, RZ, PT ;  /* 0x000000ff0500720c */ /* 0x000fe20003f06270 */
[C---:B------:R-:W-:Y:S01]  /*11f10*/  IMAD R5, R0.reuse, R24, R23 ;  /* 0x0000001800057224 */ /* 0x040fe200078e0217 */
[----:B------:R-:W-:Y:S01]  /*11f20*/  IABS R22, R12 ;  /* 0x0000000c00167213 */ /* 0x000fe20000000000 */
[----:B------:R-:W-:Y:S01]  /*11f30*/  @!P1 IMAD.IADD R9, R9, 0x1, -R0 ;  /* 0x0000000109099824 */ /* 0x000fe200078e0a00 */
[----:B------:R-:W-:Y:S01]  /*11f40*/  ISETP.GT.U32.AND P1, PT, R0, R16, PT ;  /* 0x000000100000720c */ /* 0x000fe20003f24070 */
[----:B------:R-:W-:-:S04]  /*11f50*/  IMAD.HI.U32 R23, R28, R20, RZ ;  /* 0x000000141c177227 */ /* 0x000fc800078e00ff */
[----:B------:R-:W-:Y:S01]  /*11f60*/  @!P2 IMAD.IADD R18, R18, 0x1, -R0 ;  /* 0x000000011212a824 */ /* 0x000fe200078e0a00 */
[----:B------:R-:W-:Y:S01]  /*11f70*/  ISETP.GT.U32.AND P2, PT, R0, R5, PT ;  /* 0x000000050000720c */ /* 0x000fe20003f44070 */
[----:B0-----:R-:W-:Y:S02]  /*11f80*/  IMAD.MOV.U32 R2, RZ, RZ, R10 ;  /* 0x000000ffff027224 */ /* 0x001fe400078e000a */
[----:B------:R-:W-:Y:S02]  /*11f90*/  @!P4 IMAD.MOV R3, RZ, RZ, -R3 ;  /* 0x000000ffff03c224 */ /* 0x000fe400078e0a03 */
[----:B------:R-:W-:Y:S02]  /*11fa0*/  @!P5 IMAD.MOV R2, RZ, RZ, -R2 ;  /* 0x000000ffff02d224 */ /* 0x000fe400078e0a02 */
[----:B------:R-:W-:Y:S01]  /*11fb0*/  IMAD.HI.U32 R24, R28, R8, RZ ;  /* 0x000000081c187227 */ /* 0x000fe200078e00ff */
[----:B------:R-:W-:Y:S03]  /*11fc0*/  STL [R1+0x2cc], R3 ;  /* 0x0002cc0301007387 */ /* 0x000fe60000100800 */
[----:B------:R-:W-:Y:S01]  /*11fd0*/  IMAD.MOV R23, RZ, RZ, -R23 ;  /* 0x000000ffff177224 */ /* 0x000fe200078e0a17 */
[----:B------:R0:W-:Y:S01]  /*11fe0*/  STL [R1+0x2c8], R2 ;  /* 0x0002c80201007387 */ /* 0x0001e20000100800 */
[----:B------:R-:W-:Y:S01]  /*11ff0*/  @!P2 IMAD.IADD R5, R5, 0x1, -R0 ;  /* 0x000000010505a824 */ /* 0x000fe200078e0a00 */
[----:B------:R-:W-:Y:S01]  /*12000*/  ISETP.GT.U32.AND P2, PT, R0, R18, PT ;  /* 0x000000120000720c */ /* 0x000fe20003f44070 */
[----:B------:R-:W-:-:S03]  /*12010*/  IMAD.HI.U32 R25, R28, R22, RZ ;  /* 0x000000161c197227 */ /* 0x000fc600078e00ff */
[C---:B------:R-:W-:Y:S01]  /*12020*/  ISETP.GT.U32.AND P4, PT, R0.reuse, R5, PT ;  /* 0x000000050000720c */ /* 0x040fe20003f84070 */
[----:B------:R-:W-:Y:S02]  /*12030*/  IMAD.MOV R24, RZ, RZ, -R24 ;  /* 0x000000ffff187224 */ /* 0x000fe400078e0a18 */
[----:B------:R-:W-:Y:S02]  /*12040*/  IMAD R20, R0, R23, R20 ;  /* 0x0000001700147224 */ /* 0x000fe400078e0214 */
[----:B0-----:R-:W-:Y:S02]  /*12050*/  IMAD.MOV.U32 R2, RZ, RZ, R6 ;  /* 0x000000ffff027224 */ /* 0x001fe400078e0006 */
[----:B------:R-:W-:Y:S02]  /*12060*/  IMAD.MOV R25, RZ, RZ, -R25 ;  /* 0x000000ffff197224 */ /* 0x000fe400078e0a19 */
[----:B------:R-:W-:Y:S01]  /*12070*/  @!P1 IMAD.IADD R16, R16, 0x1, -R0 ;  /* 0x0000000110109824 */ /* 0x000fe200078e0a00 */
[----:B------:R-:W-:Y:S01]  /*12080*/  ISETP.GE.AND P1, PT, R17, RZ, PT ;  /* 0x000000ff1100720c */ /* 0x000fe20003f26270 */
[C---:B------:R-:W-:Y:S01]  /*12090*/  IMAD R24, R0.reuse, R24, R8 ;  /* 0x0000001800187224 */ /* 0x040fe200078e0208 */
[C---:B------:R-:W-:Y:S01]  /*120a0*/  IADD3 R17, R27.reuse, 0xaf, RZ ;  /* 0x000000af1b117810 */ /* 0x040fe20007ffe0ff */
[----:B------:R-:W-:Y:S01]  /*120b0*/  @!P0 IMAD.MOV R2, RZ, RZ, -R2 ;  /* 0x000000ffff028224 */ /* 0x000fe200078e0a02 */
[C---:B------:R-:W-:Y:S01]  /*120c0*/  ISETP.GT.U32.AND P0, PT, R0.reuse, R20, PT ;  /* 0x000000140000720c */ /* 0x040fe20003f04070 */
[C---:B------:R-:W-:Y:S01]  /*120d0*/  IMAD R22, R0.reuse, R25, R22 ;  /* 0x0000001900167224 */ /* 0x040fe200078e0216 */
[----:B------:R-:W-:Y:S01]  /*120e0*/  IABS R11, R17 ;  /* 0x00000011000b7213 */ /* 0x000fe20000000000 */
[----:B------:R-:W-:Y:S01]  /*120f0*/  IMAD.MOV.U32 R3, RZ, RZ, R9 ;  /* 0x000000ffff037224 */ /* 0x000fe200078e0009 */
[----:B------:R-:W-:Y:S01]  /*12100*/  ISETP.GT.U32.AND P5, PT, R0, R16, PT ;  /* 0x000000100000720c */ /* 0x000fe20003fa4070 */
[----:B------:R-:W-:Y:S01]  /*12110*/  @!P2 IMAD.IADD R18, R18, 0x1, -R0 ;  /* 0x000000011212a824 */ /* 0x000fe200078e0a00 */
[C---:B------:R-:W-:Y:S01]  /*12120*/  ISETP.GT.U32.AND P2, PT, R0.reuse, R24, PT ;  /* 0x000000180000720c */ /* 0x040fe20003f44070 */
[----:B------:R-:W-:Y:S01]  /*12130*/  @!P6 IMAD.MOV R3, RZ, RZ, -R3 ;  /* 0x000000ffff03e224 */ /* 0x000fe200078e0a03 */
[----:B------:R-:W-:Y:S01]  /*12140*/  ISETP.GT.U32.AND P6, PT, R0, R22, PT ;  /* 0x000000160000720c */ /* 0x000fe20003fc4070 */
[----:B------:R-:W-:Y:S01]  /*12150*/  IMAD.HI.U32 R9, R28, R11, RZ ;  /* 0x0000000b1c097227 */ /* 0x000fe200078e00ff */
[----:B------:R-:W-:-:S02]  /*12160*/  IADD3 R8, R27, 0xae, RZ ;  /* 0x000000ae1b087810 */ /* 0x000fc40007ffe0ff */
[----:B------:R-:W-:Y:S01]  /*12170*/  STL [R1+0x2c4], R3 ;  /* 0x0002c40301007387 */ /* 0x000fe20000100800 */
[--C-:B------:R-:W-:Y:S01]  /*12180*/  @!P4 IMAD.IADD R5, R5, 0x1, -R0.reuse ;  /* 0x000000010505c824 */ /* 0x100fe200078e0a00 */
[----:B------:R-:W-:Y:S01]  /*12190*/  IABS R6, R8 ;  /* 0x0000000800067213 */ /* 0x000fe20000000000 */
[--C-:B------:R-:W-:Y:S01]  /*121a0*/  @!P0 IMAD.IADD R20, R20, 0x1, -R0.reuse ;  /* 0x0000000114148824 */ /* 0x100fe200078e0a00 */
[----:B------:R0:W-:Y:S01]  /*121b0*/  STL [R1+0x2c0], R2 ;  /* 0x0002c00201007387 */ /* 0x0001e20000100800 */
[----:B------:R-:W-:Y:S01]  /*121c0*/  IMAD.MOV R9, RZ, RZ, -R9 ;  /* 0x000000ffff097224 */ /* 0x000fe200078e0a09 */
[----:B------:R-:W-:Y:S01]  /*121d0*/  ISETP.GE.AND P4, PT, R13, RZ, PT ;  /* 0x000000ff0d00720c */ /* 0x000fe20003f86270 */
[--C-:B------:R-:W-:Y:S01]  /*121e0*/  @!P2 IMAD.IADD R24, R24, 0x1, -R0.reuse ;  /* 0x000000011818a824 */ /* 0x100fe200078e0a00 */
[----:B------:R-:W-:Y:S01]  /*121f0*/  ISETP.GT.U32.AND P2, PT, R0, R20, PT ;  /* 0x000000140000720c */ /* 0x000fe20003f44070 */
[----:B------:R-:W-:Y:S01]  /*12200*/  @!P6 IMAD.IADD R22, R22, 0x1, -R0 ;  /* 0x000000011616e824 */ /* 0x000fe200078e0a00 */
[----:B------:R-:W-:Y:S01]  /*12210*/  ISETP.GE.AND P6, PT, R12, RZ, PT ;  /* 0x000000ff0c00720c */ /* 0x000fe20003fc6270 */
[----:B------:R-:W-:-:S02]  /*12220*/  IMAD R11, R0, R9, R11 ;  /* 0x00000009000b7224 */ /* 0x000fc400078e020b */
[----:B------:R-:W-:Y:S01]  /*12230*/  IMAD.HI.U32 R9, R28, R6, RZ ;  /* 0x000000061c097227 */ /* 0x000fe200078e00ff */
[----:B------:R-:W-:-:S03]  /*12240*/  ISETP.GT.U32.AND P0, PT, R0, R22, PT ;  /* 0x000000160000720c */ /* 0x000fc60003f04070 */
[----:B0-----:R-:W-:Y:S02]  /*12250*/  IMAD.MOV.U32 R2, RZ, RZ, R18 ;  /* 0x000000ffff027224 */ /* 0x001fe400078e0012 */
[----:B------:R-:W-:Y:S01]  /*12260*/  @!P5 IMAD.IADD R16, R16, 0x1, -R0 ;  /* 0x000000011010d824 */ /* 0x000fe200078e0a00 */
[----:B------:R-:W-:Y:S01]  /*12270*/  ISETP.GE.AND P5, PT, R21, RZ, PT ;  /* 0x000000ff1500720c */ /* 0x000fe20003fa6270 */
[----:B------:R-:W-:Y:S01]  /*12280*/  @!P1 IMAD.MOV R2, RZ, RZ, -R2 ;  /* 0x000000ffff029224 */ /* 0x000fe200078e0a02 */
[C---:B------:R-:W-:Y:S01]  /*12290*/  ISETP.GT.U32.AND P1, PT, R0.reuse, R24, PT ;  /* 0x000000180000720c */ /* 0x040fe20003f24070 */
[----:B------:R-:W-:Y:S02]  /*122a0*/  IMAD.MOV R9, RZ, RZ, -R9 ;  /* 0x000000ffff097224 */ /* 0x000fe400078e0a09 */
[----:B------:R-:W-:Y:S01]  /*122b0*/  IMAD.MOV.U32 R3, RZ, RZ, R16 ;  /* 0x000000ffff037224 */ /* 0x000fe200078e0010 */
[----:B------:R0:W-:Y:S01]  /*122c0*/  STL [R1+0x2b8], R2 ;  /* 0x0002b80201007387 */ /* 0x0001e20000100800 */
[----:B------:R-:W-:-:S02]  /*122d0*/  IMAD R6, R0, R9, R6 ;  /* 0x0000000900067224 */ /* 0x000fc400078e0206 */
[--C-:B------:R-:W-:Y:S02]  /*122e0*/  @!P2 IMAD.IADD R20, R20, 0x1, -R0.reuse ;  /* 0x000000011414a824 */ /* 0x100fe400078e0a00 */
[--C-:B------:R-:W-:Y:S01]  /*122f0*/  @!P0 IMAD.IADD R22, R22, 0x1, -R0.reuse ;  /* 0x0000000116168824 */ /* 0x100fe200078e0a00 */
[----:B------:R-:W-:Y:S01]  /*12300*/  ISETP.GT.U32.AND P2, PT, R0, R6, PT ;  /* 0x000000060000720c */ /* 0x000fe20003f44070 */
[----:B------:R-:W-:Y:S01]  /*12310*/  @!P5 IMAD.MOV R3, RZ, RZ, -R3 ;  /* 0x000000ffff03d224 */ /* 0x000fe200078e0a03 */
[----:B------:R-:W-:Y:S01]  /*12320*/  ISETP.GE.AND P0, PT, R7, RZ, PT ;  /* 0x000000ff0700720c */ /* 0x000fe20003f06270 */
[----:B------:R-:W-:Y:S01]  /*12330*/  @!P1 IMAD.IADD R24, R24, 0x1, -R0 ;  /* 0x0000000118189824 */ /* 0x000fe200078e0a00 */
[C---:B------:R-:W-:Y:S01]  /*12340*/  IADD3 R7, R27.reuse, 0xad, RZ ;  /* 0x000000ad1b077810 */ /* 0x040fe20007ffe0ff */
[----:B0-----:R-:W-:Y:S01]  /*12350*/  IMAD.MOV.U32 R2, RZ, RZ, R5 ;  /* 0x000000ffff027224 */ /* 0x001fe200078e0005 */
[----:B------:R0:W-:Y:S01]  /*12360*/  STL [R1+0x2b4], R3 ;  /* 0x0002b40301007387 */ /* 0x0001e20000100800 */
[----:B------:R-:W-:-:S02]  /*12370*/  IADD3 R5, R27, 0xac, RZ ;  /* 0x000000ac1b057810 */ /* 0x000fc40007ffe0ff */
[----:B------:R-:W-:Y:S01]  /*12380*/  @!P4 IMAD.MOV R2, RZ, RZ, -R2 ;  /* 0x000000ffff02c224 */ /* 0x000fe200078e0a02 */
[----:B------:R-:W-:Y:S02]  /*12390*/  ISETP.GT.U32.AND P4, PT, R0, R11, PT ;  /* 0x0000000b0000720c */ /* 0x000fe40003f84070 */
[----:B------:R-:W-:Y:S01]  /*123a0*/  IABS R10, R7 ;  /* 0x00000007000a7213 */ /* 0x000fe20000000000 */
[----:B------:R-:W-:Y:S01]  /*123b0*/  @!P2 IMAD.IADD R6, R6, 0x1, -R0 ;  /* 0x000000010606a824 */ /* 0x000fe200078e0a00 */
[----:B------:R1:W-:Y:S01]  /*123c0*/  STL [R1+0x2b0], R2 ;  /* 0x0002b00201007387 */ /* 0x0003e20000100800 */
[----:B------:R-:W-:Y:S01]  /*123d0*/  ISETP.GE.AND P5, PT, R19, RZ, PT ;  /* 0x000000ff1300720c */ /* 0x000fe20003fa6270 */
[----:B0-----:R-:W-:Y:S01]  /*123e0*/  IMAD.MOV.U32 R3, RZ, RZ, R20 ;  /* 0x000000ffff037224 */ /* 0x001fe200078e0014 */
[----:B------:R-:W-:Y:S02]  /*123f0*/  IABS R9, R5 ;  /* 0x0000000500097213 */ /* 0x000fe40000000000 */
[----:B------:R-:W-:-:S02]  /*12400*/  ISETP.GT.U32.AND P2, PT, R0, R6, PT ;  /* 0x000000060000720c */ /* 0x000fc40003f44070 */
[----:B------:R-:W-:Y:S01]  /*12410*/  ISETP.GE.AND P1, PT, R17, RZ, PT ;  /* 0x000000ff1100720c */ /* 0x000fe20003f26270 */
[----:B------:R-:W-:-:S04]  /*12420*/  IMAD.HI.U32 R12, R28, R9, RZ ;  /* 0x000000091c0c7227 */ /* 0x000fc800078e00ff */
[----:B-1----:R-:W-:Y:S01]  /*12430*/  IMAD.MOV.U32 R2, RZ, RZ, R22 ;  /* 0x000000ffff027224 */ /* 0x002fe200078e0016 */
[----:B------:R-:W-:Y:S01]  /*12440*/  IADD3 R22, R27, 0xa6, RZ ;  /* 0x000000a61b167810 */ /* 0x000fe20007ffe0ff */
[----:B------:R-:W-:Y:S02]  /*12450*/  @!P4 IMAD.IADD R11, R11, 0x1, -R0 ;  /* 0x000000010b0bc824 */ /* 0x000fe400078e0a00 */
[----:B------:R-:W-:Y:S01]  /*12460*/  @!P6 IMAD.MOV R2, RZ, RZ, -R2 ;  /* 0x000000ffff02e224 */ /* 0x000fe200078e0a02 */
[----:B------:R-:W-:Y:S01]  /*12470*/  ISETP.GE.AND P6, PT, R8, RZ, PT ;  /* 0x000000ff0800720c */ /* 0x000fe20003fc6270 */
[----:B------:R-:W-:Y:S01]  /*12480*/  IMAD.HI.U32 R8, R28, R10, RZ ;  /* 0x0000000a1c087227 */ /* 0x000fe200078e00ff */
[----:B------:R-:W-:Y:S02]  /*12490*/  ISETP.GT.U32.AND P4, PT, R0, R11, PT ;  /* 0x0000000b0000720c */ /* 0x000fe40003f84070 */
[----:B------:R0:W-:Y:S01]  /*124a0*/  STL [R1+0x2a0], R2 ;  /* 0x0002a00201007387 */ /* 0x0001e20000100800 */
[----:B------:R-:W-:Y:S01]  /*124b0*/  IMAD.MOV R8, RZ, RZ, -R8 ;  /* 0x000000ffff087224 */ /* 0x000fe200078e0a08 */
[----:B------:R-:W-:Y:S01]  /*124c0*/  IABS R13, R22 ;  /* 0x00000016000d7213 */ /* 0x000fe20000000000 */
[----:B------:R-:W-:-:S02]  /*124d0*/  IMAD.MOV R12, RZ, RZ, -R12 ;  /* 0x000000ffff0c7224 */ /* 0x000fc400078e0a0c */
[----:B------:R-:W-:Y:S02]  /*124e0*/  IMAD R8, R0, R8, R10 ;  /* 0x0000000800087224 */ /* 0x000fe400078e020a */
[----:B------:R-:W-:Y:S01]  /*124f0*/  @!P5 IMAD.MOV R3, RZ, RZ, -R3 ;  /* 0x000000ffff03d224 */ /* 0x000fe200078e0a03 */
[----:B------:R-:W-:Y:S01]  /*12500*/  ISETP.GE.AND P5, PT, R7, RZ, PT ;  /* 0x000000ff0700720c */ /* 0x000fe20003fa6270 */
[----:B------:R-:W-:Y:S01]  /*12510*/  @!P2 IMAD.IADD R6, R6, 0x1, -R0 ;  /* 0x000000010606a824 */ /* 0x000fe200078e0a00 */
[----:B------:R-:W-:Y:S01]  /*12520*/  IADD3 R7, R27, 0xab, RZ ;  /* 0x000000ab1b077810 */ /* 0x000fe20007ffe0ff */
[----:B0-----:R-:W-:Y:S01]  /*12530*/  IMAD.MOV.U32 R2, RZ, RZ, R24 ;  /* 0x000000ffff027224 */ /* 0x001fe200078e0018 */
[----:B------:R-:W-:Y:S01]  /*12540*/  STL [R1+0x290], R3 ;  /* 0x0002900301007387 */ /* 0x000fe20000100800 */
[----:B------:R-:W-:Y:S01]  /*12550*/  @!P4 IMAD.IADD R11, R11, 0x1, -R0 ;  /* 0x000000010b0bc824 */ /* 0x000fe200078e0a00 */
[C---:B------:R-:W-:Y:S01]  /*12560*/  ISETP.GT.U32.AND P4, PT, R0.reuse, R8, PT ;  /* 0x000000080000720c */ /* 0x040fe20003f84070 */
[----:B------:R-:W-:Y:S01]  /*12570*/  @!P0 IMAD.MOV R2, RZ, RZ, -R2 ;  /* 0x000000ffff028224 */ /* 0x000fe200078e0a02 */
[----:B------:R-:W-:Y:S01]  /*12580*/  ISETP.GE.AND P0, PT, R5, RZ, PT ;  /* 0x000000ff0500720c */ /* 0x000fe20003f06270 */
[----:B------:R-:W-:Y:S01]  /*12590*/  IMAD R5, R0, R12, R9 ;  /* 0x0000000c00057224 */ /* 0x000fe200078e0209 */
[C---:B------:R-:W-:Y:S01]  /*125a0*/  IADD3 R9, R27.reuse, 0xaa, RZ ;  /* 0x000000aa1b097810 */ /* 0x040fe20007ffe0ff */
[----:B------:R-:W-:Y:S01]  /*125b0*/  IMAD.HI.U32 R18, R28, R13, RZ ;  /* 0x0000000d1c127227 */ /* 0x000fe200078e00ff */
[----:B------:R0:W-:Y:S01]  /*125c0*/  STL [R1+0x288], R2 ;  /* 0x0002880201007387 */ /* 0x0001e20000100800 */
[----:B------:R-:W-:-:S02]  /*125d0*/  IADD3 R12, R27, 0xa9, RZ ;  /* 0x000000a91b0c7810 */ /* 0x000fc40007ffe0ff */
[----:B------:R-:W-:Y:S01]  /*125e0*/  ISETP.GT.U32.AND P2, PT, R0, R5, PT ;  /* 0x000000050000720c */ /* 0x000fe20003f44070 */
[----:B------:R-:W-:Y:S01]  /*125f0*/  IMAD.MOV R18, RZ, RZ, -R18 ;  /* 0x000000ffff127224 */ /* 0x000fe200078e0a12 */
[----:B------:R-:W-:Y:S02]  /*12600*/  IABS R10, R9 ;  /* 0x00000009000a7213 */ /* 0x000fe40000000000 */
[----:B------:R-:W-:Y:S01]  /*12610*/  @!P4 IMAD.IADD R8, R8, 0x1, -R0 ;  /* 0x000000010808c824 */ /* 0x000fe200078e0a00 */
[----:B------:R-:W-:Y:S01]  /*12620*/  ISETP.GE.AND P4, PT, R9, RZ, PT ;  /* 0x000000ff0900720c */ /* 0x000fe20003f86270 */
[----:B------:R-:W-:Y:S01]  /*12630*/  IMAD R13, R0, R18, R13 ;  /* 0x00000012000d7224 */ /* 0x000fe200078e020d */
[----:B------:R-:W-:Y:S01]  /*12640*/  IABS R21, R12 ;  /* 0x0000000c00157213 */ /* 0x000fe20000000000 */
[----:B0-----:R-:W-:Y:S01]  /*12650*/  IMAD.MOV.U32 R2, RZ, RZ, R11 ;  /* 0x000000ffff027224 */ /* 0x001fe200078e000b */
[----:B------:R-:W-:-:S03]  /*12660*/  IABS R11, R7 ;  /* 0x00000007000b7213 */ /* 0x000fc60000000000 */
[----:B------:R-:W-:Y:S01]  /*12670*/  @!P1 IMAD.MOV R2, RZ, RZ, -R2 ;  /* 0x000000ffff029224 */ /* 0x000fe200078e0a02 */
[----:B------:R-:W-:Y:S01]  /*12680*/  ISETP.GE.AND P1, PT, R7, RZ, PT ;  /* 0x000000ff0700720c */ /* 0x000fe20003f26270 */
[----:B------:R-:W-:Y:S02]  /*12690*/  @!P2 IMAD.IADD R5, R5, 0x1, -R0 ;  /* 0x000000010505a824 */ /* 0x000fe400078e0a00 */
[----:B------:R-:W-:Y:S01]  /*126a0*/  IMAD.MOV.U32 R7, RZ, RZ, R10 ;  /* 0x000000ffff077224 */ /* 0x000fe200078e000a */
[----:B------:R0:W-:Y:S01]  /*126b0*/  STL [R1+0x294], R2 ;  /* 0x0002940201007387 */ /* 0x0001e20000100800 */
[----:B------:R-:W-:Y:S01]  /*126c0*/  IMAD.HI.U32 R10, R28, R11, RZ ;  /* 0x0000000b1c0a7227 */ /* 0x000fe200078e00ff */
[----:B------:R-:W-:-:S03]  /*126d0*/  ISETP.GT.U32.AND P2, PT, R0, R5, PT ;  /* 0x000000050000720c */ /* 0x000fc60003f44070 */
[----:B------:R-:W-:-:S04]  /*126e0*/  IMAD.HI.U32 R9, R28, R7, RZ ;  /* 0x000000071c097227 */ /* 0x000fc800078e00ff */
[----:B------:R-:W-:Y:S02]  /*126f0*/  IMAD.MOV R10, RZ, RZ, -R10 ;  /* 0x000000ffff0a7224 */ /* 0x000fe400078e0a0a */
[----:B0-----:R-:W-:Y:S01]  /*12700*/  IMAD.MOV.U32 R2, RZ, RZ, R6 ;  /* 0x000000ffff027224 */ /* 0x001fe200078e0006 */
[----:B------:R-:W-:Y:S01]  /*12710*/  IADD3 R6, R27, 0xa8, RZ ;  /* 0x000000a81b067810 */ /* 0x000fe20007ffe0ff */
[----:B------:R-:W-:Y:S02]  /*12720*/  IMAD.MOV R9, RZ, RZ, -R9 ;  /* 0x000000ffff097224 */ /* 0x000fe400078e0a09 */
[----:B------:R-:W-:Y:S01]  /*12730*/  @!P6 IMAD.MOV R2, RZ, RZ, -R2 ;  /* 0x000000ffff02e224 */ /* 0x000fe200078e0a02 */
[C---:B------:R-:W-:Y:S01]  /*12740*/  ISETP.GT.U32.AND P6, PT, R0.reuse, R8, PT ;  /* 0x000000080000720c */ /* 0x040fe20003fc4070 */
[C---:B------:R-:W-:Y:S01]  /*12750*/  IMAD R11, R0.reuse, R10, R11 ;  /* 0x0000000a000b7224 */ /* 0x040fe200078e020b */
[----:B------:R-:W-:Y:S01]  /*12760*/  IABS R17, R6 ;  /* 0x0000000600117213 */ /* 0x000fe20000000000 */
[----:B------:R-:W-:Y:S01]  /*12770*/  IMAD R7, R0, R9, R7 ;  /* 0x0000000900077224 */ /* 0x000fe200078e0207 */
[----:B------:R0:W-:Y:S01]  /*12780*/  STL [R1+0x2a4], R2 ;  /* 0x0002a40201007387 */ /* 0x0001e20000100800 */
[----:B------:R-:W-:Y:S01]  /*12790*/  @!P2 IMAD.IADD R5, R5, 0x1, -R0 ;  /* 0x000000010505a824 */ /* 0x000fe200078e0a00 */
[----:B------:R-:W-:Y:S01]  /*127a0*/  IADD3 R9, R27, 0xa7, RZ ;  /* 0x000000a71b097810 */ /* 0x000fe20007ffe0ff */
[----:B------:R-:W-:Y:S01]  /*127b0*/  IMAD.HI.U32 R10, R28, R21, RZ ;  /* 0x000000151c0a7227 */ /* 0x000fe200078e00ff */
[----:B------:R-:W-:-:S02]  /*127c0*/  ISETP.GT.U32.AND P2, PT, R0, R7, PT ;  /* 0x000000070000720c */ /* 0x000fc40003f44070 */
[----:B------:R-:W-:Y:S01]  /*127d0*/  IABS R16, R9 ;  /* 0x0000000900107213 */ /* 0x000fe20000000000 */
[----:B------:R-:W-:Y:S02]  /*127e0*/  IMAD.MOV R10, RZ, RZ, -R10 ;  /* 0x000000ffff0a7224 */ /* 0x000fe400078e0a0a */
[----:B------:R-:W-:Y:S01]  /*127f0*/  @!P6 IMAD.IADD R8, R8, 0x1, -R0 ;  /* 0x000000010808e824 */ /* 0x000fe200078e0a00 */
[C---:B------:R-:W-:Y:S01]  /*12800*/  ISETP.GT.U32.AND P6, PT, R0.reuse, R11, PT ;  /* 0x0000000b0000720c */ /* 0x040fe20003fc4070 */
[----:B------:R-:W-:Y:S01]  /*12810*/  IMAD R21, R0, R10, R21 ;  /* 0x0000000a00157224 */ /* 0x000fe200078e0215 */
[----:B------:R-:W-:Y:S01]  /*12820*/  IADD3 R10, R27, 0xa4, RZ ;  /* 0x000000a41b0a7810 */ /* 0x000fe20007ffe0ff */
[----:B0-----:R-:W-:Y:S02]  /*12830*/  IMAD.MOV.U32 R2, RZ, RZ, R8 ;  /* 0x000000ffff027224 */ /* 0x001fe400078e0008 */
[----:B------:R-:W-:-:S04]  /*12840*/  IMAD.HI.U32 R8, R28, R17, RZ ;  /* 0x000000111c087227 */ /* 0x000fc800078e00ff */
[----:B------:R-:W-:Y:S01]  /*12850*/  @!P5 IMAD.MOV R2, RZ, RZ, -R2 ;  /* 0x000000ffff02d224 */ /* 0x000fe200078e0a02 */
[----:B------:R-:W-:Y:S01]  /*12860*/  ISETP.GE.AND P5, PT, R12, RZ, PT ;  /* 0x000000ff0c00720c */ /* 0x000fe20003fa6270 */
[--C-:B------:R-:W-:Y:S01]  /*12870*/  @!P2 IMAD.IADD R7, R7, 0x1, -R0.reuse ;  /* 0x000000010707a824 */ /* 0x100fe200078e0a00 */
[----:B------:R-:W-:Y:S01]  /*12880*/  IABS R12, R10 ;  /* 0x0000000a000c7213 */ /* 0x000fe20000000000 */
[----:B------:R-:W-:Y:S01]  /*12890*/  @!P6 IMAD.IADD R11, R11, 0x1, -R0 ;  /* 0x000000010b0be824 */ /* 0x000fe200078e0a00 */
[----:B------:R0:W-:Y:S02]  /*128a0*/  STL [R1+0x2ac], R2 ;  /* 0x0002ac0201007387 */ /* 0x0001e40000100800 */
[C---:B------:R-:W-:Y:S02]  /*128b0*/  ISETP.GT.U32.AND P2, PT, R0.reuse, R7, PT ;  /* 0x000000070000720c */ /* 0x040fe40003f44070 */
[----:B------:R-:W-:Y:S01]  /*128c0*/  ISETP.GT.U32.AND P6, PT, R0, R11, PT ;  /* 0x0000000b0000720c */ /* 0x000fe20003fc4070 */
[----:B0-----:R-:W-:-:S02]  /*128d0*/  IMAD.MOV.U32 R2, RZ, RZ, R5 ;  /* 0x000000ffff027224 */ /* 0x001fc400078e0005 */
[----:B------:R-:W-:Y:S01]  /*128e0*/  IMAD.MOV R5, RZ, RZ, -R8 ;  /* 0x000000ffff057224 */ /* 0x000fe200078e0a08 */
[----:B------:R-:W-:Y:S01]  /*128f0*/  IADD3 R8, R27, 0xa5, RZ ;  /* 0x000000a51b087810 */ /* 0x000fe20007ffe0ff */
[----:B------:R-:W-:Y:S01]  /*12900*/  @!P0 IMAD.MOV R2, RZ, RZ, -R2 ;  /* 0x000000ffff028224 */ /* 0x000fe200078e0a02 */
[----:B------:R-:W-:Y:S01]  /*12910*/  ISETP.GE.AND P0, PT, R6, RZ, PT ;  /* 0x000000ff0600720c */ /* 0x000fe20003f06270 */
[----:B------:R-:W-:-:S03]  /*12920*/  IMAD.HI.U32 R6, R28, R16, RZ ;  /* 0x000000101c067227 */ /* 0x000fc600078e00ff */
[----:B------:R0:W-:Y:S01]  /*12930*/  STL [R1+0x2a8], R2 ;  /* 0x0002a80201007387 */ /* 0x0001e20000100800 */
[C---:B------:R-:W-:Y:S01]  /*12940*/  IMAD R17, R0.reuse, R5, R17 ;  /* 0x0000000500117224 */ /* 0x040fe200078e0211 */
[----:B------:R-:W-:Y:S01]  /*12950*/  IABS R5, R8 ;  /* 0x0000000800057213 */ /* 0x000fe20000000000 */
[----:B------:R-:W-:Y:S02]  /*12960*/  IMAD.MOV R6, RZ, RZ, -R6 ;  /* 0x000000ffff067224 */ /* 0x000fe400078e0a06 */
[----:B------:R-:W-:Y:S01]  /*12970*/  @!P6 IMAD.IADD R11, R11, 0x1, -R0 ;  /* 0x000000010b0be824 */ /* 0x000fe200078e0a00 */
[C---:B------:R-:W-:Y:S01]  /*12980*/  ISETP.GT.U32.AND P6, PT, R0.reuse, R21, PT ;  /* 0x000000150000720c */ /* 0x040fe20003fc4070 */
[C---:B------:R-:W-:Y:S02]  /*12990*/  IMAD R16, R0.reuse, R6, R16 ;  /* 0x0000000600107224 */ /* 0x040fe400078e0210 */
[----:B------:R-:W-:Y:S01]  /*129a0*/  @!P2 IMAD.IADD R7, R7, 0x1, -R0 ;  /* 0x000000010707a824 */ /* 0x000fe200078e0a00 */
[C---:B------:R-:W-:Y:S01]  /*129b0*/  ISETP.GT.U32.AND P2, PT, R0.reuse, R17, PT ;  /* 0x000000110000720c */ /* 0x040fe20003f44070 */
[----:B------:R-:W-:Y:S01]  /*129c0*/  IMAD.MOV.U32 R3, RZ, RZ, R11 ;  /* 0x000000ffff037224 */ /* 0x000fe200078e000b */
[C---:B------:R-:W-:Y:S01]  /*129d0*/  IADD3 R11, R27.reuse, 0xa3, RZ ;  /* 0x000000a31b0b7810 */ /* 0x040fe20007ffe0ff */
[----:B0-----:R-:W-:Y:S01]  /*129e0*/  IMAD.MOV.U32 R2, RZ, RZ, R7 ;  /* 0x000000ffff027224 */ /* 0x001fe200078e0007 */
[----:B------:R-:W-:Y:S01]  /*129f0*/  IADD3 R7, R27, 0xa2, RZ ;  /* 0x000000a21b077810 */ /* 0x000fe20007ffe0ff */
[----:B------:R-:W-:Y:S01]  /*12a00*/  @!P1 IMAD.MOV R3, RZ, RZ, -R3 ;  /* 0x000000ffff039224 */ /* 0x000fe200078e0a03 */
[----:B------:R-:W-:Y:S01]  /*12a10*/  ISETP.GT.U32.AND P1, PT, R0, R16, PT ;  /* 0x000000100000720c */ /* 0x000fe20003f24070 */
[----:B------:R-:W-:Y:S01]  /*12a20*/  IMAD.HI.U32 R6, R28, R5, RZ ;  /* 0x000000051c067227 */ /* 0x000fe200078e00ff */
[----:B------:R-:W-:-:S02]  /*12a30*/  IABS R19, R11 ;  /* 0x0000000b00137213 */ /* 0x000fc40000000000 */
[----:B------:R-:W-:Y:S01]  /*12a40*/  STL [R1+0x29c], R3 ;  /* 0x00029c0301007387 */ /* 0x000fe20000100800 */
[--C-:B------:R-:W-:Y:S01]  /*12a50*/  @!P6 IMAD.IADD R21, R21, 0x1, -R0.reuse ;  /* 0x000000011515e824 */ /* 0x100fe200078e0a00 */
[----:B------:R-:W-:Y:S01]  /*12a60*/  ISETP.GE.AND P6, PT, R9, RZ, PT ;  /* 0x000000ff0900720c */ /* 0x000fe20003fc6270 */
[----:B------:R-:W-:Y:S01]  /*12a70*/  @!P2 IMAD.IADD R17, R17, 0x1, -R0 ;  /* 0x000000011111a824 */ /* 0x000fe200078e0a00 */
[----:B------:R-:W-:Y:S01]  /*12a80*/  IADD3 R9, R27, 0xa1, RZ ;  /* 0x000000a11b097810 */ /* 0x000fe20007ffe0ff */
[----:B------:R-:W-:Y:S01]  /*12a90*/  @!P4 IMAD.MOV R2, RZ, RZ, -R2 ;  /* 0x000000ffff02c224 */ /* 0x000fe200078e0a02 */
[C---:B------:R-:W-:Y:S01]  /*12aa0*/  ISETP.GT.U32.AND P4, PT, R0.reuse, R21, PT ;  /* 0x000000150000720c */ /* 0x040fe20003f84070 */
[----:B------:R-:W-:Y:S01]  /*12ab0*/  IMAD.MOV R6, RZ, RZ, -R6 ;  /* 0x000000ffff067224 */ /* 0x000fe200078e0a06 */
[----:B------:R-:W-:Y:S01]  /*12ac0*/  ISETP.GT.U32.AND P2, PT, R0, R17, PT ;  /* 0x000000110000720c */ /* 0x000fe20003f44070 */
[----:B------:R-:W-:Y:S01]  /*12ad0*/  @!P1 IMAD.IADD R16, R16, 0x1, -R0 ;  /* 0x0000000110109824 */ /* 0x000fe200078e0a00 */
[----:B------:R0:W-:Y:S01]  /*12ae0*/  STL [R1+0x298], R2 ;  /* 0x0002980201007387 */ /* 0x0001e20000100800 */
[----:B------:R-:W-:Y:S01]  /*12af0*/  IMAD R5, R0, R6, R5 ;  /* 0x0000000600057224 */ /* 0x000fe200078e0205 */
[----:B------:R-:W-:Y:S01]  /*12b00*/  IABS R18, R7 ;  /* 0x0000000700127213 */ /* 0x000fe20000000000 */
[----:B------:R-:W-:Y:S01]  /*12b10*/  IMAD.HI.U32 R6, R28, R12, RZ ;  /* 0x0000000c1c067227 */ /* 0x000fe200078e00ff */
[----:B------:R-:W-:-:S03]  /*12b20*/  ISETP.GT.U32.AND P1, PT, R0, R16, PT ;  /* 0x000000100000720c */ /* 0x000fc60003f24070 */
[----:B------:R-:W-:Y:S02]  /*12b30*/  IMAD.MOV R6, RZ, RZ, -R6 ;  /* 0x000000ffff067224 */ /* 0x000fe400078e0a06 */
[----:B------:R-:W-:Y:S01]  /*12b40*/  @!P4 IMAD.IADD R21, R21, 0x1, -R0 ;  /* 0x000000011515c824 */ /* 0x000fe200078e0a00 */
[C---:B------:R-:W-:Y:S01]  /*12b50*/  ISETP.GT.U32.AND P4, PT, R0.reuse, R13, PT ;  /* 0x0000000d0000720c */ /* 0x040fe20003f84070 */
[C---:B------:R-:W-:Y:S01]  /*12b60*/  IMAD R12, R0.reuse, R6, R12 ;  /* 0x00000006000c7224 */ /* 0x040fe200078e020c */
[----:B------:R-:W-:Y:S01]  /*12b70*/  IABS R6, R9 ;  /* 0x0000000900067213 */ /* 0x000fe20000000000 */
[--C-:B------:R-:W-:Y:S01]  /*12b80*/  @!P2 IMAD.IADD R17, R17, 0x1, -R0.reuse ;  /* 0x000000011111a824 */ /* 0x100fe200078e0a00 */
[----:B------:R-:W-:Y:S01]  /*12b90*/  ISETP.GT.U32.AND P2, PT, R0, R5, PT ;  /* 0x000000050000720c */ /* 0x000fe20003f44070 */
[----:B0-----:R-:W-:Y:S02]  /*12ba0*/  IMAD.MOV.U32 R2, RZ, RZ, R21 ;  /* 0x000000ffff027224 */ /* 0x001fe400078e0015 */
[----:B------:R-:W-:Y:S01]  /*12bb0*/  @!P1 IMAD.IADD R16, R16, 0x1, -R0 ;  /* 0x0000000110109824 */ /* 0x000fe200078e0a00 */
[----:B------:R-:W-:Y:S01]  /*12bc0*/  ISETP.GT.U32.AND P1, PT, R0, R12, PT ;  /* 0x0000000c0000720c */ /* 0x000fe20003f24070 */
[----:B------:R-:W-:Y:S01]  /*12bd0*/  @!P5 IMAD.MOV R2, RZ, RZ, -R2 ;  /* 0x000000ffff02d224 */ /* 0x000fe200078e0a02 */
[----:B------:R-:W-:Y:S01]  /*12be0*/  ISETP.GE.AND P5, PT, R22, RZ, PT ;  /* 0x000000ff1600720c */ /* 0x000fe20003fa6270 */
[----:B------:R-:W-:-:S03]  /*12bf0*/  IMAD.HI.U32 R22, R28, R6, RZ ;  /* 0x000000061c167227 */ /* 0x000fc600078e00ff */
[----:B------:R0:W-:Y:S01]  /*12c00*/  STL [R1+0x28c], R2 ;  /* 0x00028c0201007387 */ /* 0x0001e20000100800 */
[--C-:B------:R-:W-:Y:S02]  /*12c10*/  @!P4 IMAD.IADD R13, R13, 0x1, -R0.reuse ;  /* 0x000000010d0dc824 */ /* 0x100fe400078e0a00 */
[----:B------:R-:W-:Y:S01]  /*12c20*/  @!P2 IMAD.IADD R5, R5, 0x1, -R0 ;  /* 0x000000010505a824 */ /* 0x000fe200078e0a00 */
[----:B------:R-:W-:Y:S01]  /*12c30*/  ISETP.GE.AND P2, PT, R8, RZ, PT ;  /* 0x000000ff0800720c */ /* 0x000fe20003f46270 */
[----:B------:R-:W-:Y:S01]  /*12c40*/  IMAD.HI.U32 R20, R28, R19, RZ ;  /* 0x000000131c147227 */ /* 0x000fe200078e00ff */
[----:B------:R-:W-:-:S03]  /*12c50*/  ISETP.GT.U32.AND P4, PT, R0, R13, PT ;  /* 0x0000000d0000720c */ /* 0x000fc60003f84070 */
[----:B------:R-:W-:Y:S01]  /*12c60*/  @!P1 IMAD.IADD R12, R12, 0x1, -R0 ;  /* 0x000000010c0c9824 */ /* 0x000fe200078e0a00 */
[C---:B------:R-:W-:Y:S01]  /*12c70*/  ISETP.GT.U32.AND P1, PT, R0.reuse, R5, PT ;  /* 0x000000050000720c */ /* 0x040fe20003f24070 */
[----:B------:R-:W-:Y:S02]  /*12c80*/  IMAD.MOV.U32 R3, RZ, RZ, R17 ;  /* 0x000000ffff037224 */ /* 0x000fe400078e0011 */
[----:B------:R-:W-:Y:S02]  /*12c90*/  IMAD.MOV R22, RZ, RZ, -R22 ;  /* 0x000000ffff167224 */ /* 0x000fe400078e0a16 */
[----:B0-----:R-:W-:Y:S01]  /*12ca0*/  IMAD.MOV.U32 R2, RZ, RZ, R16 ;  /* 0x000000ffff027224 */ /* 0x001fe200078e0010 */
[----:B------:R-:W-:Y:S01]  /*12cb0*/  IADD3 R16, R27, 0xa0, RZ ;  /* 0x000000a01b107810 */ /* 0x000fe20007ffe0ff */
[----:B------:R-:W-:Y:S02]  /*12cc0*/  IMAD.MOV R20, RZ, RZ, -R20 ;  /* 0x000000ffff147224 */ /* 0x000fe400078e0a14 */
[----:B------:R-:W-:Y:S01]  /*12cd0*/  @!P0 IMAD.MOV R3, RZ, RZ, -R3 ;  /* 0x000000ffff038224 */ /* 0x000fe200078e0a03 */
[C---:B------:R-:W-:Y:S01]  /*12ce0*/  ISETP.GT.U32.AND P0, PT, R0.reuse, R12, PT ;  /* 0x0000000c0000720c */ /* 0x040fe20003f04070 */
[----:B------:R-:W-:Y:S01]  /*12cf0*/  IMAD R8, R0, R22, R6 ;  /* 0x0000001600087224 */ /* 0x000fe200078e0206 */
[----:B------:R-:W-:Y:S01]  /*12d00*/  IABS R6, R16 ;  /* 0x0000001000067213 */ /* 0x000fe20000000000 */
[----:B------:R-:W-:Y:S01]  /*12d10*/  @!P6 IMAD.MOV R2, RZ, RZ, -R2 ;  /* 0x000000ffff02e224 */ /* 0x000fe200078e0a02 */
[----:B------:R-:W-:Y:S01]  /*12d20*/  STL [R1+0x284], R3 ;  /* 0x0002840301007387 */ /* 0x000fe20000100800 */
[----:B------:R-:W-:Y:S01]  /*12d30*/  @!P4 IMAD.IADD R13, R13, 0x1, -R0 ;  /* 0x000000010d0dc824 */ /* 0x000fe200078e0a00 */
[----:B------:R-:W-:Y:S01]  /*12d40*/  ISETP.GE.AND P4, PT, R10, RZ, PT ;  /* 0x000000ff0a00720c */ /* 0x000fe20003f86270 */
[----:B------:R-:W-:Y:S01]  /*12d50*/  IMAD.HI.U32 R21, R28, R18, RZ ;  /* 0x000000121c157227 */ /* 0x000fe200078e00ff */
[----:B------:R0:W-:Y:S03]  /*12d60*/  STL [R1+0x280], R2 ;  /* 0x0002800201007387 */ /* 0x0001e60000100800 */
[----:B------:R-:W-:-:S02]  /*12d70*/  IMAD R19, R0, R20, R19 ;  /* 0x0000001400137224 */ /* 0x000fc400078e0213 */
[--C-:B------:R-:W-:Y:S01]  /*12d80*/  @!P1 IMAD.IADD R5, R5, 0x1, -R0.reuse ;  /* 0x0000000105059824 */ /* 0x100fe200078e0a00 */
[C---:B------:R-:W-:Y:S01]  /*12d90*/  ISETP.GT.U32.AND P1, PT, R0.reuse, R8, PT ;  /* 0x000000080000720c */ /* 0x040fe20003f24070 */
[----:B------:R-:W-:Y:S01]  /*12da0*/  IMAD.MOV R21, RZ, RZ, -R21 ;  /* 0x000000ffff157224 */ /* 0x000fe200078e0a15 */
[----:B------:R-:W-:Y:S01]  /*12db0*/  ISETP.GT.U32.AND P6, PT, R0, R19, PT ;  /* 0x000000130000720c */ /* 0x000fe20003fc4070 */
[----:B------:R-:W-:Y:S01]  /*12dc0*/  @!P0 IMAD.IADD R12, R12, 0x1, -R0 ;  /* 0x000000010c0c8824 */ /* 0x000fe200078e0a00 */
[----:B------:R-:W-:Y:S01]  /*12dd0*/  ISETP.GE.AND P0, PT, R11, RZ, PT ;  /* 0x000000ff0b00720c */ /* 0x000fe20003f06270 */
[----:B0-----:R-:W-:Y:S01]  /*12de0*/  IMAD.MOV.U32 R2, RZ, RZ, R13 ;  /* 0x000000ffff027224 */ /* 0x001fe200078e000d */
[C---:B------:R-:W-:Y:S01]  /*12df0*/  IADD3 R13, R27.reuse, 0x9f, RZ ;  /* 0x0000009f1b0d7810 */ /* 0x040fe20007ffe0ff */
[----:B------:R-:W-:Y:S01]  /*12e00*/  IMAD R18, R0, R21, R18 ;  /* 0x0000001500127224 */ /* 0x000fe200078e0212 */
[----:B------:R-:W-:Y:S01]  /*12e10*/  IADD3 R11, R27, 0x9e, RZ ;  /* 0x0000009e1b0b7810 */ /* 0x000fe20007ffe0ff */
[----:B------:R-:W-:Y:S01]  /*12e20*/  @!P5 IMAD.MOV R2, RZ, RZ, -R2 ;  /* 0x000000ffff02d224 */ /* 0x000fe200078e0a02 */
[----:B------:R-:W-:-:S02]  /*12e30*/  IABS R10, R13 ;  /* 0x0000000d000a7213 */ /* 0x000fc40000000000 */
[----:B------:R-:W-:Y:S01]  /*12e40*/  ISETP.GT.U32.AND P5, PT, R0, R18, PT ;  /* 0x000000120000720c */ /* 0x000fe20003fa4070 */
[--C-:B------:R-:W-:Y:S01]  /*12e50*/  @!P1 IMAD.IADD R8, R8, 0x1, -R0.reuse ;  /* 0x0000000108089824 */ /* 0x100fe200078e0a00 */
[----:B------:R0:W-:Y:S01]  /*12e60*/  STL [R1+0x27c], R2 ;  /* 0x00027c0201007387 */ /* 0x0001e20000100800 */
[----:B------:R-:W-:Y:S01]  /*12e70*/  @!P6 IMAD.IADD R19, R19, 0x1, -R0 ;  /* 0x000000011313e824 */ /* 0x000fe200078e0a00 */
[----:B------:R-:W-:Y:S01]  /*12e80*/  ISETP.GE.AND P6, PT, R7, RZ, PT ;  /* 0x000000ff0700720c */ /* 0x000fe20003fc6270 */
[----:B------:R-:W-:Y:S01]  /*12e90*/  IMAD.HI.U32 R7, R28, R6, RZ ;  /* 0x000000061c077227 */ /* 0x000fe200078e00ff */
[----:B------:R-:W-:-:S03]  /*12ea0*/  ISETP.GT.U32.AND P1, PT, R0, R8, PT ;  /* 0x000000080000720c */ /* 0x000fc60003f24070 */
[----:B------:R-:W-:Y:S02]  /*12eb0*/  IMAD.MOV R7, RZ, RZ, -R7 ;  /* 0x000000ffff077224 */ /* 0x000fe400078e0a07 */
[----:B0-----:R-:W-:Y:S02]  /*12ec0*/  IMAD.MOV.U32 R2, RZ, RZ, R5 ;  /* 0x000000ffff027224 */ /* 0x001fe400078e0005 */
[----:B------:R-:W-:-:S04]  /*12ed0*/  IMAD.HI.U32 R5, R28, R10, RZ ;  /* 0x0000000a1c057227 */ /* 0x000fc800078e00ff */
[----:B------:R-:W-:Y:S02]  /*12ee0*/  @!P2 IMAD.MOV R2, RZ, RZ, -R2 ;  /* 0x000000ffff02a224 */ /* 0x000fe400078e0a02 */
[----:B------:R-:W-:Y:S01]  /*12ef0*/  @!P5 IMAD.IADD R18, R18, 0x1, -R0 ;  /* 0x000000011212d824 */ /* 0x000fe200078e0a00 */
[C---:B------:R-:W-:Y:S01]  /*12f00*/  ISETP.GT.U32.AND P5, PT, R0.reuse, R19, PT ;  /* 0x000000130000720c */ /* 0x040fe20003fa4070 */
[----:B------:R-:W-:Y:S01]  /*12f10*/  IMAD R6, R0, R7, R6 ;  /* 0x0000000700067224 */ /* 0x000fe200078e0206 */
[----:B------:R0:W-:Y:S01]  /*12f20*/  STL [R1+0x274], R2 ;  /* 0x0002740201007387 */ /* 0x0001e20000100800 */
[----:B------:R-:W-:Y:S01]  /*12f30*/  IABS R7, R11 ;  /* 0x0000000b00077213 */ /* 0x000fe20000000000 */
[----:B------:R-:W-:Y:S01]  /*12f40*/  @!P1 IMAD.IADD R8, R8, 0x1, -R0 ;  /* 0x0000000108089824 */ /* 0x000fe200078e0a00 */
[----:B------:R-:W-:Y:S01]  /*12f50*/  ISETP.GT.U32.AND P2, PT, R0, R18, PT ;  /* 0x000000120000720c */ /* 0x000fe20003f44070 */
[----:B0-----:R-:W-:Y:S02]  /*12f60*/  IMAD.MOV.U32 R2, RZ, RZ, R12 ;  /* 0x000000ffff027224 */ /* 0x001fe400078e000c */
[----:B------:R-:W-:-:S02]  /*12f70*/  IMAD.MOV R12, RZ, RZ, -R5 ;  /* 0x000000ffff0c7224 */ /* 0x000fc400078e0a05 */
[----:B------:R-:W-:Y:S01]  /*12f80*/  @!P4 IMAD.MOV R2, RZ, RZ, -R2 ;  /* 0x000000ffff02c224 */ /* 0x000fe200078e0a02 */
[C---:B------:R-:W-:Y:S01]  /*12f90*/  ISETP.GT.U32.AND P4, PT, R0.reuse, R6, PT ;  /* 0x000000060000720c */ /* 0x040fe20003f84070 */
[C---:B------:R-:W-:Y:S02]  /*12fa0*/  IMAD R10, R0.reuse, R12, R10 ;  /* 0x0000000c000a7224 */ /* 0x040fe400078e020a */
[----:B------:R-:W-:Y:S01]  /*12fb0*/  IMAD.MOV.U32 R5, RZ, RZ, R7 ;  /* 0x000000ffff057224 */ /* 0x000fe200078e0007 */
[----:B------:R0:W-:Y:S01]  /*12fc0*/  STL [R1+0x270], R2 ;  /* 0x0002700201007387 */ /* 0x0001e20000100800 */
[--C-:B------:R-:W-:Y:S01]  /*12fd0*/  @!P5 IMAD.IADD R19, R19, 0x1, -R0.reuse ;  /* 0x000000011313d824 */ /* 0x100fe200078e0a00 */
[----:B------:R-:W-:Y:S01]  /*12fe0*/  ISETP.GT.U32.AND P1, PT, R0, R10, PT ;  /* 0x0000000a0000720c */ /* 0x000fe20003f24070 */
[----:B------:R-:W-:Y:S01]  /*12ff0*/  IMAD.HI.U32 R17, R28, R5, RZ ;  /* 0x000000051c117227 */ /* 0x000fe200078e00ff */
[----:B------:R-:W-:Y:S02]  /*13000*/  ISETP.GE.AND P5, PT, R9, RZ, PT ;  /* 0x000000ff0900720c */ /* 0x000fe40003fa6270 */
[C---:B------:R-:W-:Y:S01]  /*13010*/  IADD3 R9, R27.reuse, 0x9d, RZ ;  /* 0x0000009d1b097810 */ /* 0x040fe20007ffe0ff */
[--C-:B------:R-:W-:Y:S01]  /*13020*/  @!P2 IMAD.IADD R18, R18, 0x1, -R0.reuse ;  /* 0x000000011212a824 */ /* 0x100fe200078e0a00 */
[----:B------:R-:W-:Y:S01]  /*13030*/  IADD3 R7, R27, 0x9c, RZ ;  /* 0x0000009c1b077810 */ /* 0x000fe20007ffe0ff */
[----:B------:R-:W-:Y:S01]  /*13040*/  IMAD.MOV R17, RZ, RZ, -R17 ;  /* 0x000000ffff117224 */ /* 0x000fe200078e0a11 */
[----:B------:R-:W-:Y:S01]  /*13050*/  IABS R12, R9 ;  /* 0x00000009000c7213 */ /* 0x000fe20000000000 */
[--C-:B------:R-:W-:Y:S01]  /*13060*/  @!P4 IMAD.IADD R6, R6, 0x1, -R0.reuse ;  /* 0x000000010606c824 */ /* 0x100fe200078e0a00 */
[----:B------:R-:W-:Y:S01]  /*13070*/  ISETP.GE.AND P4, PT, R13, RZ, PT ;  /* 0x000000ff0d00720c */ /* 0x000fe20003f86270 */
[----:B------:R-:W-:Y:S01]  /*13080*/  IMAD R13, R0, R17, R5 ;  /* 0x00000011000d7224 */ /* 0x000fe200078e0205 */
[----:B------:R-:W-:Y:S01]  /*13090*/  IADD3 R5, R27, 0x9b, RZ ;  /* 0x0000009b1b057810 */ /* 0x000fe20007ffe0ff */
[----:B------:R-:W-:Y:S01]  /*130a0*/  @!P1 IMAD.IADD R10, R10, 0x1, -R0 ;  /* 0x000000010a0a9824 */ /* 0x000fe200078e0a00 */
[----:B------:R-:W-:Y:S01]  /*130b0*/  ISETP.GE.AND P2, PT, R16, RZ, PT ;  /* 0x000000ff1000720c */ /* 0x000fe20003f46270 */
[----:B------:R-:W-:Y:S01]  /*130c0*/  IMAD.MOV.U32 R3, RZ, RZ, R18 ;  /* 0x000000ffff037224 */ /* 0x000fe200078e0012 */
[----:B------:R-:W-:Y:S01]  /*130d0*/  IABS R16, R7 ;  /* 0x0000000700107213 */ /* 0x000fe20000000000 */
[----:B0-----:R-:W-:Y:S01]  /*130e0*/  IMAD.MOV.U32 R2, RZ, RZ, R19 ;  /* 0x000000ffff027224 */ /* 0x001fe200078e0013 */
[----:B------:R-:W-:Y:S01]  /*130f0*/  ISETP.GT.U32.AND P1, PT, R0, R10, PT ;  /* 0x0000000a0000720c */ /* 0x000fe20003f24070 */
[----:B------:R-:W-:-:S04]  /*13100*/  IMAD.HI.U32 R17, R28, R12, RZ ;  /* 0x0000000c1c117227 */ /* 0x000fc800078e00ff */
[----:B------:R-:W-:Y:S01]  /*13110*/  @!P6 IMAD.MOV R3, RZ, RZ, -R3 ;  /* 0x000000ffff03e224 */ /* 0x000fe200078e0a03 */
[C---:B------:R-:W-:Y:S01]  /*13120*/  ISETP.GT.U32.AND P6, PT, R0.reuse, R13, PT ;  /* 0x0000000d0000720c */ /* 0x040fe20003fc4070 */
[----:B------:R-:W-:Y:S01]  /*13130*/  @!P0 IMAD.MOV R2, RZ, RZ, -R2 ;  /* 0x000000ffff028224 */ /* 0x000fe200078e0a02 */
[----:B------:R-:W-:Y:S01]  /*13140*/  ISETP.GT.U32.AND P0, PT, R0, R6, PT ;  /* 0x000000060000720c */ /* 0x000fe20003f04070 */
[----:B------:R-:W-:-:S03]  /*13150*/  IMAD.MOV R17, RZ, RZ, -R17 ;  /* 0x000000ffff117224 */ /* 0x000fc600078e0a11 */
[----:B------:R0:W-:Y:S01]  /*13160*/  STL [R1+0x214], R2 ;  /* 0x0002140201007387 */ /* 0x0001e20000100800 */
[----:B------:R-:W-:Y:S02]  /*13170*/  IMAD R12, R0, R17, R12 ;  /* 0x00000011000c7224 */ /* 0x000fe400078e020c */
[--C-:B------:R-:W-:Y:S01]  /*13180*/  @!P1 IMAD.IADD R10, R10, 0x1, -R0.reuse ;  /* 0x000000010a0a9824 */ /* 0x100fe200078e0a00 */
[----:B------:R1:W-:Y:S02]  /*13190*/  STL [R1+0x21c], R3 ;  /* 0x00021c0301007387 */ /* 0x0003e40000100800 */
[----:B------:R-:W-:Y:S01]  /*131a0*/  ISETP.GT.U32.AND P1, PT, R0, R12, PT ;  /* 0x0000000c0000720c */ /* 0x000fe20003f24070 */
[--C-:B------:R-:W-:Y:S02]  /*131b0*/  @!P6 IMAD.IADD R13, R13, 0x1, -R0.reuse ;  /* 0x000000010d0de824 */ /* 0x100fe400078e0a00 */
[----:B------:R-:W-:Y:S01]  /*131c0*/  @!P0 IMAD.IADD R6, R6, 0x1, -R0 ;  /* 0x0000000106068824 */ /* 0x000fe200078e0a00 */
[----:B------:R-:W-:Y:S01]  /*131d0*/  ISETP.GE.AND P0, PT, R9, RZ, PT ;  /* 0x000000ff0900720c */ /* 0x000fe20003f06270 */
[----:B0-----:R-:W-:Y:S01]  /*131e0*/  IMAD.MOV.U32 R2, RZ, RZ, R8 ;  /* 0x000000ffff027224 */ /* 0x001fe200078e0008 */
[----:B------:R-:W-:Y:S01]  /*131f0*/  ISETP.GT.U32.AND P6, PT, R0, R13, PT ;  /* 0x0000000d0000720c */ /* 0x000fe20003fc4070 */
[----:B------:R-:W-:-:S04]  /*13200*/  IMAD.HI.U32 R8, R28, R16, RZ ;  /* 0x000000101c087227 */ /* 0x000fc800078e00ff */
[----:B------:R-:W-:Y:S01]  /*13210*/  @!P5 IMAD.MOV R2, RZ, RZ, -R2 ;  /* 0x000000ffff02d224 */ /* 0x000fe200078e0a02 */
[----:B------:R-:W-:Y:S01]  /*13220*/  ISETP.GE.AND P5, PT, R11, RZ, PT ;  /* 0x000000ff0b00720c */ /* 0x000fe20003fa6270 */
[----:B-1----:R-:W-:Y:S01]  /*13230*/  IMAD.MOV.U32 R3, RZ, RZ, R6 ;  /* 0x000000ffff037224 */ /* 0x002fe200078e0006 */
[----:B------:R-:W-:Y:S01]  /*13240*/  IABS R11, R5 ;  /* 0x00000005000b7213 */ /* 0x000fe20000000000 */
[----:B------:R-:W-:Y:S01]  /*13250*/  IMAD.MOV R8, RZ, RZ, -R8 ;  /* 0x000000ffff087224 */ /* 0x000fe200078e0a08 */
[----:B------:R0:W-:Y:S01]  /*13260*/  STL [R1+0x248], R2 ;  /* 0x0002480201007387 */ /* 0x0001e20000100800 */
[----:B------:R-:W-:Y:S02]  /*13270*/  @!P1 IMAD.IADD R12, R12, 0x1, -R0 ;  /* 0x000000010c0c9824 */ /* 0x000fe400078e0a00 */
[----:B------:R-:W-:-:S03]  /*13280*/  IMAD.HI.U32 R6, R28, R11, RZ ;  /* 0x0000000b1c067227 */ /* 0x000fc600078e00ff */
[C---:B------:R-:W-:Y:S01]  /*13290*/  ISETP.GT.U32.AND P1, PT, R0.reuse, R12, PT ;  /* 0x0000000c0000720c */ /* 0x040fe20003f24070 */
[----:B------:R-:W-:Y:S02]  /*132a0*/  IMAD.MOV R6, RZ, RZ, -R6 ;  /* 0x000000ffff067224 */ /* 0x000fe400078e0a06 */
[C---:B------:R-:W-:Y:S01]  /*132b0*/  IMAD R9, R0.reuse, R8, R16 ;  /* 0x0000000800097224 */ /* 0x040fe200078e0210 */
[C---:B------:R-:W-:Y:S01]  /*132c0*/  IADD3 R8, R27.reuse, 0x9a, RZ ;  /* 0x0000009a1b087810 */ /* 0x040fe20007ffe0ff */
[----:B0-----:R-:W-:Y:S01]  /*132d0*/  IMAD.MOV.U32 R2, RZ, RZ, R10 ;  /* 0x000000ffff027224 */ /* 0x001fe200078e000a */
[----:B------:R-:W-:Y:S01]  /*132e0*/  IADD3 R10, R27, 0x99, RZ ;  /* 0x000000991b0a7810 */ /* 0x000fe20007ffe0ff */
[C---:B------:R-:W-:Y:S02]  /*132f0*/  IMAD R11, R0.reuse, R6, R11 ;  /* 0x00000006000b7224 */ /* 0x040fe400078e020b */
[----:B------:R-:W-:Y:S01]  /*13300*/  @!P2 IMAD.MOV R3, RZ, RZ, -R3 ;  /* 0x000000ffff03a224 */ /* 0x000fe200078e0a03 */
[C---:B------:R-:W-:Y:S01]  /*13310*/  ISETP.GT.U32.AND P2, PT, R0.reuse, R9, PT ;  /* 0x000000090000720c */ /* 0x040fe20003f44070 */
[----:B------:R-:W-:Y:S01]  /*13320*/  @!P4 IMAD.MOV R2, RZ, RZ, -R2 ;  /* 0x000000ffff02c224 */ /* 0x000fe200078e0a02 */
[----:B------:R-:W-:Y:S01]  /*13330*/  ISETP.GE.AND P4, PT, R7, RZ, PT ;  /* 0x000000ff0700720c */ /* 0x000fe20003f86270 */
[--C-:B------:R-:W-:Y:S01]  /*13340*/  @!P6 IMAD.IADD R13, R13, 0x1, -R0.reuse ;  /* 0x000000010d0de824 */ /* 0x100fe200078e0a00 */
[----:B------:R-:W-:Y:S01]  /*13350*/  ISETP.GT.U32.AND P6, PT, R0, R11, PT ;  /* 0x0000000b0000720c */ /* 0x000fe20003fc4070 */
[----:B------:R-:W-:Y:S01]  /*13360*/  STL [R1+0x250], R3 ;  /* 0x0002500301007387 */ /* 0x000fe20000100800 */
[----:B------:R-:W-:Y:S01]  /*13370*/  IABS R7, R8 ;  /* 0x0000000800077213 */ /* 0x000fe20000000000 */
[----:B------:R-:W-:Y:S01]  /*13380*/  @!P1 IMAD.IADD R12, R12, 0x1, -R0 ;  /* 0x000000010c0c9824 */ /* 0x000fe200078e0a00 */
[----:B------:R-:W-:Y:S01]  /*13390*/  IABS R6, R10 ;  /* 0x0000000a00067213 */ /* 0x000fe20000000000 */
[----:B------:R0:W-:Y:S01]  /*133a0*/  STL [R1+0x254], R2 ;  /* 0x0002540201007387 */ /* 0x0001e20000100800 */
[----:B------:R-:W-:-:S03]  /*133b0*/  ISETP.GE.AND P1, PT, R8, RZ, PT ;  /* 0x000000ff0800720c */ /* 0x000fc60003f26270 */
[----:B------:R-:W-:Y:S02]  /*133c0*/  @!P2 IMAD.IADD R9, R9, 0x1, -R0 ;  /* 0x000000010909a824 */ /* 0x000fe400078e0a00 */
[----:B------:R-:W-:-:S03]  /*133d0*/  IMAD.HI.U32 R8, R28, R6, RZ ;  /* 0x000000061c087227 */ /* 0x000fc600078e00ff */
[----:B------:R-:W-:Y:S01]  /*133e0*/  ISETP.GT.U32.AND P2, PT, R0, R9, PT ;  /* 0x000000090000720c */ /* 0x000fe20003f44070 */
[----:B0-----:R-:W-:Y:S02]  /*133f0*/  IMAD.MOV.U32 R2, RZ, RZ, R13 ;  /* 0x000000ffff027224 */ /* 0x001fe400078e000d */
[----:B------:R-:W-:-:S04]  /*13400*/  IMAD.HI.U32 R13, R28, R7, RZ ;  /* 0x000000071c0d7227 */ /* 0x000fc800078e00ff */
[----:B------:R-:W-:Y:S01]  /*13410*/  @!P5 IMAD.MOV R2, RZ, RZ, -R2 ;  /* 0x000000ffff02d224 */ /* 0x000fe200078e0a02 */
[----:B------:R-:W-:Y:S01]  /*13420*/  ISETP.GE.AND P5, PT, R5, RZ, PT ;  /* 0x000000ff0500720c */ /* 0x000fe20003fa6270 */
[----:B------:R-:W-:Y:S01]  /*13430*/  IMAD.MOV R13, RZ, RZ, -R13 ;  /* 0x000000ffff0d7224 */ /* 0x000fe200078e0a0d */
[----:B------:R-:W-:Y:S01]  /*13440*/  IADD3 R5, R27, 0x98, RZ ;  /* 0x000000981b057810 */ /* 0x000fe20007ffe0ff */
[----:B------:R-:W-:Y:S01]  /*13450*/  @!P6 IMAD.IADD R11, R11, 0x1, -R0 ;  /* 0x000000010b0be824 */ /* 0x000fe200078e0a00 */
[----:B------:R0:W-:Y:S01]  /*13460*/  STL [R1+0x260], R2 ;  /* 0x0002600201007387 */ /* 0x0001e20000100800 */
[C---:B------:R-:W-:Y:S01]  /*13470*/  IMAD R7, R0.reuse, R13, R7 ;  /* 0x0000000d00077224 */ /* 0x040fe200078e0207 */
[----:B------:R-:W-:Y:S01]  /*13480*/  IABS R17, R5 ;  /* 0x0000000500117213 */ /* 0x000fe20000000000 */
[----:B------:R-:W-:Y:S01]  /*13490*/  IMAD.MOV R8, RZ, RZ, -R8 ;  /* 0x000000ffff087224 */ /* 0x000fe200078e0a08 */
[----:B------:R-:W-:Y:S01]  /*134a0*/  ISETP.GT.U32.AND P6, PT, R0, R11, PT ;  /* 0x0000000b0000720c */ /* 0x000fe20003fc4070 */
[----:B------:R-:W-:Y:S01]  /*134b0*/  @!P2 IMAD.IADD R9, R9, 0x1, -R0 ;  /* 0x000000010909a824 */ /* 0x000fe200078e0a00 */
[----:B------:R-:W-:Y:S01]  /*134c0*/  ISETP.GE.AND P2, PT, R10, RZ, PT ;  /* 0x000000ff0a00720c */ /* 0x000fe20003f46270 */
[----:B------:R-:W-:Y:S01]  /*134d0*/  IMAD R6, R0, R8, R6 ;  /* 0x0000000800067224 */ /* 0x000fe200078e0206 */
[C---:B------:R-:W-:Y:S01]  /*134e0*/  IADD3 R10, R27.reuse, 0x97, RZ ;  /* 0x000000971b0a7810 */ /* 0x040fe20007ffe0ff */
[----:B0-----:R-:W-:Y:S01]  /*134f0*/  IMAD.MOV.U32 R2, RZ, RZ, R12 ;  /* 0x000000ffff027224 */ /* 0x001fe200078e000c */
[----:B------:R-:W-:-:S02]  /*13500*/  IADD3 R8, R27, 0x96, RZ ;  /* 0x000000961b087810 */ /* 0x000fc40007ffe0ff */
[----:B------:R-:W-:Y:S01]  /*13510*/  IADD3 R12, R27, 0x95, RZ ;  /* 0x000000951b0c7810 */ /* 0x000fe20007ffe0ff */
[----:B------:R-:W-:Y:S01]  /*13520*/  @!P0 IMAD.MOV R2, RZ, RZ, -R2 ;  /* 0x000000ffff028224 */ /* 0x000fe200078e0a02 */
[----:B------:R-:W-:-:S03]  /*13530*/  ISETP.GT.U32.AND P0, PT, R0, R7, PT ;  /* 0x000000070000720c */ /* 0x000fc60003f04070 */
[----:B------:R-:W-:Y:S01]  /*13540*/  @!P6 IMAD.IADD R11, R11, 0x1, -R0 ;  /* 0x000000010b0be824 */ /* 0x000fe200078e0a00 */
[----:B------:R-:W-:Y:S01]  /*13550*/  ISETP.GT.U32.AND P6, PT, R0, R6, PT ;  /* 0x000000060000720c */ /* 0x000fe20003fc4070 */
[----:B------:R0:W-:Y:S01]  /*13560*/  STL [R1+0x268], R2 ;  /* 0x0002680201007387 */ /* 0x0001e20000100800 */
[----:B------:R-:W-:-:S07]  /*13570*/  IABS R13, R8 ;  /* 0x00000008000d7213 */ /* 0x000fce0000000000 */
[----:B------:R-:W-:Y:S02]  /*13580*/  @!P0 IMAD.IADD R7, R7, 0x1, -R0 ;  /* 0x0000000107078824 */ /* 0x000fe400078e0a00 */
[----:B0-----:R-:W-:Y:S02]  /*13590*/  IMAD.MOV.U32 R2, RZ, RZ, R9 ;  /* 0x000000ffff027224 */ /* 0x001fe400078e0009 */
[----:B------:R-:W-:Y:S01]  /*135a0*/  IMAD.HI.U32 R9, R28, R17, RZ ;  /* 0x000000111c097227 */ /* 0x000fe200078e00ff */
[----:B------:R-:W-:-:S03]  /*135b0*/  ISETP.GT.U32.AND P0, PT, R0, R7, PT ;  /* 0x000000070000720c */ /* 0x000fc60003f04070 */
[----:B------:R-:W-:Y:S01]  /*135c0*/  @!P4 IMAD.MOV R2, RZ, RZ, -R2 ;  /* 0x000000ffff02c224 */ /* 0x000fe200078e0a02 */
[----:B------:R-:W-:Y:S01]  /*135d0*/  ISETP.GE.AND P4, PT, R5, RZ, PT ;  /* 0x000000ff0500720c */ /* 0x000fe20003f86270 */
[----:B------:R-:W-:Y:S01]  /*135e0*/  IMAD.MOV R9, RZ, RZ, -R9 ;  /* 0x000000ffff097224 */ /* 0x000fe200078e0a09 */
[----:B------:R-:W-:Y:S01]  /*135f0*/  IABS R5, R10 ;  /* 0x0000000a00057213 */ /* 0x000fe20000000000 */
[--C-:B------:R-:W-:Y:S01]  /*13600*/  @!P6 IMAD.IADD R6, R6, 0x1, -R0.reuse ;  /* 0x000000010606e824 */ /* 0x100fe200078e0a00 */
[----:B------:R0:W-:Y:S01]  /*13610*/  STL [R1+0x26c], R2 ;  /* 0x00026c0201007387 */ /* 0x0001e20000100800 */
[C---:B------:R-:W-:Y:S01]  /*13620*/  IMAD R17, R0.reuse, R9, R17 ;  /* 0x0000000900117224 */ /* 0x040fe200078e0211 */
[----:B------:R-:W-:Y:S02]  /*13630*/  IABS R9, R12 ;  /* 0x0000000c00097213 */ /* 0x000fe40000000000 */
[C---:B------:R-:W-:Y:S01]  /*13640*/  ISETP.GT.U32.AND P6, PT, R0.reuse, R6, PT ;  /* 0x000000060000720c */ /* 0x040fe20003fc4070 */
[----:B------:R-:W-:Y:S01]  /*13650*/  @!P0 IMAD.IADD R7, R7, 0x1, -R0 ;  /* 0x0000000107078824 */ /* 0x000fe200078e0a00 */
[----:B------:R-:W-:Y:S01]  /*13660*/  ISETP.GT.U32.AND P0, PT, R0, R17, PT ;  /* 0x000000110000720c */ /* 0x000fe20003f04070 */
[----:B0-----:R-:W-:-:S02]  /*13670*/  IMAD.MOV.U32 R2, RZ, RZ, R11 ;  /* 0x000000ffff027224 */ /* 0x001fc400078e000b */
[----:B------:R-:W-:-:S04]  /*13680*/  IMAD.HI.U32 R11, R28, R5, RZ ;  /* 0x000000051c0b7227 */ /* 0x000fc800078e00ff */
[----:B------:R-:W-:Y:S01]  /*13690*/  @!P5 IMAD.MOV R2, RZ, RZ, -R2 ;  /* 0x000000ffff02d224 */ /* 0x000fe200078e0a02 */
[----:B------:R-:W-:Y:S01]  /*136a0*/  ISETP.GE.AND P5, PT, R10, RZ, PT ;  /* 0x000000ff0a00720c */ /* 0x000fe20003fa6270 */
[----:B------:R-:W-:Y:S02]  /*136b0*/  IMAD.MOV R11, RZ, RZ, -R11 ;  /* 0x000000ffff0b7224 */ /* 0x000fe400078e0a0b */
[----:B------:R-:W-:Y:S01]  /*136c0*/  IMAD.HI.U32 R10, R28, R13, RZ ;  /* 0x0000000d1c0a7227 */ /* 0x000fe200078e00ff */
[----:B------:R0:W-:Y:S03]  /*136d0*/  STL [R1+0x80c], R2 ;  /* 0x00080c0201007387 */ /* 0x0001e60000100800 */
[----:B------:R-:W-:Y:S01]  /*136e0*/  IMAD R5, R0, R11, R5 ;  /* 0x0000000b00057224 */ /* 0x000fe200078e0205 */
[----:B------:R-:W-:Y:S01]  /*136f0*/  IADD3 R11, R27, 0x93, RZ ;  /* 0x000000931b0b7810 */ /* 0x000fe20007ffe0ff */
[----:B------:R-:W-:-:S02]  /*13700*/  IMAD.MOV R10, RZ, RZ, -R10 ;  /* 0x000000ffff0a7224 */ /* 0x000fc400078e0a0a */
[--C-:B------:R-:W-:Y:S01]  /*13710*/  @!P6 IMAD.IADD R6, R6, 0x1, -R0.reuse ;  /* 0x000000010606e824 */ /* 0x100fe200078e0a00 */
[----:B------:R-:W-:Y:S01]  /*13720*/  ISETP.GE.AND P6, PT, R8, RZ, PT ;  /* 0x000000ff0800720c */ /* 0x000fe20003fc6270 */
[----:B------:R-:W-:Y:S01]  /*13730*/  @!P0 IMAD.IADD R17, R17, 0x1, -R0 ;  /* 0x0000000111118824 */ /* 0x000fe200078e0a00 */
[----:B------:R-:W-:Y:S01]  /*13740*/  IABS R18, R11 ;  /* 0x0000000b00127213 */ /* 0x000fe20000000000 */
[----:B0-----:R-:W-:Y:S01]  /*13750*/  IMAD.MOV.U32 R2, RZ, RZ, R7 ;  /* 0x000000ffff027224 */ /* 0x001fe200078e0007 */
[----:B------:R-:W-:Y:S01]  /*13760*/  IADD3 R7, R27, 0x94, RZ ;  /* 0x000000941b077810 */ /* 0x000fe20007ffe0ff */
[C---:B------:R-:W-:Y:S01]  /*13770*/  IMAD R13, R0.reuse, R10, R13 ;  /* 0x0000000a000d7224 */ /* 0x040fe200078e020d */
[C---:B------:R-:W-:Y:S01]  /*13780*/  ISETP.GT.U32.AND P0, PT, R0.reuse, R17, PT ;  /* 0x000000110000720c */ /* 0x040fe20003f04070 */
[----:B------:R-:W-:Y:S01]  /*13790*/  @!P1 IMAD.MOV R2, RZ, RZ, -R2 ;  /* 0x000000ffff029224 */ /* 0x000fe200078e0a02 */
[----:B------:R-:W-:Y:S01]  /*137a0*/  ISETP.GT.U32.AND P1, PT, R0, R5, PT ;  /* 0x000000050000720c */ /* 0x000fe20003f24070 */
[----:B------:R-:W-:Y:S01]  /*137b0*/  IMAD.HI.U32 R10, R28, R9, RZ ;  /* 0x000000091c0a7227 */ /* 0x000fe200078e00ff */
[----:B------:R-:W-:-:S02]  /*137c0*/  IABS R8, R7 ;  /* 0x0000000700087213 */ /* 0x000fc40000000000 */
[----:B------:R0:W-:Y:S01]  /*137d0*/  STL [R1+0x264], R2 ;  /* 0x0002640201007387 */ /* 0x0001e20000100800 */
[----:B------:R-:W-:Y:S02]  /*137e0*/  IMAD.MOV R10, RZ, RZ, -R10 ;  /* 0x000000ffff0a7224 */ /* 0x000fe400078e0a0a */
[----:B------:R-:W-:-:S04]  /*137f0*/  IMAD.HI.U32 R19, R28, R18, RZ ;  /* 0x000000121c137227 */ /* 0x000fc800078e00ff */
[----:B------:R-:W-:Y:S01]  /*13800*/  IMAD R9, R0, R10, R9 ;  /* 0x0000000a00097224 */ /* 0x000fe200078e0209 */
[----:B------:R-:W-:Y:S01]  /*13810*/  IADD3 R10, R27, 0x92, RZ ;  /* 0x000000921b0a7810 */ /* 0x000fe20007ffe0ff */
[----:B------:R-:W-:Y:S02]  /*13820*/  @!P1 IMAD.IADD R5, R5, 0x1, -R0 ;  /* 0x0000000105059824 */ /* 0x000fe400078e0a00 */
[----:B0-----:R-:W-:Y:S01]  /*13830*/  IMAD.MOV.U32 R2, RZ, RZ, R6 ;  /* 0x000000ffff027224 */ /* 0x001fe200078e0006 */
[----:B------:R-:W-:Y:S01]  /*13840*/  IABS R16, R10 ;  /* 0x0000000a00107213 */ /* 0x000fe20000000000 */
[----:B------:R-:W-:Y:S01]  /*13850*/  IMAD.HI.U32 R6, R28, R8, RZ ;  /* 0x000000081c067227 */ /* 0x000fe200078e00ff */
[----:B------:R-:W-:-:S03]  /*13860*/  ISETP.GT.U32.AND P1, PT, R0, R5, PT ;  /* 0x000000050000720c */ /* 0x000fc60003f24070 */
[----:B------:R-:W-:Y:S01]  /*13870*/  @!P2 IMAD.MOV R2, RZ, RZ, -R2 ;  /* 0x000000ffff02a224 */ /* 0x000fe200078e0a02 */
[C---:B------:R-:W-:Y:S01]  /*13880*/  ISETP.GT.U32.AND P2, PT, R0.reuse, R13, PT ;  /* 0x0000000d0000720c */ /* 0x040fe20003f44070 */
[----:B------:R-:W-:Y:S01]  /*13890*/  @!P0 IMAD.IADD R17, R17, 0x1, -R0 ;  /* 0x0000000111118824 */ /* 0x000fe200078e0a00 */
[C---:B------:R-:W-:Y:S01]  /*138a0*/  ISETP.GT.U32.AND P0, PT, R0.reuse, R9, PT ;  /* 0x000000090000720c */ /* 0x040fe20003f04070 */
[----:B------:R-:W-:Y:S01]  /*138b0*/  IMAD.MOV R6, RZ, RZ, -R6 ;  /* 0x000000ffff067224 */ /* 0x000fe200078e0a06 */
[----:B------:R0:W-:Y:S01]  /*138c0*/  STL [R1+0x25c], R2 ;  /* 0x00025c0201007387 */ /* 0x0001e20000100800 */
[----:B------:R-:W-:Y:S02]  /*138d0*/  IMAD.MOV R19, RZ, RZ, -R19 ;  /* 0x000000ffff137224 */ /* 0x000fe400078e0a13 */
[----:B------:R-:W-:Y:S01]  /*138e0*/  IMAD R8, R0, R6, R8 ;  /* 0x0000000600087224 */ /* 0x000fe200078e0208 */
[----:B------:R-:W-:Y:S01]  /*138f0*/  IADD3 R6, R27, 0x91, RZ ;  /* 0x000000911b067810 */ /* 0x000fe20007ffe0ff */
[----:B------:R-:W-:-:S03]  /*13900*/  @!P1 IMAD.IADD R5, R5, 0x1, -R0 ;  /* 0x0000000105059824 */ /* 0x000fc600078e0a00 */
[C---:B------:R-:W-:Y:S01]  /*13910*/  ISETP.GT.U32.AND P1, PT, R0.reuse, R8, PT ;  /* 0x000000080000720c */ /* 0x040fe20003f24070 */
[--C-:B------:R-:W-:Y:S02]  /*13920*/  @!P2 IMAD.IADD R13, R13, 0x1, -R0.reuse ;  /* 0x000000010d0da824 */ /* 0x100fe400078e0a00 */
[----:B0-----:R-:W-:Y:S02]  /*13930*/  IMAD.MOV.U32 R2, RZ, RZ, R17 ;  /* 0x000000ffff027224 */ /* 0x001fe400078e0011 */
[----:B------:R-:W-:Y:S01]  /*13940*/  @!P0 IMAD.IADD R9, R9, 0x1, -R0 ;  /* 0x0000000109098824 */ /* 0x000fe200078e0a00 */
[----:B------:R-:W-:Y:S01]  /*13950*/  ISETP.GT.U32.AND P2, PT, R0, R13, PT ;  /* 0x0000000d0000720c */ /* 0x000fe20003f44070 */
[----:B------:R-:W-:Y:S01]  /*13960*/  @!P4 IMAD.MOV R2, RZ, RZ, -R2 ;  /* 0x000000ffff02c224 */ /* 0x000fe200078e0a02 */
[----:B------:R-:W-:Y:S01]  /*13970*/  ISETP.GE.AND P0, PT, R12, RZ, PT ;  /* 0x000000ff0c00720c */ /* 0x000fe20003f06270 */
[C---:B------:R-:W-:Y:S01]  /*13980*/  IMAD R12, R0.reuse, R19, R18 ;  /* 0x00000013000c7224 */ /* 0x040fe200078e0212 */
[----:B------:R-:W-:Y:S01]  /*13990*/  ISETP.GT.U32.AND P4, PT, R0, R9, PT ;  /* 0x000000090000720c */ /* 0x000fe20003f84070 */
[----:B------:R-:W-:Y:S01]  /*139a0*/  IMAD.HI.U32 R17, R28, R16, RZ ;  /* 0x000000101c117227 */ /* 0x000fe200078e00ff */
[----:B------:R0:W-:Y:S01]  /*139b0*/  STL [R1+0x258], R2 ;  /* 0x0002580201007387 */ /* 0x0001e20000100800 */
[----:B------:R-:W-:-:S02]  /*139c0*/  IABS R18, R6 ;  /* 0x0000000600127213 */ /* 0x000fc40000000000 */
[--C-:B------:R-:W-:Y:S01]  /*139d0*/  @!P1 IMAD.IADD R8, R8, 0x1, -R0.reuse ;  /* 0x0000000108089824 */ /* 0x100fe200078e0a00 */
[----:B------:R-:W-:Y:S01]  /*139e0*/  ISETP.GE.AND P1, PT, R7, RZ, PT ;  /* 0x000000ff0700720c */ /* 0x000fe20003f26270 */
[----:B------:R-:W-:Y:S01]  /*139f0*/  IMAD.MOV R17, RZ, RZ, -R17 ;  /* 0x000000ffff117224 */ /* 0x000fe200078e0a11 */
[----:B------:R-:W-:Y:S01]  /*13a00*/  IADD3 R7, R27, 0x90, RZ ;  /* 0x000000901b077810 */ /* 0x000fe20007ffe0ff */
[----:B------:R-:W-:Y:S01]  /*13a10*/  @!P2 IMAD.IADD R13, R13, 0x1, -R0 ;  /* 0x000000010d0da824 */ /* 0x000fe200078e0a00 */
[C---:B------:R-:W-:Y:S01]  /*13a20*/  ISETP.GT.U32.AND P2, PT, R0.reuse, R12, PT ;  /* 0x0000000c0000720c */ /* 0x040fe20003f44070 */
[----:B0-----:R-:W-:Y:S02]  /*13a30*/  IMAD.MOV.U32 R2, RZ, RZ, R5 ;  /* 0x000000ffff027224 */ /* 0x001fe400078e0005 */
[C---:B------:R-:W-:Y:S02]  /*13a40*/  IMAD R5, R0.reuse, R17, R16 ;  /* 0x0000001100057224 */ /* 0x040fe400078e0210 */
[----:B------:R-:W-:Y:S01]  /*13a50*/  @!P5 IMAD.MOV R2, RZ, RZ, -R2 ;  /* 0x000000ffff02d224 */ /* 0x000fe200078e0a02 */
[C---:B------:R-:W-:Y:S01]  /*13a60*/  ISETP.GT.U32.AND P5, PT, R0.reuse, R8, PT ;  /* 0x000000080000720c */ /* 0x040fe20003fa4070 */
[--C-:B------:R-:W-:Y:S01]  /*13a70*/  @!P4 IMAD.IADD R9, R9, 0x1, -R0.reuse ;  /* 0x000000010909c824 */ /* 0x100fe200078e0a00 */
[----:B------:R-:W-:Y:S01]  /*13a80*/  ISETP.GT.U32.AND P4, PT, R0, R5, PT ;  /* 0x000000050000720c */ /* 0x000fe20003f84070 */
[----:B------:R-:W-:Y:S01]  /*13a90*/  IMAD.HI.U32 R16, R28, R18, RZ ;  /* 0x000000121c107227 */ /* 0x000fe200078e00ff */
[----:B------:R0:W-:Y:S03]  /*13aa0*/  STL [R1+0x24c], R2 ;  /* 0x00024c0201007387 */ /* 0x0001e60000100800 */
[----:B------:R-:W-:-:S02]  /*13ab0*/  @!P2 IMAD.IADD R12, R12, 0x1, -R0 ;  /* 0x000000010c0ca824 */ /* 0x000fc400078e0a00 */
[----:B------:R-:W-:Y:S02]  /*13ac0*/  IMAD.MOV R16, RZ, RZ, -R16 ;  /* 0x000000ffff107224 */ /* 0x000fe400078e0a10 */
[----:B------:R-:W-:Y:S01]  /*13ad0*/  IMAD.MOV.U32 R3, RZ, RZ, R9 ;  /* 0x000000ffff037224 */ /* 0x000fe200078e0009 */
[----:B------:R-:W-:Y:S01]  /*13ae0*/  ISETP.GT.U32.AND P2, PT, R0, R12, PT ;  /* 0x0000000c0000720c */ /* 0x000fe20003f44070 */
[----:B------:R-:W-:Y:S01]  /*13af0*/  @!P5 IMAD.IADD R8, R8, 0x1, -R0 ;  /* 0x000000010808d824 */ /* 0x000fe200078e0a00 */
[----:B------:R-:W-:Y:S01]  /*13b00*/  ISETP.GE.AND P5, PT, R10, RZ, PT ;  /* 0x000000ff0a00720c */ /* 0x000fe20003fa6270 */
[----:B0-----:R-:W-:Y:S01]  /*13b10*/  IMAD.MOV.U32 R2, RZ, RZ, R13 ;  /* 0x000000ffff027224 */ /* 0x001fe200078e000d */
[----:B------:R-:W-:Y:S01]  /*13b20*/  IABS R13, R7 ;  /* 0x00000007000d7213 */ /* 0x000fe20000000000 */
[----:B------:R-:W-:Y:S01]  /*13b30*/  IMAD R18, R0, R16, R18 ;  /* 0x0000001000127224 */ /* 0x000fe200078e0212 */
[----:B------:R-:W-:Y:S01]  /*13b40*/  IADD3 R16, R27, 0x8c, RZ ;  /* 0x0000008c1b107810 */ /* 0x000fe20007ffe0ff */
[----:B------:R-:W-:Y:S01]  /*13b50*/  @!P6 IMAD.MOV R2, RZ, RZ, -R2 ;  /* 0x000000ffff02e224 */ /* 0x000fe200078e0a02 */
[----:B------:R-:W-:Y:S01]  /*13b60*/  ISETP.GE.AND P6, PT, R11, RZ, PT ;  /* 0x000000ff0b00720c */ /* 0x000fe20003fc6270 */
[----:B------:R-:W-:-:S02]  /*13b70*/  @!P4 IMAD.IADD R5, R5, 0x1, -R0 ;  /* 0x000000010505c824 */ /* 0x000fc400078e0a00 */
[----:B------:R-:W-:Y:S01]  /*13b80*/  IMAD.HI.U32 R9, R28, R13, RZ ;  /* 0x0000000d1c097227 */ /* 0x000fe200078e00ff */
[----:B------:R0:W-:Y:S02]  /*13b90*/  STL [R1+0x22c], R2 ;  /* 0x00022c0201007387 */ /* 0x0001e40000100800 */
[----:B------:R-:W-:Y:S01]  /*13ba0*/  ISETP.GT.U32.AND P4, PT, R0, R5, PT ;  /* 0x000000050000720c */ /* 0x000fe20003f84070 */
[----:B------:R-:W-:Y:S01]  /*13bb0*/  @!P2 IMAD.IADD R12, R12, 0x1, -R0 ;  /* 0x000000010c0ca824 */ /* 0x000fe200078e0a00 */
[----:B------:R-:W-:Y:S01]  /*13bc0*/  ISETP.GE.AND P2, PT, R7, RZ, PT ;  /* 0x000000ff0700720c */ /* 0x000fe20003f46270 */
[----:B------:R-:W-:Y:S01]  /*13bd0*/  IMAD.MOV R9, RZ, RZ, -R9 ;  /* 0x000000ffff097224 */ /* 0x000fe200078e0a09 */
[C---:B------:R-:W-:Y:S01]  /*13be0*/  IADD3 R7, R27.reuse, 0x8f, RZ ;  /* 0x0000008f1b077810 */ /* 0x040fe20007ffe0ff */
[----:B------:R-:W-:Y:S01]  /*13bf0*/  @!P0 IMAD.MOV R3, RZ, RZ, -R3 ;  /* 0x000000ffff038224 */ /* 0x000fe200078e0a03 */
[----:B------:R-:W-:Y:S01]  /*13c00*/  ISETP.GE.AND P0, PT, R6, RZ, PT ;  /* 0x000000ff0600720c */ /* 0x000fe20003f06270 */
[----:B------:R-:W-:Y:S01]  /*13c10*/  IMAD R13, R0, R9, R13 ;  /* 0x00000009000d7224 */ /* 0x000fe200078e020d */
[----:B------:R-:W-:Y:S01]  /*13c20*/  IABS R9, R7 ;  /* 0x0000000700097213 */ /* 0x000fe20000000000 */
[----:B0-----:R-:W-:Y:S01]  /*13c30*/  IMAD.MOV.U32 R2, RZ, RZ, R8 ;  /* 0x000000ffff027224 */ /* 0x001fe200078e0008 */
[----:B------:R-:W-:Y:S01]  /*13c40*/  STL [R1+0x240], R3 ;  /* 0x0002400301007387 */ /* 0x000fe20000100800 */
[----:B------:R-:W-:-:S02]  /*13c50*/  IADD3 R8, R27, 0x8e, RZ ;  /* 0x0000008e1b087810 */ /* 0x000fc40007ffe0ff */
[----:B------:R-:W-:Y:S01]  /*13c60*/  @!P1 IMAD.MOV R2, RZ, RZ, -R2 ;  /* 0x000000ffff029224 */ /* 0x000fe200078e0a02 */
[----:B------:R-:W-:Y:S01]  /*13c70*/  ISETP.GT.U32.AND P1, PT, R0, R18, PT ;  /* 0x000000120000720c */ /* 0x000fe20003f24070 */
[----:B------:R-:W-:Y:S01]  /*13c80*/  IMAD.HI.U32 R10, R28, R9, RZ ;  /* 0x000000091c0a7227 */ /* 0x000fe200078e00ff */
[----:B------:R-:W-:Y:S02]  /*13c90*/  IABS R17, R8 ;  /* 0x0000000800117213 */ /* 0x000fe40000000000 */
[----:B------:R0:W-:Y:S01]  /*13ca0*/  STL [R1+0x244], R2 ;  /* 0x0002440201007387 */ /* 0x0001e20000100800 */
[----:B------:R-:W-:Y:S01]  /*13cb0*/  @!P4 IMAD.IADD R5, R5, 0x1, -R0 ;  /* 0x000000010505c824 */ /* 0x000fe200078e0a00 */
[----:B------:R-:W-:Y:S01]  /*13cc0*/  IADD3 R6, R27, 0x8d, RZ ;  /* 0x0000008d1b067810 */ /* 0x000fe20007ffe0ff */
[----:B------:R-:W-:Y:S01]  /*13cd0*/  IMAD.MOV R10, RZ, RZ, -R10 ;  /* 0x000000ffff0a7224 */ /* 0x000fe200078e0a0a */
[C---:B------:R-:W-:Y:S02]  /*13ce0*/  ISETP.GT.U32.AND P4, PT, R0.reuse, R13, PT ;  /* 0x0000000d0000720c */ /* 0x040fe40003f84070 */
[----:B------:R-:W-:Y:S01]  /*13cf0*/  IABS R11, R6 ;  /* 0x00000006000b7213 */ /* 0x000fe20000000000 */
[----:B------:R-:W-:-:S02]  /*13d00*/  IMAD R9, R0, R10, R9 ;  /* 0x0000000a00097224 */ /* 0x000fc400078e0209 */
[----:B------:R-:W-:Y:S01]  /*13d10*/  @!P1 IMAD.IADD R18, R18, 0x1, -R0 ;  /* 0x0000000112129824 */ /* 0x000fe200078e0a00 */
[----:B------:R-:W-:Y:S01]  /*13d20*/  ISETP.GE.AND P1, PT, R7, RZ, PT ;  /* 0x000000ff0700720c */ /* 0x000fe20003f26270 */
[----:B0-----:R-:W-:Y:S01]  /*13d30*/  IMAD.MOV.U32 R2, RZ, RZ, R12 ;  /* 0x000000ffff027224 */ /* 0x001fe200078e000c */
[----:B------:R-:W-:Y:S01]  /*13d40*/  IABS R7, R16 ;  /* 0x0000001000077213 */ /* 0x000fe20000000000 */
[----:B------:R-:W-:-:S04]  /*13d50*/  IMAD.HI.U32 R12, R28, R17, RZ ;  /* 0x000000111c0c7227 */ /* 0x000fc800078e00ff */
[----:B------:R-:W-:Y:S01]  /*13d60*/  @!P6 IMAD.MOV R2, RZ, RZ, -R2 ;  /* 0x000000ffff02e224 */ /* 0x000fe200078e0a02 */
[C---:B------:R-:W-:Y:S01]  /*13d70*/  ISETP.GT.U32.AND P6, PT, R0.reuse, R18, PT ;  /* 0x000000120000720c */ /* 0x040fe20003fc4070 */
[----:B------:R-:W-:Y:S02]  /*13d80*/  IMAD.MOV R12, RZ, RZ, -R12 ;  /* 0x000000ffff0c7224 */ /* 0x000fe400078e0a0c */
[----:B------:R-:W-:Y:S01]  /*13d90*/  @!P4 IMAD.IADD R13, R13, 0x1, -R0 ;  /* 0x000000010d0dc824 */ /* 0x000fe200078e0a00 */
[----:B------:R0:W-:Y:S01]  /*13da0*/  STL [R1+0x23c], R2 ;  /* 0x00023c0201007387 */ /* 0x0001e20000100800 */
[----:B------:R-:W-:Y:S02]  /*13db0*/  IMAD R12, R0, R12, R17 ;  /* 0x0000000c000c7224 */ /* 0x000fe400078e0211 */
[----:B------:R-:W-:Y:S01]  /*13dc0*/  IMAD.HI.U32 R10, R28, R7, RZ ;  /* 0x000000071c0a7227 */ /* 0x000fe200078e00ff */
[----:B------:R-:W-:-:S05]  /*13dd0*/  ISETP.GT.U32.AND P4, PT, R0, R13, PT ;  /* 0x0000000d0000720c */ /* 0x000fca0003f84070 */
[----:B------:R-:W-:Y:S01]  /*13de0*/  @!P6 IMAD.IADD R18, R18, 0x1, -R0 ;  /* 0x000000011212e824 */ /* 0x000fe200078e0a00 */
[----:B------:R-:W-:Y:S01]  /*13df0*/  ISETP.GT.U32.AND P6, PT, R0, R12, PT ;  /* 0x0000000c0000720c */ /* 0x000fe20003fc4070 */
[----:B0-----:R-:W-:Y:S02]  /*13e00*/  IMAD.MOV.U32 R2, RZ, RZ, R5 ;  /* 0x000000ffff027224 */ /* 0x001fe400078e0005 */
[----:B------:R-:W-:-:S04]  /*13e10*/  IMAD.HI.U32 R5, R28, R11, RZ ;  /* 0x0000000b1c057227 */ /* 0x000fc800078e00ff */
[----:B------:R-:W-:Y:S01]  /*13e20*/  @!P5 IMAD.MOV R2, RZ, RZ, -R2 ;  /* 0x000000ffff02d224 */ /* 0x000fe200078e0a02 */
[C---:B------:R-:W-:Y:S01]  /*13e30*/  ISETP.GT.U32.AND P5, PT, R0.reuse, R9, PT ;  /* 0x000000090000720c */ /* 0x040fe20003fa4070 */
[----:B------:R-:W-:Y:S02]  /*13e40*/  IMAD.MOV R17, RZ, RZ, -R5 ;  /* 0x000000ffff117224 */ /* 0x000fe400078e0a05 */
[----:B------:R-:W-:Y:S01]  /*13e50*/  IMAD.MOV.U32 R3, RZ, RZ, R18 ;  /* 0x000000ffff037224 */ /* 0x000fe200078e0012 */
[----:B------:R0:W-:Y:S01]  /*13e60*/  STL [R1+0x238], R2 ;  /* 0x0002380201007387 */ /* 0x0001e20000100800 */
[----:B------:R-:W-:Y:S01]  /*13e70*/  IMAD R11, R0, R17, R11 ;  /* 0x00000011000b7224 */ /* 0x000fe200078e020b */
[----:B------:R-:W-:Y:S01]  /*13e80*/  IADD3 R17, R27, 0x8b, RZ ;  /* 0x0000008b1b117810 */ /* 0x000fe20007ffe0ff */
[----:B------:R-:W-:Y:S02]  /*13e90*/  IMAD.MOV R5, RZ, RZ, -R10 ;  /* 0x000000ffff057224 */ /* 0x000fe400078e0a0a */
[--C-:B------:R-:W-:Y:S01]  /*13ea0*/  @!P6 IMAD.IADD R12, R12, 0x1, -R0.reuse ;  /* 0x000000010c0ce824 */ /* 0x100fe200078e0a00 */
[----:B------:R-:W-:Y:S01]  /*13eb0*/  IABS R10, R17 ;  /* 0x00000011000a7213 */ /* 0x000fe20000000000 */
[----:B------:R-:W-:Y:S01]  /*13ec0*/  @!P0 IMAD.MOV R3, RZ, RZ, -R3 ;  /* 0x000000ffff038224 */ /* 0x000fe200078e0a03 */
[C---:B------:R-:W-:Y:S01]  /*13ed0*/  ISETP.GT.U32.AND P0, PT, R0.reuse, R11, PT ;  /* 0x0000000b0000720c */ /* 0x040fe20003f04070 */
[----:B------:R-:W-:Y:S01]  /*13ee0*/  @!P5 IMAD.IADD R9, R9, 0x1, -R0 ;  /* 0x000000010909d824 */ /* 0x000fe200078e0a00 */
[----:B------:R-:W-:Y:S01]  /*13ef0*/  ISETP.GT.U32.AND P6, PT, R0, R12, PT ;  /* 0x0000000c0000720c */ /* 0x000fe20003fc4070 */
[----:B------:R-:W-:Y:S01]  /*13f00*/  IMAD.HI.U32 R18, R28, R10, RZ ;  /* 0x0000000a1c127227 */ /* 0x000fe200078e00ff */
[----:B------:R-:W-:Y:S02]  /*13f10*/  STL [R1+0x234], R3 ;  /* 0x0002340301007387 */ /* 0x000fe40000100800 */
[----:B------:R-:W-:Y:S01]  /*13f20*/  ISETP.GT.U32.AND P5, PT, R0, R9, PT ;  /* 0x000000090000720c */ /* 0x000fe20003fa4070 */
[----:B------:R-:W-:-:S02]  /*13f30*/  IMAD.MOV R18, RZ, RZ, -R18 ;  /* 0x000000ffff127224 */ /* 0x000fc400078e0a12 */
[--C-:B------:R-:W-:Y:S01]  /*13f40*/  @!P4 IMAD.IADD R13, R13, 0x1, -R0.reuse ;  /* 0x000000010d0dc824 */ /* 0x100fe200078e0a00 */
[----:B------:R-:W-:Y:S01]  /*13f50*/  ISETP.GE.AND P4, PT, R8, RZ, PT ;  /* 0x000000ff0800720c */ /* 0x000fe20003f86270 */
[----:B------:R-:W-:Y:S01]  /*13f60*/  IMAD R7, R0, R5, R7 ;  /* 0x0000000500077224 */ /* 0x000fe200078e0207 */
[C---:B------:R-:W-:Y:S01]  /*13f70*/  IADD3 R5, R27.reuse, 0x89, RZ ;  /* 0x000000891b057810 */ /* 0x040fe20007ffe0ff */
[----:B0-----:R-:W-:Y:S01]  /*13f80*/  IMAD.MOV.U32 R2, RZ, RZ, R13 ;  /* 0x000000ffff027224 */ /* 0x001fe200078e000d */
[----:B------:R-:W-:Y:S01]  /*13f90*/  IADD3 R8, R27, 0x8a, RZ ;  /* 0x0000008a1b087810 */ /* 0x000fe20007ffe0ff */
[--C-:B------:R-:W-:Y:S01]  /*13fa0*/  @!P0 IMAD.IADD R11, R11, 0x1, -R0.reuse ;  /* 0x000000010b0b8824 */ /* 0x100fe200078e0a00 */
[----:B------:R-:W-:Y:S01]  /*13fb0*/  IABS R19, R5 ;  /* 0x0000000500137213 */ /* 0x000fe20000000000 */
[--C-:B------:R-:W-:Y:S01]  /*13fc0*/  @!P6 IMAD.IADD R12, R12, 0x1, -R0.reuse ;  /* 0x000000010c0ce824 */ /* 0x100fe200078e0a00 */
[----:B------:R-:W-:Y:S01]  /*13fd0*/  IABS R20, R8 ;  /* 0x0000000800147213 */ /* 0x000fe20000000000 */
[----:B------:R-:W-:Y:S01]  /*13fe0*/  @!P5 IMAD.IADD R9, R9, 0x1, -R0 ;  /* 0x000000010909d824 */ /* 0x000fe200078e0a00 */
[----:B------:R-:W-:Y:S01]  /*13ff0*/  ISETP.GE.AND P5, PT, R6, RZ, PT ;  /* 0x000000ff0600720c */ /* 0x000fe20003fa6270 */
[C---:B------:R-:W-:Y:S01]  /*14000*/  IMAD R6, R0.reuse, R18, R10 ;  /* 0x0000001200067224 */ /* 0x040fe200078e020a */
[C---:B------:R-:W-:Y:S01]  /*14010*/  ISETP.GT.U32.AND P0, PT, R0.reuse, R11, PT ;  /* 0x0000000b0000720c */ /* 0x040fe20003f04070 */
[----:B------:R-:W-:Y:S01]  /*14020*/  @!P2 IMAD.MOV R2, RZ, RZ, -R2 ;  /* 0x000000ffff02a224 */ /* 0x000fe200078e0a02 */
[C---:B------:R-:W-:Y:S01]  /*14030*/  ISETP.GT.U32.AND P2, PT, R0.reuse, R7, PT ;  /* 0x000000070000720c */ /* 0x040fe20003f44070 */
[----:B------:R-:W-:Y:S01]  /*14040*/  IMAD.MOV.U32 R13, RZ, RZ, R19 ;  /* 0x000000ffff0d7224 */ /* 0x000fe200078e0013 */
[----:B------:R-:W-:Y:S01]  /*14050*/  ISETP.GT.U32.AND P6, PT, R0, R6, PT ;  /* 0x000000060000720c */ /* 0x000fe20003fc4070 */
[----:B------:R-:W-:Y:S01]  /*14060*/  IMAD.HI.U32 R21, R28, R20, RZ ;  /* 0x000000141c157227 */ /* 0x000fe200078e00ff */
[----:B------:R0:W-:Y:S01]  /*14070*/  STL [R1+0x230], R2 ;  /* 0x0002300201007387 */ /* 0x0001e20000100800 */
[----:B------:R-:W-:-:S02]  /*14080*/  IADD3 R10, R27, 0x88, RZ ;  /* 0x000000881b0a7810 */ /* 0x000fc40007ffe0ff */
[----:B------:R-:W-:Y:S02]  /*14090*/  IMAD.HI.U32 R19, R28, R13, RZ ;  /* 0x0000000d1c137227 */ /* 0x000fe400078e00ff */
[----:B------:R-:W-:Y:S02]  /*140a0*/  IABS R18, R10 ;  /* 0x0000000a00127213 */ /* 0x000fe40000000000 */
[----:B------:R-:W-:Y:S02]  /*140b0*/  IMAD.MOV R21, RZ, RZ, -R21 ;  /* 0x000000ffff157224 */ /* 0x000fe400078e0a15 */
[----:B------:R-:W-:Y:S02]  /*140c0*/  IMAD.MOV R19, RZ, RZ, -R19 ;  /* 0x000000ffff137224 */ /* 0x000fe400078e0a13 */
[----:B0-----:R-:W-:Y:S01]  /*140d0*/  IMAD.MOV.U32 R2, RZ, RZ, R9 ;  /* 0x000000ffff027224 */ /* 0x001fe200078e0009 */
[----:B------:R-:W-:Y:S01]  /*140e0*/  IADD3 R9, R27, 0x87, RZ ;  /* 0x000000871b097810 */ /* 0x000fe20007ffe0ff */
[----:B------:R-:W-:-:S02]  /*140f0*/  @!P6 IMAD.IADD R6, R6, 0x1, -R0 ;  /* 0x000000010606e824 */ /* 0x000fc400078e0a00 */
[----:B------:R-:W-:Y:S01]  /*14100*/  @!P2 IMAD.IADD R7, R7, 0x1, -R0 ;  /* 0x000000010707a824 */ /* 0x000fe200078e0a00 */
[----:B------:R-:W-:Y:S01]  /*14110*/  ISETP.GE.AND P2, PT, R16, RZ, PT ;  /* 0x000000ff1000720c */ /* 0x000fe20003f46270 */
[----:B------:R-:W-:Y:S01]  /*14120*/  @!P1 IMAD.MOV R2, RZ, RZ, -R2 ;  /* 0x000000ffff029224 */ /* 0x000fe200078e0a02 */
[C---:B------:R-:W-:Y:S01]  /*14130*/  ISETP.GT.U32.AND P1, PT, R0.reuse, R6, PT ;  /* 0x000000060000720c */ /* 0x040fe20003f24070 */
[C---:B------:R-:W-:Y:S01]  /*14140*/  IMAD R16, R0.reuse, R21, R20 ;  /* 0x0000001500107224 */ /* 0x040fe200078e0214 */
[C---:B------:R-:W-:Y:S01]  /*14150*/  ISETP.GT.U32.AND P6, PT, R0.reuse, R7, PT ;  /* 0x000000070000720c */ /* 0x040fe20003fc4070 */
[----:B------:R-:W-:Y:S01]  /*14160*/  @!P0 IMAD.IADD R11, R11, 0x1, -R0 ;  /* 0x000000010b0b8824 */ /* 0x000fe200078e0a00 */
[----:B------:R0:W-:Y:S01]  /*14170*/  STL [R1+0x228], R2 ;  /* 0x0002280201007387 */ /* 0x0001e20000100800 */
[C---:B------:R-:W-:Y:S01]  /*14180*/  IMAD R13, R0.reuse, R19, R13 ;  /* 0x00000013000d7224 */ /* 0x040fe200078e020d */
[----:B------:R-:W-:Y:S01]  /*14190*/  ISETP.GT.U32.AND P0, PT, R0, R16, PT ;  /* 0x000000100000720c */ /* 0x000fe20003f04070 */
[----:B------:R-:W-:-:S04]  /*141a0*/  IMAD.HI.U32 R19, R28, R18, RZ ;  /* 0x000000121c137227 */ /* 0x000fc800078e00ff */
[----:B------:R-:W-:Y:S02]  /*141b0*/  IMAD.MOV.U32 R3, RZ, RZ, R12 ;  /* 0x000000ffff037224 */ /* 0x000fe400078e000c */
[----:B------:R-:W-:Y:S02]  /*141c0*/  IMAD.MOV R12, RZ, RZ, -R19 ;  /* 0x000000ffff0c7224 */ /* 0x000fe400078e0a13 */
[----:B0-----:R-:W-:Y:S02]  /*141d0*/  IMAD.MOV.U32 R2, RZ, RZ, R11 ;  /* 0x000000ffff027224 */ /* 0x001fe400078e000b */
[C---:B------:R-:W-:Y:S02]  /*141e0*/  IMAD R11, R0.reuse, R12, R18 ;  /* 0x0000000c000b7224 */ /* 0x040fe400078e0212 */
[----:B------:R-:W-:Y:S01]  /*141f0*/  @!P5 IMAD.MOV R2, RZ, RZ, -R2 ;  /* 0x000000ffff02d224 */ /* 0x000fe200078e0a02 */
[----:B------:R-:W-:Y:S01]  /*14200*/  ISETP.GT.U32.AND P5, PT, R0, R13, PT ;  /* 0x0000000d0000720c */ /* 0x000fe20003fa4070 */
[----:B------:R-:W-:Y:S01]  /*14210*/  @!P4 IMAD.MOV R3, RZ, RZ, -R3 ;  /* 0x000000ffff03c224 */ /* 0x000fe200078e0a03 */
[----:B------:R-:W-:Y:S01]  /*14220*/  ISETP.GE.AND P4, PT, R17, RZ, PT ;  /* 0x000000ff1100720c */ /* 0x000fe20003f86270 */
[--C-:B------:R-:W-:Y:S01]  /*14230*/  @!P1 IMAD.IADD R6, R6, 0x1, -R0.reuse ;  /* 0x0000000106069824 */ /* 0x100fe200078e0a00 */
[----:B------:R-:W-:Y:S01]  /*14240*/  IABS R17, R9 ;  /* 0x0000000900117213 */ /* 0x000fe20000000000 */
[--C-:B------:R-:W-:Y:S01]  /*14250*/  @!P0 IMAD.IADD R16, R16, 0x1, -R0.reuse ;  /* 0x0000000110108824 */ /* 0x100fe200078e0a00 */
[----:B------:R-:W-:Y:S01]  /*14260*/  ISETP.GT.U32.AND P1, PT, R0, R11, PT ;  /* 0x0000000b0000720c */ /* 0x000fe20003f24070 */
[----:B------:R-:W-:Y:S01]  /*14270*/  @!P6 IMAD.IADD R7, R7, 0x1, -R0 ;  /* 0x000000010707e824 */ /* 0x000fe200078e0a00 */
[----:B------:R-:W-:Y:S01]  /*14280*/  STL [R1+0x224], R3 ;  /* 0x0002240301007387 */ /* 0x000fe20000100800 */
[----:B------:R-:W-:Y:S01]  /*14290*/  IMAD.MOV.U32 R12, RZ, RZ, R17 ;  /* 0x000000ffff0c7224 */ /* 0x000fe200078e0011 */
[----:B------:R-:W-:-:S02]  /*142a0*/  ISETP.GE.AND P0, PT, R5, RZ, PT ;  /* 0x000000ff0500720c */ /* 0x000fc40003f06270 */
[----:B------:R0:W-:Y:S01]  /*142b0*/  STL [R1+0x220], R2 ;  /* 0x0002200201007387 */ /* 0x0001e20000100800 */
[----:B------:R-:W-:Y:S01]  /*142c0*/  @!P5 IMAD.IADD R13, R13, 0x1, -R0 ;  /* 0x000000010d0dd824 */ /* 0x000fe200078e0a00 */
[----:B------:R-:W-:Y:S01]  /*142d0*/  ISETP.GT.U32.AND P5, PT, R0, R16, PT ;  /* 0x000000100000720c */ /* 0x000fe20003fa4070 */
[----:B------:R-:W-:Y:S01]  /*142e0*/  IMAD.HI.U32 R18, R28, R12, RZ ;  /* 0x0000000c1c127227 */ /* 0x000fe200078e00ff */
[----:B------:R-:W-:Y:S02]  /*142f0*/  IADD3 R5, R27, 0x86, RZ ;  /* 0x000000861b057810 */ /* 0x000fe40007ffe0ff */
[----:B------:R-:W-:Y:S01]  /*14300*/  ISETP.GE.AND P6, PT, R8, RZ, PT ;  /* 0x000000ff0800720c */ /* 0x000fe20003fc6270 */
[----:B------:R-:W-:Y:S01]  /*14310*/  IMAD.MOV R18, RZ, RZ, -R18 ;  /* 0x000000ffff127224 */ /* 0x000fe200078e0a12 */
[----:B------:R-:W-:Y:S01]  /*14320*/  IABS R19, R5 ;  /* 0x0000000500137213 */ /* 0x000fe20000000000 */
[----:B------:R-:W-:Y:S01]  /*14330*/  @!P1 IMAD.IADD R11, R11, 0x1, -R0 ;  /* 0x000000010b0b9824 */ /* 0x000fe200078e0a00 */
[C---:B------:R-:W-:Y:S01]  /*14340*/  IADD3 R8, R27.reuse, 0x85, RZ ;  /* 0x000000851b087810 */ /* 0x040fe20007ffe0ff */
[----:B0-----:R-:W-:Y:S01]  /*14350*/  IMAD.MOV.U32 R2, RZ, RZ, R7 ;  /* 0x000000ffff027224 */ /* 0x001fe200078e0007 */
[----:B------:R-:W-:Y:S01]  /*14360*/  IADD3 R7, R27, 0x84, RZ ;  /* 0x000000841b077810 */ /* 0x000fe20007ffe0ff */
[C---:B------:R-:W-:Y:S01]  /*14370*/  IMAD R12, R0.reuse, R18, R12 ;  /* 0x00000012000c7224 */ /* 0x040fe200078e020c */
[C---:B------:R-:W-:Y:S01]  /*14380*/  ISETP.GT.U32.AND P1, PT, R0.reuse, R11, PT ;  /* 0x0000000b0000720c */ /* 0x040fe20003f24070 */
[----:B------:R-:W-:Y:S01]  /*14390*/  @!P2 IMAD.MOV R2, RZ, RZ, -R2 ;  /* 0x000000ffff02a224 */ /* 0x000fe200078e0a02 */
[----:B------:R-:W-:Y:S01]  /*143a0*/  ISETP.GT.U32.AND P2, PT, R0, R13, PT ;  /* 0x0000000d0000720c */ /* 0x000fe20003f44070 */
[----:B------:R-:W-:Y:S01]  /*143b0*/  @!P5 IMAD.IADD R16, R16, 0x1, -R0 ;  /* 0x000000011010d824 */ /* 0x000fe200078e0a00 */
[----:B------:R-:W-:Y:S01]  /*143c0*/  ISETP.GT.U32.AND P5, PT, R0, R12, PT ;  /* 0x0000000c0000720c */ /* 0x000fe20003fa4070 */
[----:B------:R-:W-:Y:S01]  /*143d0*/  IMAD.HI.U32 R20, R28, R19, RZ ;  /* 0x000000131c147227 */ /* 0x000fe200078e00ff */
[----:B------:R-:W-:Y:S01]  /*143e0*/  IABS R17, R8 ;  /* 0x0000000800117213 */ /* 0x000fe20000000000 */
[----:B------:R0:W-:Y:S01]  /*143f0*/  STL [R1+0x218], R2 ;  /* 0x0002180201007387 */ /* 0x0001e20000100800 */
[----:B------:R-:W-:Y:S01]  /*14400*/  IABS R21, R7 ;  /* 0x0000000700157213 */ /* 0x000fe20000000000 */
[----:B------:R-:W-:-:S02]  /*14410*/  IMAD.MOV R20, RZ, RZ, -R20 ;  /* 0x000000ffff147224 */ /* 0x000fc400078e0a14 */
[----:B------:R-:W-:-:S04]  /*14420*/  IMAD.HI.U32 R18, R28, R17, RZ ;  /* 0x000000111c127227 */ /* 0x000fc800078e00ff */
[--C-:B------:R-:W-:Y:S01]  /*14430*/  @!P1 IMAD.IADD R11, R11, 0x1, -R0.reuse ;  /* 0x000000010b0b9824 */ /* 0x100fe200078e0a00 */
[----:B------:R-:W-:Y:S01]  /*14440*/  ISETP.GE.AND P1, PT, R9, RZ, PT ;  /* 0x000000ff0900720c */ /* 0x000fe20003f26270 */
[----:B------:R-:W-:Y:S01]  /*14450*/  @!P2 IMAD.IADD R13, R13, 0x1, -R0 ;  /* 0x000000010d0da824 */ /* 0x000fe200078e0a00 */
[----:B------:R-:W-:Y:S01]  /*14460*/  ISETP.GE.AND P2, PT, R10, RZ, PT ;  /* 0x000000ff0a00720c */ /* 0x000fe20003f46270 */
[----:B0-----:R-:W-:Y:S02]  /*14470*/  IMAD.MOV.U32 R2, RZ, RZ, R6 ;  /* 0x000000ffff027224 */ /* 0x001fe400078e0006 */
[----:B------:R-:W-:Y:S02]  /*14480*/  IMAD R9, R0, R20, R19 ;  /* 0x0000001400097224 */ /* 0x000fe400078e0213 */
[----:B------:R-:W-:Y:S02]  /*14490*/  @!P5 IMAD.IADD R12, R12, 0x1, -R0 ;  /* 0x000000010c0cd824 */ /* 0x000fe400078e0a00 */
[----:B------:R-:W-:Y:S01]  /*144a0*/  IMAD.MOV.U32 R10, RZ, RZ, R21 ;  /* 0x000000ffff0a7224 */ /* 0x000fe200078e0015 */
[C---:B------:R-:W-:Y:S01]  /*144b0*/  ISETP.GT.U32.AND P5, PT, R0.reuse, R9, PT ;  /* 0x000000090000720c */ /* 0x040fe20003fa4070 */
[----:B------:R-:W-:Y:S01]  /*144c0*/  @!P4 IMAD.MOV R2, RZ, RZ, -R2 ;  /* 0x000000ffff02c224 */ /* 0x000fe200078e0a02 */
[----:B------:R-:W-:Y:S01]  /*144d0*/  ISETP.GT.U32.AND P4, PT, R0, R12, PT ;  /* 0x0000000c0000720c */ /* 0x000fe20003f84070 */
[----:B------:R-:W-:Y:S01]  /*144e0*/  IMAD.MOV R18, RZ, RZ, -R18 ;  /* 0x000000ffff127224 */ /* 0x000fe200078e0a12 */
[----:B------:R-:W-:Y:S01]  /*144f0*/  IADD3 R21, R27, 0x76, RZ ;  /* 0x000000761b157810 */ /* 0x000fe20007ffe0ff */
[----:B------:R-:W-:Y:S01]  /*14500*/  IMAD.HI.U32 R19, R28, R10, RZ ;  /* 0x0000000a1c137227 */ /* 0x000fe200078e00ff */
[----:B------:R0:W-:Y:S03]  /*14510*/  STL [R1+0x1bc], R2 ;  /* 0x0001bc0201007387 */ /* 0x0001e60000100800 */
[----:B------:R-:W-:-:S02]  /*14520*/  IMAD R6, R0, R18, R17 ;  /* 0x0000001200067224 */ /* 0x000fc400078e0211 */
[----:B------:R-:W-:Y:S02]  /*14530*/  IMAD.MOV R17, RZ, RZ, -R19 ;  /* 0x000000ffff117224 */ /* 0x000fe400078e0a13 */
[----:B------:R-:W-:Y:S02]  /*14540*/  IMAD.MOV.U32 R14, RZ, RZ, R16 ;  /* 0x000000ffff0e7224 */ /* 0x000fe400078e0010 */
[----:B------:R-:W-:Y:S02]  /*14550*/  IMAD.MOV.U32 R3, RZ, RZ, R13 ;  /* 0x000000ffff037224 */ /* 0x000fe400078e000d */
[----:B0-----:R-:W-:Y:S01]  /*14560*/  IMAD.MOV.U32 R2, RZ, RZ, R11 ;  /* 0x000000ffff027224 */ /* 0x001fe200078e000b */
[----:B------:R-:W-:Y:S01]  /*14570*/  IADD3 R11, R27, 0x83, RZ ;  /* 0x000000831b0b7810 */ /* 0x000fe20007ffe0ff */
[----:B------:R-:W-:Y:S02]  /*14580*/  @!P5 IMAD.IADD R9, R9, 0x1, -R0 ;  /* 0x000000010909d824 */ /* 0x000fe400078e0a00 */
[----:B------:R-:W-:Y:S01]  /*14590*/  @!P2 IMAD.MOV R2, RZ, RZ, -R2 ;  /* 0x000000ffff02a224 */ /* 0x000fe200078e0a02 */
[----:B------:R-:W-:Y:S01]  /*145a0*/  ISETP.GE.AND P2, PT, R8, RZ, PT ;  /* 0x000000ff0800720c */ /* 0x000fe20003f46270 */
[C---:B------:R-:W-:Y:S01]  /*145b0*/  IMAD R8, R0.reuse, R17, R10 ;  /* 0x0000001100087224 */ /* 0x040fe200078e020a */
[----:B------:R-:W-:Y:S01]  /*145c0*/  ISETP.GT.U32.AND P5, PT, R0, R9, PT ;  /* 0x000000090000720c */ /* 0x000fe20003fa4070 */
[----:B------:R-:W-:Y:S01]  /*145d0*/  @!P4 IMAD.IADD R12, R12, 0x1, -R0 ;  /* 0x000000010c0cc824 */ /* 0x000fe200078e0a00 */
[----:B------:R-:W-:Y:S01]  /*145e0*/  IABS R18, R11 ;  /* 0x0000000b00127213 */ /* 0x000fe20000000000 */
[----:B------:R-:W-:Y:S01]  /*145f0*/  @!P6 IMAD.MOV R14, RZ, RZ, -R14 ;  /* 0x000000ffff0ee224 */ /* 0x000fe200078e0a0e */
[C---:B------:R-:W-:Y:S01]  /*14600*/  ISETP.GT.U32.AND P4, PT, R0.reuse, R8, PT ;  /* 0x000000080000720c */ /* 0x040fe20003f84070 */
[----:B------:R-:W-:Y:S01]  /*14610*/  @!P0 IMAD.MOV R3, RZ, RZ, -R3 ;  /* 0x000000ffff038224 */ /* 0x000fe200078e0a03 */
[----:B------:R-:W-:-:S02]  /*14620*/  ISETP.GT.U32.AND P6, PT, R0, R6, PT ;  /* 0x000000060000720c */ /* 0x000fc40003fc4070 */
[----:B------:R-:W-:Y:S01]  /*14630*/  STL [R1+0x1c8], R14 ;  /* 0x0001c80e01007387 */ /* 0x000fe20000100800 */
[----:B------:R-:W-:Y:S02]  /*14640*/  IADD3 R10, R27, 0x82, RZ ;  /* 0x000000821b0a7810 */ /* 0x000fe40007ffe0ff */
[----:B------:R-:W-:Y:S01]  /*14650*/  ISETP.GE.AND P0, PT, R5, RZ, PT ;  /* 0x000000ff0500720c */ /* 0x000fe20003f06270 */
[----:B------:R0:W-:Y:S01]  /*14660*/  STL [R1+0x1f0], R3 ;  /* 0x0001f00301007387 */ /* 0x0001e20000100800 */
[----:B------:R-:W-:Y:S01]  /*14670*/  IABS R17, R10 ;  /* 0x0000000a00117213 */ /* 0x000fe20000000000 */
[--C-:B------:R-:W-:Y:S01]  /*14680*/  @!P5 IMAD.IADD R9, R9, 0x1, -R0.reuse ;  /* 0x000000010909d824 */ /* 0x100fe200078e0a00 */
[----:B------:R-:W-:Y:S01]  /*14690*/  ISETP.GE.AND P5, PT, R11, RZ, PT ;  /* 0x000000ff0b00720c */ /* 0x000fe20003fa6270 */
[----:B------:R1:W-:Y:S01]  /*146a0*/  STL [R1+0x1f4], R2 ;  /* 0x0001f40201007387 */ /* 0x0003e20000100800 */
[--C-:B------:R-:W-:Y:S01]  /*146b0*/  @!P4 IMAD.IADD R8, R8, 0x1, -R0.reuse ;  /* 0x000000010808c824 */ /* 0x100fe200078e0a00 */
[----:B------:R-:W-:Y:S01]  /*146c0*/  IADD3 R5, R27, 0x81, RZ ;  /* 0x000000811b057810 */ /* 0x000fe20007ffe0ff */
[----:B------:R-:W-:-:S03]  /*146d0*/  @!P6 IMAD.IADD R6, R6, 0x1, -R0 ;  /* 0x000000010606e824 */ /* 0x000fc600078e0a00 */
[C---:B------:R-:W-:Y:S01]  /*146e0*/  ISETP.GT.U32.AND P4, PT, R0.reuse, R8, PT ;  /* 0x000000080000720c */ /* 0x040fe20003f84070 */
[----:B0-----:R-:W-:Y:S01]  /*146f0*/  IMAD.MOV.U32 R3, RZ, RZ, R9 ;  /* 0x000000ffff037224 */ /* 0x001fe200078e0009 */
[----:B------:R-:W-:Y:S01]  /*14700*/  ISETP.GT.U32.AND P6, PT, R0, R6, PT ;  /* 0x000000060000720c */ /* 0x000fe20003fc4070 */
[----:B-1----:R-:W-:Y:S01]  /*14710*/  IMAD.MOV.U32 R2, RZ, RZ, R12 ;  /* 0x000000ffff027224 */ /* 0x002fe200078e000c */
[----:B------:R-:W-:Y:S01]  /*14720*/  IABS R13, R5 ;  /* 0x00000005000d7213 */ /* 0x000fe20000000000 */
[----:B------:R-:W-:Y:S02]  /*14730*/  @!P0 IMAD.MOV R3, RZ, RZ, -R3 ;  /* 0x000000ffff038224 */ /* 0x000fe400078e0a03 */
[----:B------:R-:W-:Y:S01]  /*14740*/  @!P1 IMAD.MOV R2, RZ, RZ, -R2 ;  /* 0x000000ffff029224 */ /* 0x000fe200078e0a02 */
[----:B------:R-:W-:Y:S01]  /*14750*/  ISETP.GE.AND P1, PT, R7, RZ, PT ;  /* 0x000000ff0700720c */ /* 0x000fe20003f26270 */
[----:B------:R-:W-:-:S03]  /*14760*/  IMAD.HI.U32 R7, R28, R18, RZ ;  /* 0x000000121c077227 */ /* 0x000fc600078e00ff */
[----:B------:R0:W-:Y:S01]  /*14770*/  STL [R1+0x1f8], R2 ;  /* 0x0001f80201007387 */ /* 0x0001e20000100800 */
[----:B------:R-:W-:Y:S02]  /*14780*/  IMAD.MOV R11, RZ, RZ, -R7 ;  /* 0x000000ffff0b7224 */ /* 0x000fe400078e0a07 */
[----:B------:R-:W-:Y:S01]  /*14790*/  IMAD.HI.U32 R7, R28, R17, RZ ;  /* 0x000000111c077227 */ /* 0x000fe200078e00ff */
[----:B------:R-:W-:Y:S03]  /*147a0*/  STL [R1+0x204], R3 ;  /* 0x0002040301007387 */ /* 0x000fe60000100800 */
[----:B------:R-:W-:Y:S02]  /*147b0*/  IMAD.MOV R9, RZ, RZ, -R7 ;  /* 0x000000ffff097224 */ /* 0x000fe400078e0a07 */
[C---:B------:R-:W-:Y:S01]  /*147c0*/  IMAD R18, R0.reuse, R11, R18 ;  /* 0x0000000b00127224 */ /* 0x040fe200078e0212 */
[C---:B------:R-:W-:Y:S01]  /*147d0*/  IADD3 R11, R27.reuse, 0x80, RZ ;  /* 0x000000801b0b7810 */ /* 0x040fe20007ffe0ff */
[----:B------:R-:W-:Y:S01]  /*147e0*/  IMAD R17, R0, R9, R17 ;  /* 0x0000000900117224 */ /* 0x000fe200078e0211 */
[----:B------:R-:W-:Y:S01]  /*147f0*/  IADD3 R9, R27, 0x7d, RZ ;  /* 0x0000007d1b097810 */ /* 0x000fe20007ffe0ff */
[--C-:B------:R-:W-:Y:S01]  /*14800*/  @!P4 IMAD.IADD R8, R8, 0x1, -R0.reuse ;  /* 0x000000010808c824 */ /* 0x100fe200078e0a00 */
[----:B------:R-:W-:Y:S01]  /*14810*/  ISETP.GT.U32.AND P0, PT, R0, R18, PT ;  /* 0x000000120000720c */ /* 0x000fe20003f04070 */
[----:B------:R-:W-:Y:S01]  /*14820*/  @!P6 IMAD.IADD R6, R6, 0x1, -R0 ;  /* 0x000000010606e824 */ /* 0x000fe200078e0a00 */
[----:B------:R-:W-:Y:S01]  /*14830*/  ISETP.GT.U32.AND P4, PT, R0, R17, PT ;  /* 0x000000110000720c */ /* 0x000fe20003f84070 */
[----:B------:R-:W-:Y:S01]  /*14840*/  IMAD.HI.U32 R7, R28, R13, RZ ;  /* 0x0000000d1c077227 */ /* 0x000fe200078e00ff */
[----:B------:R-:W-:-:S02]  /*14850*/  IABS R16, R11 ;  /* 0x0000000b00107213 */ /* 0x000fc40000000000 */
[----:B------:R-:W-:Y:S01]  /*14860*/  ISETP.GE.AND P6, PT, R10, RZ, PT ;  /* 0x000000ff0a00720c */ /* 0x000fe20003fc6270 */
[----:B0-----:R-:W-:Y:S01]  /*14870*/  IMAD.MOV.U32 R2, RZ, RZ, R6 ;  /* 0x000000ffff027224 */ /* 0x001fe200078e0006 */
[----:B------:R-:W-:Y:S01]  /*14880*/  IABS R12, R9 ;  /* 0x00000009000c7213 */ /* 0x000fe20000000000 */
[----:B------:R-:W-:Y:S02]  /*14890*/  IMAD.MOV R7, RZ, RZ, -R7 ;  /* 0x000000ffff077224 */ /* 0x000fe400078e0a07 */
[----:B------:R-:W-:Y:S01]  /*148a0*/  @!P2 IMAD.MOV R2, RZ, RZ, -R2 ;  /* 0x000000ffff02a224 */ /* 0x000fe200078e0a02 */
[----:B------:R-:W-:Y:S01]  /*148b0*/  ISETP.GE.AND P2, PT, R5, RZ, PT ;  /* 0x000000ff0500720c */ /* 0x000fe20003f46270 */
[----:B------:R-:W-:Y:S01]  /*148c0*/  IMAD R13, R0, R7, R13 ;  /* 0x00000007000d7224 */ /* 0x000fe200078e020d */
[----:B------:R-:W-:Y:S01]  /*148d0*/  IADD3 R5, R27, 0x7f, RZ ;  /* 0x0000007f1b057810 */ /* 0x000fe20007ffe0ff */
[--C-:B------:R-:W-:Y:S01]  /*148e0*/  @!P4 IMAD.IADD R17, R17, 0x1, -R0.reuse ;  /* 0x000000011111c824 */ /* 0x100fe200078e0a00 */
[----:B------:R0:W-:Y:S01]  /*148f0*/  STL [R1+0x20c], R2 ;  /* 0x00020c0201007387 */ /* 0x0001e20000100800 */
[----:B------:R-:W-:Y:S01]  /*14900*/  @!P0 IMAD.IADD R18, R18, 0x1, -R0 ;  /* 0x0000000112128824 */ /* 0x000fe200078e0a00 */
[----:B------:R-:W-:Y:S01]  /*14910*/  IABS R6, R5 ;  /* 0x0000000500067213 */ /* 0x000fe20000000000 */
[----:B------:R-:W-:Y:S01]  /*14920*/  IMAD.HI.U32 R19, R28, R16, RZ ;  /* 0x000000101c137227 */ /* 0x000fe200078e00ff */
[----:B------:R-:W-:-:S02]  /*14930*/  ISETP.GT.U32.AND P4, PT, R0, R17, PT ;  /* 0x000000110000720c */ /* 0x000fc40003f84070 */
[C---:B------:R-:W-:Y:S01]  /*14940*/  ISETP.GT.U32.AND P0, PT, R0.reuse, R18, PT ;  /* 0x000000120000720c */ /* 0x040fe20003f04070 */
[----:B------:R-:W-:Y:S01]  /*14950*/  IMAD.MOV R19, RZ, RZ, -R19 ;  /* 0x000000ffff137224 */ /* 0x000fe200078e0a13 */
[----:B------:R-:W-:Y:S01]  /*14960*/  IADD3 R7, R27, 0x7e, RZ ;  /* 0x0000007e1b077810 */ /* 0x000fe20007ffe0ff */
[----:B0-----:R-:W-:Y:S02]  /*14970*/  IMAD.MOV.U32 R2, RZ, RZ, R8 ;  /* 0x000000ffff027224 */ /* 0x001fe400078e0008 */
[C---:B------:R-:W-:Y:S01]  /*14980*/  IMAD R16, R0.reuse, R19, R16 ;  /* 0x0000001300107224 */ /* 0x040fe200078e0210 */
[----:B------:R-:W-:Y:S01]  /*14990*/  IABS R10, R7 ;  /* 0x00000007000a7213 */ /* 0x000fe20000000000 */
[----:B------:R-:W-:Y:S01]  /*149a0*/  @!P1 IMAD.MOV R2, RZ, RZ, -R2 ;  /* 0x000000ffff029224 */ /* 0x000fe200078e0a02 */
[----:B------:R-:W-:Y:S01]  /*149b0*/  ISETP.GT.U32.AND P1, PT, R0, R13, PT ;  /* 0x0000000d0000720c */ /* 0x000fe20003f24070 */
[----:B------:R-:W-:-:S03]  /*149c0*/  IMAD.HI.U32 R8, R28, R6, RZ ;  /* 0x000000061c087227 */ /* 0x000fc600078e00ff */
[----:B------:R0:W-:Y:S01]  /*149d0*/  STL [R1+0x1fc], R2 ;  /* 0x0001fc0201007387 */ /* 0x0001e20000100800 */
[----:B------:R-:W-:Y:S01]  /*149e0*/  @!P4 IMAD.IADD R17, R17, 0x1, -R0 ;  /* 0x000000011111c824 */ /* 0x000fe200078e0a00 */
[----:B------:R-:W-:Y:S01]  /*149f0*/  ISETP.GT.U32.AND P4, PT, R0, R16, PT ;  /* 0x000000100000720c */ /* 0x000fe20003f84070 */
[----:B------:R-:W-:Y:S02]  /*14a00*/  IMAD.MOV R8, RZ, RZ, -R8 ;  /* 0x000000ffff087224 */ /* 0x000fe400078e0a08 */
[----:B------:R-:W-:Y:S01]  /*14a10*/  @!P0 IMAD.IADD R18, R18, 0x1, -R0 ;  /* 0x0000000112128824 */ /* 0x000fe200078e0a00 */
[----:B------:R-:W-:Y:S01]  /*14a20*/  ISETP.GE.AND P0, PT, R11, RZ, PT ;  /* 0x000000ff0b00720c */ /* 0x000fe20003f06270 */
[----:B------:R-:W-:Y:S02]  /*14a30*/  IMAD R6, R0, R8, R6 ;  /* 0x0000000800067224 */ /* 0x000fe400078e0206 */
[----:B------:R-:W-:Y:S02]  /*14a40*/  @!P1 IMAD.IADD R13, R13, 0x1, -R0 ;  /* 0x000000010d0d9824 */ /* 0x000fe400078e0a00 */
[----:B------:R-:W-:Y:S01]  /*14a50*/  IMAD.MOV.U32 R3, RZ, RZ, R18 ;  /* 0x000000ffff037224 */ /* 0x000fe200078e0012 */
[----:B------:R-:W-:Y:S01]  /*14a60*/  IADD3 R18, R27, 0x75, RZ ;  /* 0x000000751b127810 */ /* 0x000fe20007ffe0ff */
[----:B------:R-:W-:Y:S01]  /*14a70*/  IMAD.HI.U32 R11, R28, R10, RZ ;  /* 0x0000000a1c0b7227 */ /* 0x000fe200078e00ff */
[----:B------:R-:W-:-:S03]  /*14a80*/  ISETP.GT.U32.AND P1, PT, R0, R13, PT ;  /* 0x0000000d0000720c */ /* 0x000fc60003f24070 */
[----:B0-----:R-:W-:Y:S02]  /*14a90*/  IMAD.MOV.U32 R2, RZ, RZ, R17 ;  /* 0x000000ffff027224 */ /* 0x001fe400078e0011 */
[----:B------:R-:W-:Y:S01]  /*14aa0*/  @!P5 IMAD.MOV R3, RZ, RZ, -R3 ;  /* 0x000000ffff03d224 */ /* 0x000fe200078e0a03 */
[----:B------:R-:W-:Y:S01]  /*14ab0*/  ISETP.GT.U32.AND P5, PT, R0, R6, PT ;  /* 0x000000060000720c */ /* 0x000fe20003fa4070 */
[----:B------:R-:W-:Y:S02]  /*14ac0*/  IMAD.MOV R11, RZ, RZ, -R11 ;  /* 0x000000ffff0b7224 */ /* 0x000fe400078e0a0b */
[----:B------:R-:W-:Y:S01]  /*14ad0*/  @!P6 IMAD.MOV R2, RZ, RZ, -R2 ;  /* 0x000000ffff02e224 */ /* 0x000fe200078e0a02 */
[----:B------:R-:W-:Y:S01]  /*14ae0*/  ISETP.GE.AND P6, PT, R5, RZ, PT ;  /* 0x000000ff0500720c */ /* 0x000fe20003fc6270 */
[----:B------:R-:W-:Y:S01]  /*14af0*/  @!P4 IMAD.IADD R16, R16, 0x1, -R0 ;  /* 0x000000011010c824 */ /* 0x000fe200078e0a00 */
[----:B------:R-:W-:Y:S01]  /*14b00*/  STL [R1+0x1d0], R3 ;  /* 0x0001d00301007387 */ /* 0x000fe20000100800 */
[C---:B------:R-:W-:Y:S01]  /*14b10*/  IMAD R5, R0.reuse, R11, R10 ;  /* 0x0000000b00057224 */ /* 0x040fe200078e020a */
[----:B------:R-:W-:Y:S01]  /*14b20*/  LOP3.LUT R11, R27, 0xc, RZ, 0xfc, !PT ;  /* 0x0000000c1b0b7812 */ /* 0x000fe200078efcff */
[----:B------:R-:W-:Y:S01]  /*14b30*/  @!P1 IMAD.IADD R13, R13, 0x1, -R0 ;  /* 0x000000010d0d9824 */ /* 0x000fe200078e0a00 */
[----:B------:R0:W-:Y:S01]  /*14b40*/  STL [R1+0x1d8], R2 ;  /* 0x0001d80201007387 */ /* 0x0001e20000100800 */
[----:B------:R-:W-:Y:S01]  /*14b50*/  ISETP.GT.U32.AND P4, PT, R0, R16, PT ;  /* 0x000000100000720c */ /* 0x000fe20003f84070 */
[----:B------:R-:W-:Y:S01]  /*14b60*/  IMAD.HI.U32 R8, R28, R12, RZ ;  /* 0x0000000c1c087227 */ /* 0x000fe200078e00ff */
[----:B------:R-:W-:-:S03]  /*14b70*/  ISETP.GT.U32.AND P1, PT, R0, R5, PT ;  /* 0x000000050000720c */ /* 0x000fc60003f24070 */
[----:B------:R-:W-:Y:S02]  /*14b80*/  @!P5 IMAD.IADD R6, R6, 0x1, -R0 ;  /* 0x000000010606d824 */ /* 0x000fe400078e0a00 */
[----:B------:R-:W-:Y:S01]  /*14b90*/  IMAD.MOV R8, RZ, RZ, -R8 ;  /* 0x000000ffff087224 */ /* 0x000fe200078e0a08 */
[----:B0-----:R-:W-:Y:S02]  /*14ba0*/  IADD3 R2, R27, 0x7c, RZ ;  /* 0x0000007c1b027810 */ /* 0x001fe40007ffe0ff */
[C---:B------:R-:W-:Y:S01]  /*14bb0*/  ISETP.GT.U32.AND P5, PT, R0.reuse, R6, PT ;  /* 0x000000060000720c */ /* 0x040fe20003fa4070 */
[----:B------:R-:W-:Y:S01]  /*14bc0*/  IMAD R12, R0, R8, R12 ;  /* 0x00000008000c7224 */ /* 0x000fe200078e020c */
[----:B------:R-:W-:Y:S01]  /*14bd0*/  IABS R10, R2 ;  /* 0x00000002000a7213 */ /* 0x000fe20000000000 */
[----:B------:R0:W-:Y:S01]  /*14be0*/  STL [R1+0x178], R2 ;  /* 0x0001780201007387 */ /* 0x0001e20000100800 */
[--C-:B------:R-:W-:Y:S01]  /*14bf0*/  @!P4 IMAD.IADD R16, R16, 0x1, -R0.reuse ;  /* 0x000000011010c824 */ /* 0x100fe200078e0a00 */
[----:B------:R-:W-:Y:S01]  /*14c00*/  IABS R8, R11 ;  /* 0x0000000b00087213 */ /* 0x000fe20000000000 */
[----:B------:R-:W-:Y:S01]  /*14c10*/  @!P1 IMAD.IADD R5, R5, 0x1, -R0 ;  /* 0x0000000105059824 */ /* 0x000fe200078e0a00 */
[----:B------:R-:W-:-:S04]  /*14c20*/  ISETP.GT.U32.AND P4, PT, R0, R12, PT ;  /* 0x0000000c0000720c */ /* 0x000fc80003f84070 */
[----:B------:R-:W-:Y:S01]  /*14c30*/  ISETP.GT.U32.AND P1, PT, R0, R5, PT ;  /* 0x000000050000720c */ /* 0x000fe20003f24070 */
[----:B0-----:R-:W-:Y:S02]  /*14c40*/  IMAD.MOV.U32 R2, RZ, RZ, R13 ;  /* 0x000000ffff027224 */ /* 0x001fe400078e000d */
[----:B------:R-:W-:Y:S01]  /*14c50*/  @!P5 IMAD.IADD R6, R6, 0x1, -R0 ;  /* 0x000000010606d824 */ /* 0x000fe200078e0a00 */
[----:B------:R-:W-:Y:S01]  /*14c60*/  ISETP.GE.AND P5, PT, R11, RZ, PT ;  /* 0x000000ff0b00720c */ /* 0x000fe20003fa6270 */
[----:B------:R-:W-:Y:S01]  /*14c70*/  @!P2 IMAD.MOV R2, RZ, RZ, -R2 ;  /* 0x000000ffff02a224 */ /* 0x000fe200078e0a02 */
[----:B------:R-:W-:Y:S01]  /*14c80*/  ISETP.GE.AND P2, PT, R7, RZ, PT ;  /* 0x000000ff0700720c */ /* 0x000fe20003f46270 */
[C---:B------:R-:W-:Y:S01]  /*14c90*/  IMAD.HI.U32 R13, R28.reuse, R10, RZ ;  /* 0x0000000a1c0d7227 */ /* 0x040fe200078e00ff */
[----:B------:R-:W-:Y:S02]  /*14ca0*/  IADD3 R11, R27, 0x7b, RZ ;  /* 0x0000007b1b0b7810 */ /* 0x000fe40007ffe0ff */
[----:B------:R0:W-:Y:S01]  /*14cb0*/  STL [R1+0x1ec], R2 ;  /* 0x0001ec0201007387 */ /* 0x0001e20000100800 */
[----:B------:R-:W-:-:S04]  /*14cc0*/  IMAD.HI.U32 R7, R28, R8, RZ ;  /* 0x000000081c077227 */ /* 0x000fc800078e00ff */
[----:B------:R-:W-:Y:S02]  /*14cd0*/  IMAD.MOV R13, RZ, RZ, -R13 ;  /* 0x000000ffff0d7224 */ /* 0x000fe400078e0a0d */
[----:B------:R-:W-:Y:S02]  /*14ce0*/  @!P4 IMAD.IADD R12, R12, 0x1, -R0 ;  /* 0x000000010c0cc824 */ /* 0x000fe400078e0a00 */
[----:B------:R-:W-:Y:S02]  /*14cf0*/  IMAD.MOV R7, RZ, RZ, -R7 ;  /* 0x000000ffff077224 */ /* 0x000fe400078e0a07 */
[----:B0-----:R-:W-:Y:S01]  /*14d00*/  IMAD.MOV.U32 R2, RZ, RZ, R16 ;  /* 0x000000ffff027224 */ /* 0x001fe200078e0010 */
[C---:B------:R-:W-:Y:S01]  /*14d10*/  ISETP.GT.U32.AND P4, PT, R0.reuse, R12, PT ;  /* 0x0000000c0000720c */ /* 0x040fe20003f84070 */
[----:B------:R-:W-:Y:S02]  /*14d20*/  @!P1 IMAD.IADD R5, R5, 0x1, -R0 ;  /* 0x0000000105059824 */ /* 0x000fe400078e0a00 */
[----:B------:R-:W-:Y:S01]  /*14d30*/  @!P0 IMAD.MOV R2, RZ, RZ, -R2 ;  /* 0x000000ffff028224 */ /* 0x000fe200078e0a02 */
[----:B------:R-:W-:Y:S01]  /*14d40*/  ISETP.GE.AND P0, PT, R9, RZ, PT ;  /* 0x000000ff0900720c */ /* 0x000fe20003f06270 */
[C---:B------:R-:W-:Y:S01]  /*14d50*/  IMAD R9, R0.reuse, R13, R10 ;  /* 0x0000000d00097224 */ /* 0x040fe200078e020a */
[C---:B------:R-:W-:Y:S01]  /*14d60*/  IADD3 R10, R27.reuse, 0x7a, RZ ;  /* 0x0000007a1b0a7810 */ /* 0x040fe20007ffe0ff */
[----:B------:R-:W-:Y:S01]  /*14d70*/  IMAD R8, R0, R7, R8 ;  /* 0x0000000700087224 */ /* 0x000fe200078e0208 */
[----:B------:R0:W-:Y:S01]  /*14d80*/  STL [R1+0x1e0], R2 ;  /* 0x0001e00201007387 */ /* 0x0001e20000100800 */
[----:B------:R-:W-:-:S02]  /*14d90*/  IADD3 R7, R27, 0x79, RZ ;  /* 0x000000791b077810 */ /* 0x000fc40007ffe0ff */
[----:B------:R-:W-:Y:S02]  /*14da0*/  ISETP.GT.U32.AND P1, PT, R0, R9, PT ;  /* 0x000000090000720c */ /* 0x000fe40003f24070 */
[----:B------:R-:W-:Y:S01]  /*14db0*/  @!P4 IMAD.IADD R12, R12, 0x1, -R0 ;  /* 0x000000010c0cc824 */ /* 0x000fe200078e0a00 */
[----:B------:R-:W-:Y:S02]  /*14dc0*/  ISETP.GE.AND P4, PT, R10, RZ, PT ;  /* 0x000000ff0a00720c */ /* 0x000fe40003f86270 */
[----:B------:R-:W-:Y:S01]  /*14dd0*/  IABS R19, R7 ;  /* 0x0000000700137213 */ /* 0x000fe20000000000 */
[----:B0-----:R-:W-:Y:S01]  /*14de0*/  IMAD.MOV.U32 R2, RZ, RZ, R6 ;  /* 0x000000ffff027224 */ /* 0x001fe200078e0006 */
[----:B------:R-:W-:-:S03]  /*14df0*/  IABS R6, R11 ;  /* 0x0000000b00067213 */ /* 0x000fc60000000000 */
[----:B------:R-:W-:Y:S01]  /*14e00*/  @!P6 IMAD.MOV R2, RZ, RZ, -R2 ;  /* 0x000000ffff02e224 */ /* 0x000fe200078e0a02 */
[----:B------:R-:W-:Y:S02]  /*14e10*/  ISETP.GE.AND P6, PT, R11, RZ, PT ;  /* 0x000000ff0b00720c */ /* 0x000fe40003fc6270 */
[----:B------:R-:W-:Y:S01]  /*14e20*/  @!P1 IMAD.IADD R9, R9, 0x1, -R0 ;  /* 0x0000000109099824 */ /* 0x000fe200078e0a00 */
[----:B------:R-:W-:Y:S01]  /*14e30*/  ISETP.GE.AND P1, PT, R7, RZ, PT ;  /* 0x000000ff0700720c */ /* 0x000fe20003f26270 */
[C---:B------:R-:W-:Y:S01]  /*14e40*/  IMAD.HI.U32 R11, R28.reuse, R6, RZ ;  /* 0x000000061c0b7227 */ /* 0x040fe200078e00ff */
[----:B------:R0:W-:Y:S03]  /*14e50*/  STL [R1+0x1e8], R2 ;  /* 0x0001e80201007387 */ /* 0x0001e60000100800 */
[----:B------:R-:W-:Y:S02]  /*14e60*/  IMAD.MOV R11, RZ, RZ, -R11 ;  /* 0x000000ffff0b7224 */ /* 0x000fe400078e0a0b */
[----:B------:R-:W-:-:S04]  /*14e70*/  IMAD.HI.U32 R7, R28, R19, RZ ;  /* 0x000000131c077227 */ /* 0x000fc800078e00ff */
[C---:B------:R-:W-:Y:S02]  /*14e80*/  IMAD R6, R0.reuse, R11, R6 ;  /* 0x0000000b00067224 */ /* 0x040fe400078e0206 */
[----:B0-----:R-:W-:Y:S01]  /*14e90*/  IMAD.MOV.U32 R2, RZ, RZ, R5 ;  /* 0x000000ffff027224 */ /* 0x001fe200078e0005 */
[----:B------:R-:W-:Y:S01]  /*14ea0*/  IABS R5, R10 ;  /* 0x0000000a00057213 */ /* 0x000fe20000000000 */
[----:B------:R-:W-:Y:S02]  /*14eb0*/  IMAD.MOV R7, RZ, RZ, -R7 ;  /* 0x000000ffff077224 */ /* 0x000fe400078e0a07 */
[----:B------:R-:W-:Y:S01]  /*14ec0*/  @!P2 IMAD.MOV R2, RZ, RZ, -R2 ;  /* 0x000000ffff02a224 */ /* 0x000fe200078e0a02 */
[----:B------:R-:W-:Y:S01]  /*14ed0*/  ISETP.GT.U32.AND P2, PT, R0, R8, PT ;  /* 0x000000080000720c */ /* 0x000fe20003f44070 */
[----:B------:R-:W-:-:S03]  /*14ee0*/  IMAD.HI.U32 R10, R28, R5, RZ ;  /* 0x000000051c0a7227 */ /* 0x000fc600078e00ff */
[----:B------:R0:W-:Y:S01]  /*14ef0*/  STL [R1+0x784], R2 ;  /* 0x0007840201007387 */ /* 0x0001e20000100800 */
[----:B------:R-:W-:Y:S02]  /*14f00*/  IMAD.MOV R10, RZ, RZ, -R10 ;  /* 0x000000ffff0a7224 */ /* 0x000fe400078e0a0a */
[C---:B------:R-:W-:Y:S01]  /*14f10*/  IMAD R19, R0.reuse, R7, R19 ;  /* 0x0000000700137224 */ /* 0x040fe200078e0213 */
[----:B------:R-:W-:Y:S01]  /*14f20*/  IADD3 R7, R27, 0x77, RZ ;  /* 0x000000771b077810 */ /* 0x000fe20007ffe0ff */
[----:B------:R-:W-:-:S04]  /*14f30*/  IMAD R5, R0, R10, R5 ;  /* 0x0000000a00057224 */ /* 0x000fc800078e0205 */
[----:B------:R-:W-:Y:S01]  /*14f40*/  @!P2 IMAD.IADD R8, R8, 0x1, -R0 ;  /* 0x000000010808a824 */ /* 0x000fe200078e0a00 */
[----:B------:R-:W-:Y:S01]  /*14f50*/  ISETP.GT.U32.AND P2, PT, R0, R9, PT ;  /* 0x000000090000720c */ /* 0x000fe20003f44070 */
[----:B0-----:R-:W-:Y:S01]  /*14f60*/  IMAD.MOV.U32 R2, RZ, RZ, R12 ;  /* 0x000000ffff027224 */ /* 0x001fe200078e000c */
[----:B------:R-:W-:-:S03]  /*14f70*/  IADD3 R12, R27, 0x78, RZ ;  /* 0x000000781b0c7810 */ /* 0x000fc60007ffe0ff */
[----:B------:R-:W-:Y:S01]  /*14f80*/  @!P0 IMAD.MOV R2, RZ, RZ, -R2 ;  /* 0x000000ffff028224 */ /* 0x000fe200078e0a02 */
[----:B------:R-:W-:-:S04]  /*14f90*/  ISETP.GT.U32.AND P0, PT, R0, R8, PT ;  /* 0x000000080000720c */ /* 0x000fc80003f04070 */
[----:B------:R0:W-:Y:S03]  /*14fa0*/  STL [R1+0x1e4], R2 ;  /* 0x0001e40201007387 */ /* 0x0001e60000100800 */
[----:B------:R-:W-:Y:S02]  /*14fb0*/  @!P2 IMAD.IADD R9, R9, 0x1, -R0 ;  /* 0x000000010909a824 */ /* 0x000fe400078e0a00 */
[----:B0-----:R-:W-:-:S04]  /*14fc0*/  IMAD.MOV.U32 R2, RZ, RZ, R4 ;  /* 0x000000ffff027224 */ /* 0x001fc800078e0004 */
[----:B------:R-:W-:Y:S01]  /*14fd0*/  @!P3 IMAD.MOV R2, RZ, RZ, -R2 ;  /* 0x000000ffff02b224 */ /* 0x000fe200078e0a02 */
[----:B------:R-:W-:-:S04]  /*14fe0*/  ISETP.GT.U32.AND P3, PT, R0, R6, PT ;  /* 0x000000060000720c */ /* 0x000fc80003f64070 */
[----:B------:R-:W-:Y:S04]  /*14ff0*/  STL [R1+0x4fc], R2 ;  /* 0x0004fc0201007387 */ /* 0x000fe80000100800 */
[----:B------:R0:W-:Y:S04]  /*15000*/  STL [R1+0x370c], R9 ;  /* 0x00370c0901007387 */ /* 0x0001e80000100800 */
[----:B0-----:R-:W2:Y:S01]  /*15010*/  LDL R9, [R1+0x5c0] ;  /* 0x0005c00001097983 */ /* 0x001ea20000100800 */
[--C-:B------:R-:W-:Y:S01]  /*15020*/  @!P0 IMAD.IADD R8, R8, 0x1, -R0.reuse ;  /* 0x0000000108088824 */ /* 0x100fe200078e0a00 */
[----:B------:R-:W-:Y:S01]  /*15030*/  ISETP.GT.U32.AND P0, PT, R0, R5, PT ;  /* 0x000000050000720c */ /* 0x000fe20003f04070 */
[----:B------:R-:W-:Y:S01]  /*15040*/  @!P3 IMAD.IADD R6, R6, 0x1, -R0 ;  /* 0x000000010606b824 */ /* 0x000fe200078e0a00 */
[----:B------:R-:W-:Y:S01]  /*15050*/  ISETP.GE.AND P2, PT, R12, RZ, PT ;  /* 0x000000ff0c00720c */ /* 0x000fe20003f46270 */
[----:B------:R-:W-:Y:S01]  /*15060*/  IMAD.MOV.U32 R2, RZ, RZ, R8 ;  /* 0x000000ffff027224 */ /* 0x000fe200078e0008 */
[----:B------:R-:W-:-:S02]  /*15070*/  IABS R12, R12 ;  /* 0x0000000c000c7213 */ /* 0x000fc40000000000 */
[----:B------:R-:W-:Y:S01]  /*15080*/  ISETP.GT.U32.AND P3, PT, R0, R6, PT ;  /* 0x000000060000720c */ /* 0x000fe20003f64070 */
[----:B------:R-:W-:Y:S01]  /*15090*/  @!P5 IMAD.MOV R2, RZ, RZ, -R2 ;  /* 0x000000ffff02d224 */ /* 0x000fe200078e0a02 */
[----:B------:R-:W-:Y:S01]  /*150a0*/  IABS R4, R7 ;  /* 0x0000000700047213 */ /* 0x000fe20000000000 */
[----:B------:R-:W-:Y:S01]  /*150b0*/  IMAD.HI.U32 R16, R28, R12, RZ ;  /* 0x0000000c1c107227 */ /* 0x000fe200078e00ff */
[----:B------:R-:W-:Y:S02]  /*150c0*/  ISETP.GT.U32.AND P5, PT, R0, R19, PT ;  /* 0x000000130000720c */ /* 0x000fe40003fa4070 */
[----:B------:R-:W-:Y:S01]  /*150d0*/  IABS R13, R21 ;  /* 0x00000015000d7213 */ /* 0x000fe20000000000 */
[----:B------:R-:W-:Y:S01]  /*150e0*/  @!P0 IMAD.IADD R5, R5, 0x1, -R0 ;  /* 0x0000000105058824 */ /* 0x000fe200078e0a00 */
[----:B------:R-:W-:Y:S01]  /*150f0*/  IABS R20, R18 ;  /* 0x0000001200147213 */ /* 0x000fe20000000000 */
        /* <DEDUP_REMOVED lines=8> */
[C---:B------:R-:W-:Y:S02]  /*15180*/  IMAD R4, R0.reuse, R11, R4 ;  /* 0x0000000b00047224 */ /* 0x040fe400078e0204 */
[--C-:B------:R-:W-:Y:S02]  /*15190*/  @!P5 IMAD.IADD R19, R19, 0x1, -R0.reuse ;  /* 0x000000011313d824 */ /* 0x100fe400078e0a00 */
[----:B------:R-:W-:Y:S01]  /*151a0*/  @!P0 IMAD.IADD R5, R5, 0x1, -R0 ;  /* 0x0000000105058824 */ /* 0x000fe200078e0a00 */
[C---:B------:R-:W-:Y:S01]  /*151b0*/  ISETP.GT.U32.AND P0, PT, R0.reuse, R7, PT ;  /* 0x000000070000720c */ /* 0x040fe20003f04070 */
[----:B0-----:R-:W-:Y:S01]  /*151c0*/  IMAD.MOV.U32 R2, RZ, RZ, R6 ;  /* 0x000000ffff027224 */ /* 0x001fe200078e0006 */
[----:B------:R-:W-:Y:S01]  /*151d0*/  ISETP.GT.U32.AND P5, PT, R0, R4, PT ;  /* 0x000000040000720c */ /* 0x000fe20003fa4070 */
[----:B------:R-:W-:-:S04]  /*151e0*/  IMAD.HI.U32 R10, R28, R13, RZ ;  /* 0x0000000d1c0a7227 */ /* 0x000fc800078e00ff */
[----:B------:R-:W-:-:S04]  /*151f0*/  IMAD.HI.U32 R17, R28, R20, RZ ;  /* 0x000000141c117227 */ /* 0x000fc800078e00ff */
[----:B------:R-:W-:Y:S02]  /*15200*/  @!P6 IMAD.MOV R2, RZ, RZ, -R2 ;  /* 0x000000ffff02e224 */ /* 0x000fe400078e0a02 */
[--C-:B------:R-:W-:Y:S01]  /*15210*/  @!P0 IMAD.IADD R7, R7, 0x1, -R0.reuse ;  /* 0x0000000107078824 */ /* 0x100fe200078e0a00 */
[----:B------:R-:W-:Y:S01]  /*15220*/  ISETP.GT.U32.AND P0, PT, R0, R19, PT ;  /* 0x000000130000720c */ /* 0x000fe20003f04070 */
[----:B------:R-:W-:Y:S01]  /*15230*/  @!P5 IMAD.IADD R4, R4, 0x1, -R0 ;  /* 0x000000010404d824 */ /* 0x000fe200078e0a00 */
[----:B------:R0:W-:Y:S01]  /*15240*/  STL [R1+0x1c4], R2 ;  /* 0x0001c40201007387 */ /* 0x0001e20000100800 */
[----:B------:R-:W-:Y:S01]  /*15250*/  IMAD.MOV R10, RZ, RZ, -R10 ;  /* 0x000000ffff0a7224 */ /* 0x000fe200078e0a0a */
[C---:B------:R-:W-:Y:S01]  /*15260*/  ISETP.GT.U32.AND P5, PT, R0.reuse, R7, PT ;  /* 0x000000070000720c */ /* 0x040fe20003fa4070 */
[----:B------:R-:W-:Y:S01]  /*15270*/  IMAD.MOV R8, RZ, RZ, -R17 ;  /* 0x000000ffff087224 */ /* 0x000fe200078e0a11 */
[C---:B------:R-:W-:Y:S01]  /*15280*/  ISETP.GT.U32.AND P6, PT, R0.reuse, R4, PT ;  /* 0x000000040000720c */ /* 0x040fe20003fc4070 */
[----:B------:R-:W-:-:S02]  /*15290*/  IMAD R13, R0, R10, R13 ;  /* 0x0000000a000d7224 */ /* 0x000fc400078e020d */
[C---:B------:R-:W-:Y:S02]  /*152a0*/  IMAD R20, R0.reuse, R8, R20 ;  /* 0x0000000800147224 */ /* 0x040fe400078e0214 */
[----:B0-----:R-:W-:Y:S02]  /*152b0*/  IMAD.MOV.U32 R2, RZ, RZ, R5 ;  /* 0x000000ffff027224 */ /* 0x001fe400078e0005 */
[----:B------:R-:W-:Y:S01]  /*152c0*/  @!P0 IMAD.IADD R19, R19, 0x1, -R0 ;  /* 0x0000000113138824 */ /* 0x000fe200078e0a00 */
[C---:B------:R-:W-:Y:S01]  /*152d0*/  ISETP.GT.U32.AND P0, PT, R0.reuse, R20, PT ;  /* 0x000000140000720c */ /* 0x040fe20003f04070 */
[----:B------:R-:W-:Y:S01]  /*152e0*/  @!P4 IMAD.MOV R2, RZ, RZ, -R2 ;  /* 0x000000ffff02c224 */ /* 0x000fe200078e0a02 */
[----:B------:R-:W-:Y:S01]  /*152f0*/  ISETP.GT.U32.AND P4, PT, R0, R13, PT ;  /* 0x0000000d0000720c */ /* 0x000fe20003f84070 */
[--C-:B------:R-:W-:Y:S02]  /*15300*/  @!P5 IMAD.IADD R7, R7, 0x1, -R0.reuse ;  /* 0x000000010707d824 */ /* 0x100fe400078e0a00 */
[----:B------:R-:W-:Y:S01]  /*15310*/  @!P6 IMAD.IADD R4, R4, 0x1, -R0 ;  /* 0x000000010404e824 */ /* 0x000fe200078e0a00 */
[----:B------:R0:W-:Y:S01]  /*15320*/  STL [R1+0x1c0], R2 ;  /* 0x0001c00201007387 */ /* 0x0001e20000100800 */
[----:B------:R-:W-:-:S04]  /*15330*/  IMAD.MOV.U32 R3, RZ, RZ, R19 ;  /* 0x000000ffff037224 */ /* 0x000fc800078e0013 */
[----:B------:R-:W-:Y:S02]  /*15340*/  @!P1 IMAD.MOV R3, RZ, RZ, -R3 ;  /* 0x000000ffff039224 */ /* 0x000fe400078e0a03 */
[--C-:B------:R-:W-:Y:S01]  /*15350*/  @!P0 IMAD.IADD R20, R20, 0x1, -R0.reuse ;  /* 0x0000000114148824 */ /* 0x100fe200078e0a00 */
[----:B------:R-:W-:Y:S01]  /*15360*/  ISETP.GE.AND P0, PT, R18, RZ, PT ;  /* 0x000000ff1200720c */ /* 0x000fe20003f06270 */
[----:B------:R-:W-:Y:S01]  /*15370*/  @!P4 IMAD.IADD R13, R13, 0x1, -R0 ;  /* 0x000000010d0dc824 */ /* 0x000fe200078e0a00 */
[----:B------:R-:W-:Y:S01]  /*15380*/  STL [R1+0x1b8], R3 ;  /* 0x0001b80301007387 */ /* 0x000fe20000100800 */
[----:B0-----:R-:W-:Y:S01]  /*15390*/  IMAD.MOV.U32 R2, RZ, RZ, R7 ;  /* 0x000000ffff027224 */ /* 0x001fe200078e0007 */
[----:B------:R-:W-:Y:S02]  /*153a0*/  ISETP.GT.U32.AND P1, PT, R0, R20, PT ;  /* 0x000000140000720c */ /* 0x000fe40003f24070 */
[----:B------:R-:W-:Y:S01]  /*153b0*/  ISETP.GE.AND P4, PT, R21, RZ, PT ;  /* 0x000000ff1500720c */ /* 0x000fe20003f86270 */
[----:B------:R-:W-:-:S05]  /*153c0*/  @!P2 IMAD.MOV R2, RZ, RZ, -R2 ;  /* 0x000000ffff02a224 */ /* 0x000fca00078e0a02 */
[----:B------:R0:W-:Y:S05]  /*153d0*/  STL [R1+0x1b4], R2 ;  /* 0x0001b40201007387 */ /* 0x0001ea0000100800 */
[----:B------:R-:W-:Y:S02]  /*153e0*/  @!P1 IMAD.IADD R20, R20, 0x1, -R0 ;  /* 0x0000000114149824 */ /* 0x000fe400078e0a00 */
[----:B0-----:R-:W-:-:S04]  /*153f0*/  IMAD.MOV.U32 R2, RZ, RZ, R4 ;  /* 0x000000ffff027224 */ /* 0x001fc800078e0004 */
[----:B------:R-:W-:-:S05]  /*15400*/  @!P3 IMAD.MOV R2, RZ, RZ, -R2 ;  /* 0x000000ffff02b224 */ /* 0x000fca00078e0a02 */
[----:B------:R0:W-:Y:S02]  /*15410*/  STL [R1+0x1b0], R2 ;  /* 0x0001b00201007387 */ /* 0x0001e40000100800 */
[----:B0-----:R-:W-:-:S04]  /*15420*/  IMAD.MOV.U32 R2, RZ, RZ, R20 ;  /* 0x000000ffff027224 */ /* 0x001fc800078e0014 */
[----:B------:R-:W-:Y:S01]  /*15430*/  @!P0 IMAD.MOV R2, RZ, RZ, -R2 ;  /* 0x000000ffff028224 */ /* 0x000fe200078e0a02 */
[C---:B--2---:R-:W-:Y:S02]  /*15440*/  IADD3 R11, R9.reuse, 0x74, RZ ;  /* 0x00000074090b7810 */ /* 0x044fe40007ffe0ff */
[C---:B------:R-:W-:Y:S02]  /*15450*/  IADD3 R12, R9.reuse, 0x73, RZ ;  /* 0x00000073090c7810 */ /* 0x040fe40007ffe0ff */
[----:B------:R-:W-:Y:S02]  /*15460*/  IABS R16, R11 ;  /* 0x0000000b00107213 */ /* 0x000fe40000000000 */
[----:B------:R-:W-:Y:S02]  /*15470*/  IABS R22, R12 ;  /* 0x0000000c00167213 */ /* 0x000fe40000000000 */
[C---:B------:R-:W-:Y:S01]  /*15480*/  IADD3 R8, R9.reuse, 0x72, RZ ;  /* 0x0000007209087810 */ /* 0x040fe20007ffe0ff */
[----:B------:R-:W-:Y:S01]  /*15490*/  IMAD.HI.U32 R24, R28, R16, RZ ;  /* 0x000000101c187227 */ /* 0x000fe200078e00ff */
[----:B------:R-:W-:-:S02]  /*154a0*/  IADD3 R10, R9, 0x71, RZ ;  /* 0x00000071090a7810 */ /* 0x000fc40007ffe0ff */
[----:B------:R-:W-:Y:S01]  /*154b0*/  IABS R23, R8 ;  /* 0x0000000800177213 */ /* 0x000fe20000000000 */
[----:B------:R-:W-:Y:S01]  /*154c0*/  IMAD.HI.U32 R6, R28, R22, RZ ;  /* 0x000000161c067227 */ /* 0x000fe200078e00ff */
[----:B------:R-:W-:Y:S02]  /*154d0*/  IABS R17, R10 ;  /* 0x0000000a00117213 */ /* 0x000fe40000000000 */
[C---:B------:R-:W-:Y:S01]  /*154e0*/  IADD3 R21, R9.reuse, 0x70, RZ ;  /* 0x0000007009157810 */ /* 0x040fe20007ffe0ff */
[----:B------:R-:W-:Y:S01]  /*154f0*/  IMAD.MOV R24, RZ, RZ, -R24 ;  /* 0x000000ffff187224 */ /* 0x000fe200078e0a18 */
[----:B------:R-:W-:Y:S01]  /*15500*/  IADD3 R18, R9, 0x6f, RZ ;  /* 0x0000006f09127810 */ /* 0x000fe20007ffe0ff */
[----:B------:R-:W-:Y:S01]  /*15510*/  IMAD.MOV R6, RZ, RZ, -R6 ;  /* 0x000000ffff067224 */ /* 0x000fe200078e0a06 */
[----:B------:R-:W-:Y:S01]  /*15520*/  IABS R7, R21 ;  /* 0x0000001500077213 */ /* 0x000fe20000000000 */
[C---:B------:R-:W-:Y:S01]  /*15530*/  IMAD R16, R0.reuse, R24, R16 ;  /* 0x0000001800107224 */ /* 0x040fe200078e0210 */
[----:B------:R-:W-:Y:S01]  /*15540*/  IABS R4, R18 ;  /* 0x0000001200047213 */ /* 0x000fe20000000000 */
[----:B------:R-:W-:Y:S01]  /*15550*/  IMAD R6, R0, R6, R22 ;  /* 0x0000000600067224 */ /* 0x000fe200078e0216 */
[----:B------:R-:W-:Y:S01]  /*15560*/  ISETP.GE.AND P0, PT, R21, RZ, PT ;  /* 0x000000ff1500720c */ /* 0x000fe20003f06270 */
[----:B------:R-:W-:Y:S01]  /*15570*/  IMAD.HI.U32 R5, R28, R23, RZ ;  /* 0x000000171c057227 */ /* 0x000fe200078e00ff */
[----:B------:R-:W-:-:S02]  /*15580*/  ISETP.GT.U32.AND P5, PT, R0, R16, PT ;  /* 0x000000100000720c */ /* 0x000fc40003fa4070 */
[----:B------:R-:W-:Y:S01]  /*15590*/  ISETP.GT.U32.AND P6, PT, R0, R6, PT ;  /* 0x000000060000720c */ /* 0x000fe20003fc4070 */
[----:B------:R-:W-:Y:S01]  /*155a0*/  IMAD.HI.U32 R24, R28, R17, RZ ;  /* 0x000000111c187227 */ /* 0x000fe200078e00ff */
[----:B------:R-:W-:-:S03]  /*155b0*/  IADD3 R21, R9, 0x68, RZ ;  /* 0x0000006809157810 */ /* 0x000fc60007ffe0ff */
[----:B------:R-:W-:Y:S02]  /*155c0*/  IMAD.MOV R5, RZ, RZ, -R5 ;  /* 0x000000ffff057224 */ /* 0x000fe400078e0a05 */
[----:B------:R-:W-:Y:S02]  /*155d0*/  IMAD.MOV R24, RZ, RZ, -R24 ;  /* 0x000000ffff187224 */ /* 0x000fe400078e0a18 */
[----:B------:R-:W-:Y:S02]  /*155e0*/  IMAD R5, R0, R5, R23 ;  /* 0x0000000500057224 */ /* 0x000fe400078e0217 */
[--C-:B------:R-:W-:Y:S01]  /*155f0*/  @!P5 IMAD.IADD R16, R16, 0x1, -R0.reuse ;  /* 0x000000011010d824 */ /* 0x100fe200078e0a00 */
[----:B------:R-:W-:Y:S01]  /*15600*/  ISETP.GT.U32.AND P5, PT, R0, R13, PT ;  /* 0x0000000d0000720c */ /* 0x000fe20003fa4070 */
[----:B------:R-:W-:Y:S01]  /*15610*/  @!P6 IMAD.IADD R6, R6, 0x1, -R0 ;  /* 0x000000010606e824 */ /* 0x000fe200078e0a00 */
[C---:B------:R-:W-:Y:S01]  /*15620*/  ISETP.GT.U32.AND P3, PT, R0.reuse, R5, PT ;  /* 0x000000050000720c */ /* 0x040fe20003f64070 */
[C---:B------:R-:W-:Y:S01]  /*15630*/  IMAD R17, R0.reuse, R24, R17 ;  /* 0x0000001800117224 */ /* 0x040fe200078e0211 */
[----:B------:R-:W-:-:S02]  /*15640*/  ISETP.GT.U32.AND P2, PT, R0, R16, PT ;  /* 0x000000100000720c */ /* 0x000fc40003f44070 */
[C---:B------:R-:W-:Y:S02]  /*15650*/  ISETP.GT.U32.AND P6, PT, R0.reuse, R6, PT ;  /* 0x000000060000720c */ /* 0x040fe40003fc4070 */
[----:B------:R-:W-:-:S05]  /*15660*/  ISETP.GT.U32.AND P1, PT, R0, R17, PT ;  /* 0x000000110000720c */ /* 0x000fca0003f24070 */
[--C-:B------:R-:W-:Y:S01]  /*15670*/  @!P5 IMAD.IADD R13, R13, 0x1, -R0.reuse ;  /* 0x000000010d0dd824 */ /* 0x100fe200078e0a00 */
[----:B------:R-:W-:Y:S01]  /*15680*/  ISETP.GE.AND P5, PT, R11, RZ, PT ;  /* 0x000000ff0b00720c */ /* 0x000fe20003fa6270 */
[--C-:B------:R-:W-:Y:S01]  /*15690*/  @!P3 IMAD.IADD R5, R5, 0x1, -R0.reuse ;  /* 0x000000010505b824 */ /* 0x100fe200078e0a00 */
[----:B------:R-:W-:Y:S01]  /*156a0*/  ISETP.GE.AND P3, PT, R10, RZ, PT ;  /* 0x000000ff0a00720c */ /* 0x000fe20003f66270 */
[----:B------:R-:W-:Y:S01]  /*156b0*/  @!P2 IMAD.IADD R16, R16, 0x1, -R0 ;  /* 0x000000011010a824 */ /* 0x000fe200078e0a00 */
[----:B------:R-:W-:Y:S01]  /*156c0*/  ISETP.GE.AND P2, PT, R12, RZ, PT ;  /* 0x000000ff0c00720c */ /* 0x000fe20003f46270 */
[----:B------:R-:W-:Y:S01]  /*156d0*/  IMAD.MOV.U32 R3, RZ, RZ, R13 ;  /* 0x000000ffff037224 */ /* 0x000fe200078e000d */
[----:B------:R-:W-:Y:S01]  /*156e0*/  IADD3 R13, R9, 0x6c, RZ ;  /* 0x0000006c090d7810 */ /* 0x000fe20007ffe0ff */
[----:B------:R-:W-:-:S04]  /*156f0*/  IMAD.HI.U32 R12, R28, R7, RZ ;  /* 0x000000071c0c7227 */ /* 0x000fc800078e00ff */
[----:B------:R-:W-:Y:S01]  /*15700*/  @!P6 IMAD.IADD R6, R6, 0x1, -R0 ;  /* 0x000000010606e824 */ /* 0x000fe200078e0a00 */
[----:B------:R-:W-:Y:S01]  /*15710*/  ISETP.GE.AND P6, PT, R8, RZ, PT ;  /* 0x000000ff0800720c */ /* 0x000fe20003fc6270 */
[----:B------:R-:W-:Y:S02]  /*15720*/  @!P4 IMAD.MOV R3, RZ, RZ, -R3 ;  /* 0x000000ffff03c224 */ /* 0x000fe400078e0a03 */
[----:B------:R-:W-:Y:S01]  /*15730*/  IMAD.MOV R8, RZ, RZ, -R12 ;  /* 0x000000ffff087224 */ /* 0x000fe200078e0a0c */
[----:B------:R-:W-:Y:S01]  /*15740*/  IADD3 R12, R9, 0x6a, RZ ;  /* 0x0000006a090c7810 */ /* 0x000fe20007ffe0ff */
[----:B------:R-:W-:Y:S01]  /*15750*/  @!P1 IMAD.IADD R17, R17, 0x1, -R0 ;  /* 0x0000000111119824 */ /* 0x000fe200078e0a00 */
[----:B------:R0:W-:Y:S01]  /*15760*/  STL [R1+0x1ac], R3 ;  /* 0x0001ac0301007387 */ /* 0x0001e20000100800 */
[C---:B------:R-:W-:Y:S01]  /*15770*/  IMAD R8, R0.reuse, R8, R7 ;  /* 0x0000000800087224 */ /* 0x040fe200078e0207 */
[----:B------:R-:W-:Y:S01]  /*15780*/  ISETP.GT.U32.AND P1, PT, R0, R5, PT ;  /* 0x000000050000720c */ /* 0x000fe20003f24070 */
[----:B------:R-:W-:Y:S01]  /*15790*/  IMAD.HI.U32 R11, R28, R4, RZ ;  /* 0x000000041c0b7227 */ /* 0x000fe200078e00ff */
[----:B------:R1:W-:Y:S01]  /*157a0*/  STL [R1+0x1a8], R2 ;  /* 0x0001a80201007387 */ /* 0x0003e20000100800 */
[----:B------:R-:W-:-:S02]  /*157b0*/  ISETP.GT.U32.AND P4, PT, R0, R17, PT ;  /* 0x000000110000720c */ /* 0x000fc40003f84070 */
[----:B------:R-:W-:Y:S01]  /*157c0*/  IMAD.MOV R10, RZ, RZ, -R11 ;  /* 0x000000ffff0a7224 */ /* 0x000fe200078e0a0b */
[C---:B------:R-:W-:Y:S01]  /*157d0*/  IADD3 R7, R9.reuse, 0x6e, RZ ;  /* 0x0000006e09077810 */ /* 0x040fe20007ffe0ff */
[----:B0-----:R-:W-:Y:S02]  /*157e0*/  IMAD.MOV.U32 R3, RZ, RZ, R16 ;  /* 0x000000ffff037224 */ /* 0x001fe400078e0010 */
[C---:B------:R-:W-:Y:S01]  /*157f0*/  IMAD R4, R0.reuse, R10, R4 ;  /* 0x0000000a00047224 */ /* 0x040fe200078e0204 */
[----:B------:R-:W-:Y:S01]  /*15800*/  IABS R16, R7 ;  /* 0x0000000700107213 */ /* 0x000fe20000000000 */
[----:B------:R-:W-:Y:S01]  /*15810*/  @!P5 IMAD.MOV R3, RZ, RZ, -R3 ;  /* 0x000000ffff03d224 */ /* 0x000fe200078e0a03 */
[C---:B------:R-:W-:Y:S01]  /*15820*/  ISETP.GT.U32.AND P5, PT, R0.reuse, R8, PT ;  /* 0x000000080000720c */ /* 0x040fe20003fa4070 */
[----:B-1----:R-:W-:Y:S01]  /*15830*/  IMAD.MOV.U32 R2, RZ, RZ, R6 ;  /* 0x000000ffff027224 */ /* 0x002fe200078e0006 */
[----:B------:R-:W-:Y:S01]  /*15840*/  IADD3 R6, R9, 0x6d, RZ ;  /* 0x0000006d09067810 */ /* 0x000fe20007ffe0ff */
[----:B------:R-:W-:Y:S01]  /*15850*/  @!P1 IMAD.IADD R5, R5, 0x1, -R0 ;  /* 0x0000000105059824 */ /* 0x000fe200078e0a00 */
[----:B------:R-:W-:Y:S01]  /*15860*/  STL [R1+0x1a4], R3 ;  /* 0x0001a40301007387 */ /* 0x000fe20000100800 */
[----:B------:R-:W-:Y:S01]  /*15870*/  @!P2 IMAD.MOV R2, RZ, RZ, -R2 ;  /* 0x000000ffff02a224 */ /* 0x000fe200078e0a02 */
[----:B------:R-:W-:Y:S01]  /*15880*/  ISETP.GT.U32.AND P2, PT, R0, R4, PT ;  /* 0x000000040000720c */ /* 0x000fe20003f44070 */
[----:B------:R-:W-:Y:S01]  /*15890*/  @!P4 IMAD.IADD R17, R17, 0x1, -R0 ;  /* 0x000000011111c824 */ /* 0x000fe200078e0a00 */
[----:B------:R-:W-:-:S02]  /*158a0*/  IABS R10, R6 ;  /* 0x00000006000a7213 */ /* 0x000fc40000000000 */
[----:B------:R0:W-:Y:S01]  /*158b0*/  STL [R1+0x50], R2 ;  /* 0x0000500201007387 */ /* 0x0001e20000100800 */
[----:B------:R-:W-:Y:S02]  /*158c0*/  ISETP.GE.AND P4, PT, R7, RZ, PT ;  /* 0x000000ff0700720c */ /* 0x000fe40003f86270 */
[----:B------:R-:W-:Y:S01]  /*158d0*/  @!P5 IMAD.IADD R8, R8, 0x1, -R0 ;  /* 0x000000010808d824 */ /* 0x000fe200078e0a00 */
[----:B------:R-:W-:Y:S01]  /*158e0*/  ISETP.GE.AND P5, PT, R6, RZ, PT ;  /* 0x000000ff0600720c */ /* 0x000fe20003fa6270 */
[----:B------:R-:W-:Y:S01]  /*158f0*/  IMAD.HI.U32 R6, R28, R16, RZ ;  /* 0x000000101c067227 */ /* 0x000fe200078e00ff */
[----:B------:R-:W-:Y:S02]  /*15900*/  ISETP.GE.AND P1, PT, R18, RZ, PT ;  /* 0x000000ff1200720c */ /* 0x000fe40003f26270 */
[----:B------:R-:W-:Y:S01]  /*15910*/  IADD3 R18, R9, 0x67, RZ ;  /* 0x0000006709127810 */ /* 0x000fe20007ffe0ff */
[----:B------:R-:W-:Y:S02]  /*15920*/  IMAD.MOV R6, RZ, RZ, -R6 ;  /* 0x000000ffff067224 */ /* 0x000fe400078e0a06 */
[----:B0-----:R-:W-:-:S02]  /*15930*/  IMAD.MOV.U32 R2, RZ, RZ, R5 ;  /* 0x000000ffff027224 */ /* 0x001fc400078e0005 */
[----:B------:R-:W-:Y:S01]  /*15940*/  IMAD.MOV.U32 R7, RZ, RZ, R10 ;  /* 0x000000ffff077224 */ /* 0x000fe200078e000a */
[----:B------:R-:W-:Y:S01]  /*15950*/  IADD3 R10, R9, 0x6b, RZ ;  /* 0x0000006b090a7810 */ /* 0x000fe20007ffe0ff */
[----:B------:R-:W-:Y:S01]  /*15960*/  @!P6 IMAD.MOV R2, RZ, RZ, -R2 ;  /* 0x000000ffff02e224 */ /* 0x000fe200078e0a02 */
[C---:B------:R-:W-:Y:S01]  /*15970*/  ISETP.GT.U32.AND P6, PT, R0.reuse, R8, PT ;  /* 0x000000080000720c */ /* 0x040fe20003fc4070 */
[----:B------:R-:W-:Y:S02]  /*15980*/  IMAD R16, R0, R6, R16 ;  /* 0x0000000600107224 */ /* 0x000fe400078e0210 */
[----:B------:R-:W-:Y:S01]  /*15990*/  @!P2 IMAD.IADD R4, R4, 0x1, -R0 ;  /* 0x000000010404a824 */ /* 0x000fe200078e0a00 */
[----:B------:R0:W-:Y:S01]  /*159a0*/  STL [R1+0x17c], R2 ;  /* 0x00017c0201007387 */ /* 0x0001e20000100800 */
[----:B------:R-:W-:-:S03]  /*159b0*/  IMAD.HI.U32 R5, R28, R7, RZ ;  /* 0x000000071c057227 */ /* 0x000fc600078e00ff */
[----:B------:R-:W-:Y:S01]  /*159c0*/  ISETP.GT.U32.AND P2, PT, R0, R4, PT ;  /* 0x000000040000720c */ /* 0x000fe20003f44070 */
[----:B------:R-:W-:-:S04]  /*159d0*/  IMAD.MOV R5, RZ, RZ, -R5 ;  /* 0x000000ffff057224 */ /* 0x000fc800078e0a05 */
[----:B------:R-:W-:Y:S01]  /*159e0*/  @!P6 IMAD.IADD R8, R8, 0x1, -R0 ;  /* 0x000000010808e824 */ /* 0x000fe200078e0a00 */
[C---:B------:R-:W-:Y:S01]  /*159f0*/  ISETP.GT.U32.AND P6, PT, R0.reuse, R16, PT ;  /* 0x000000100000720c */ /* 0x040fe20003fc4070 */
[C---:B------:R-:W-:Y:S01]  /*15a00*/  IMAD R7, R0.reuse, R5, R7 ;  /* 0x0000000500077224 */ /* 0x040fe200078e0207 */
[----:B------:R-:W-:Y:S01]  /*15a10*/  IADD3 R5, R9, 0x69, RZ ;  /* 0x0000006909057810 */ /* 0x000fe20007ffe0ff */
[----:B------:R-:W-:Y:S02]  /*15a20*/  IMAD.MOV.U32 R3, RZ, RZ, R8 ;  /* 0x000000ffff037224 */ /* 0x000fe400078e0008 */
[----:B0-----:R-:W-:Y:S01]  /*15a30*/  IMAD.MOV.U32 R2, RZ, RZ, R17 ;  /* 0x000000ffff027224 */ /* 0x001fe200078e0011 */
[----:B------:R-:W-:Y:S01]  /*15a40*/  IABS R11, R5 ;  /* 0x00000005000b7213 */ /* 0x000fe20000000000 */
[----:B------:R-:W-:Y:S01]  /*15a50*/  @!P0 IMAD.MOV R3, RZ, RZ, -R3 ;  /* 0x000000ffff038224 */ /* 0x000fe200078e0a03 */
[----:B------:R-:W-:Y:S01]  /*15a60*/  ISETP.GT.U32.AND P0, PT, R0, R7, PT ;  /* 0x000000070000720c */ /* 0x000fe20003f04070 */
[----:B------:R-:W-:Y:S01]  /*15a70*/  @!P3 IMAD.MOV R2, RZ, RZ, -R2 ;  /* 0x000000ffff02b224 */ /* 0x000fe200078e0a02 */
[----:B------:R-:W-:Y:S01]  /*15a80*/  ISETP.GE.AND P3, PT, R13, RZ, PT ;  /* 0x000000ff0d00720c */ /* 0x000fe20003f66270 */
[--C-:B------:R-:W-:Y:S01]  /*15a90*/  @!P2 IMAD.IADD R4, R4, 0x1, -R0.reuse ;  /* 0x000000010404a824 */ /* 0x100fe200078e0a00 */
[----:B------:R-:W-:Y:S01]  /*15aa0*/  IABS R13, R13 ;  /* 0x0000000d000d7213 */ /* 0x000fe20000000000 */
[----:B------:R-:W-:Y:S01]  /*15ab0*/  @!P6 IMAD.IADD R16, R16, 0x1, -R0 ;  /* 0x000000011010e824 */ /* 0x000fe200078e0a00 */
[----:B------:R0:W-:Y:S01]  /*15ac0*/  STL [R1+0x180], R2 ;  /* 0x0001800201007387 */ /* 0x0001e20000100800 */
[----:B------:R-:W-:Y:S01]  /*15ad0*/  ISETP.GE.AND P2, PT, R10, RZ, PT ;  /* 0x000000ff0a00720c */ /* 0x000fe20003f46270 */
[----:B------:R-:W-:Y:S01]  /*15ae0*/  IMAD.HI.U32 R8, R28, R11, RZ ;  /* 0x0000000b1c087227 */ /* 0x000fe200078e00ff */
[----:B------:R-:W-:Y:S01]  /*15af0*/  IABS R10, R10 ;  /* 0x0000000a000a7213 */ /* 0x000fe20000000000 */
[----:B------:R-:W-:Y:S01]  /*15b00*/  STL [R1+0x188], R3 ;  /* 0x0001880301007387 */ /* 0x000fe20000100800 */
[----:B------:R-:W-:Y:S01]  /*15b10*/  ISETP.GT.U32.AND P6, PT, R0, R16, PT ;  /* 0x000000100000720c */ /* 0x000fe20003fc4070 */
[----:B------:R-:W-:-:S04]  /*15b20*/  IMAD.HI.U32 R6, R28, R13, RZ ;  /* 0x0000000d1c067227 */ /* 0x000fc800078e00ff */
[----:B0-----:R-:W-:Y:S02]  /*15b30*/  IMAD.MOV.U32 R2, RZ, RZ, R4 ;  /* 0x000000ffff027224 */ /* 0x001fe400078e0004 */
[----:B------:R-:W-:Y:S02]  /*15b40*/  IMAD.MOV R6, RZ, RZ, -R6 ;  /* 0x000000ffff067224 */ /* 0x000fe400078e0a06 */
[----:B------:R-:W-:Y:S01]  /*15b50*/  @!P1 IMAD.MOV R2, RZ, RZ, -R2 ;  /* 0x000000ffff029224 */ /* 0x000fe200078e0a02 */
[----:B------:R-:W-:Y:S01]  /*15b60*/  ISETP.GE.AND P1, PT, R12, RZ, PT ;  /* 0x000000ff0c00720c */ /* 0x000fe20003f26270 */
[--C-:B------:R-:W-:Y:S01]  /*15b70*/  @!P0 IMAD.IADD R7, R7, 0x1, -R0.reuse ;  /* 0x0000000107078824 */ /* 0x100fe200078e0a00 */
[----:B------:R-:W-:Y:S01]  /*15b80*/  IABS R12, R12 ;  /* 0x0000000c000c7213 */ /* 0x000fe20000000000 */
[----:B------:R-:W-:Y:S01]  /*15b90*/  IMAD R13, R0, R6, R13 ;  /* 0x00000006000d7224 */ /* 0x000fe200078e020d */
[----:B------:R0:W-:Y:S01]  /*15ba0*/  STL [R1+0x194], R2 ;  /* 0x0001940201007387 */ /* 0x0001e20000100800 */
[----:B------:R-:W-:Y:S01]  /*15bb0*/  @!P6 IMAD.IADD R16, R16, 0x1, -R0 ;  /* 0x000000011010e824 */ /* 0x000fe200078e0a00 */
[----:B------:R-:W-:Y:S01]  /*15bc0*/  ISETP.GT.U32.AND P0, PT, R0, R7, PT ;  /* 0x000000070000720c */ /* 0x000fe20003f04070 */
[----:B------:R-:W-:Y:S01]  /*15bd0*/  IMAD.HI.U32 R6, R28, R12, RZ ;  /* 0x0000000c1c067227 */ /* 0x000fe200078e00ff */
[----:B------:R-:W-:-:S03]  /*15be0*/  ISETP.GT.U32.AND P6, PT, R0, R13, PT ;  /* 0x0000000d0000720c */ /* 0x000fc60003fc4070 */
        /* <DEDUP_REMOVED lines=14> */
[C---:B------:R-:W-:Y:S01]  /*15cd0*/  ISETP.GT.U32.AND P4, PT, R0.reuse, R10, PT ;  /* 0x0000000a0000720c */ /* 0x040fe20003f84070 */
[----:B------:R-:W-:Y:S01]  /*15ce0*/  @!P6 IMAD.IADD R13, R13, 0x1, -R0 ;  /* 0x000000010d0de824 */ /* 0x000fe200078e0a00 */
[----:B------:R-:W-:Y:S01]  /*15cf0*/  ISETP.GT.U32.AND P6, PT, R0, R11, PT ;  /* 0x0000000b0000720c */ /* 0x000fe20003fc4070 */
[----:B------:R-:W-:Y:S01]  /*15d00*/  IMAD.HI.U32 R6, R28, R4, RZ ;  /* 0x000000041c067227 */ /* 0x000fe200078e00ff */
[----:B------:R0:W-:Y:S01]  /*15d10*/  STL [R1+0x190], R2 ;  /* 0x0001900201007387 */ /* 0x0001e20000100800 */
[----:B------:R-:W-:-:S02]  /*15d20*/  IABS R20, R8 ;  /* 0x0000000800147213 */ /* 0x000fc40000000000 */
[----:B------:R-:W-:-:S03]  /*15d30*/  IMAD.MOV R6, RZ, RZ, -R6 ;  /* 0x000000ffff067224 */ /* 0x000fc600078e0a06 */
[----:B------:R-:W-:-:S04]  /*15d40*/  IMAD.HI.U32 R17, R28, R20, RZ ;  /* 0x000000141c117227 */ /* 0x000fc800078e00ff */
[--C-:B------:R-:W-:Y:S02]  /*15d50*/  @!P0 IMAD.IADD R12, R12, 0x1, -R0.reuse ;  /* 0x000000010c0c8824 */ /* 0x100fe400078e0a00 */
[--C-:B------:R-:W-:Y:S01]  /*15d60*/  @!P4 IMAD.IADD R10, R10, 0x1, -R0.reuse ;  /* 0x000000010a0ac824 */ /* 0x100fe200078e0a00 */
[C---:B------:R-:W-:Y:S01]  /*15d70*/  ISETP.GT.U32.AND P4, PT, R0.reuse, R13, PT ;  /* 0x0000000d0000720c */ /* 0x040fe20003f84070 */
        /* <DEDUP_REMOVED lines=10> */
[C---:B------:R-:W-:Y:S01]  /*15e20*/  IMAD R16, R0.reuse, R7, R16 ;  /* 0x0000000700107224 */ /* 0x040fe200078e0210 */
[----:B------:R-:W-:Y:S01]  /*15e30*/  IADD3 R7, R9, 0x64, RZ ;  /* 0x0000006409077810 */ /* 0x000fe20007ffe0ff */
[--C-:B------:R-:W-:Y:S01]  /*15e40*/  @!P4 IMAD.IADD R13, R13, 0x1, -R0.reuse ;  /* 0x000000010d0dc824 */ /* 0x100fe200078e0a00 */
[----:B------:R-:W-:Y:S01]  /*15e50*/  ISETP.GT.U32.AND P4, PT, R0, R4, PT ;  /* 0x000000040000720c */ /* 0x000fe20003f84070 */
[--C-:B------:R-:W-:Y:S01]  /*15e60*/  @!P6 IMAD.IADD R12, R12, 0x1, -R0.reuse ;  /* 0x000000010c0ce824 */ /* 0x100fe200078e0a00 */
[----:B------:R-:W-:Y:S01]  /*15e70*/  ISETP.GT.U32.AND P6, PT, R0, R16, PT ;  /* 0x000000100000720c */ /* 0x000fe20003fc4070 */
[--C-:B------:R-:W-:Y:S01]  /*15e80*/  @!P0 IMAD.IADD R10, R10, 0x1, -R0.reuse ;  /* 0x000000010a0a8824 */ /* 0x100fe200078e0a00 */
[----:B------:R-:W-:Y:S01]  /*15e90*/  IABS R19, R6 ;  /* 0x0000000600137213 */ /* 0x000fe20000000000 */
[----:B------:R0:W-:Y:S01]  /*15ea0*/  STL [R1+0x18c], R2 ;  /* 0x00018c0201007387 */ /* 0x0001e20000100800 */
[----:B------:R-:W-:Y:S01]  /*15eb0*/  IMAD.MOV.U32 R3, RZ, RZ, R13 ;  /* 0x000000ffff037224 */ /* 0x000fe200078e000d */
[----:B------:R-:W-:Y:S01]  /*15ec0*/  ISETP.GE.AND P0, PT, R5, RZ, PT ;  /* 0x000000ff0500720c */ /* 0x000fe20003f06270 */
[----:B------:R-:W-:Y:S01]  /*15ed0*/  @!P5 IMAD.IADD R11, R11, 0x1, -R0 ;  /* 0x000000010b0bd824 */ /* 0x000fe200078e0a00 */
[----:B------:R-:W-:Y:S01]  /*15ee0*/  ISETP.GE.AND P5, PT, R21, RZ, PT ;  /* 0x000000ff1500720c */ /* 0x000fe20003fa6270 */
[----:B------:R-:W-:Y:S01]  /*15ef0*/  IMAD.HI.U32 R5, R28, R19, RZ ;  /* 0x000000131c057227 */ /* 0x000fe200078e00ff */
[----:B------:R-:W-:-:S03]  /*15f00*/  IABS R21, R7 ;  /* 0x0000000700157213 */ /* 0x000fc60000000000 */
[----:B------:R-:W-:Y:S01]  /*15f10*/  @!P4 IMAD.IADD R4, R4, 0x1, -R0 ;  /* 0x000000010404c824 */ /* 0x000fe200078e0a00 */
[----:B------:R-:W-:Y:S01]  /*15f20*/  ISETP.GE.AND P4, PT, R18, RZ, PT ;  /* 0x000000ff1200720c */ /* 0x000fe20003f86270 */
[----:B0-----:R-:W-:Y:S02]  /*15f30*/  IMAD.MOV.U32 R2, RZ, RZ, R10 ;  /* 0x000000ffff027224 */ /* 0x001fe400078e000a */
[----:B------:R-:W-:Y:S02]  /*15f40*/  @!P6 IMAD.IADD R16, R16, 0x1, -R0 ;  /* 0x000000011010e824 */ /* 0x000fe400078e0a00 */
[----:B------:R-:W-:Y:S01]  /*15f50*/  @!P3 IMAD.MOV R3, RZ, RZ, -R3 ;  /* 0x000000ffff03b224 */ /* 0x000fe200078e0a03 */
[C---:B------:R-:W-:Y:S01]  /*15f60*/  ISETP.GT.U32.AND P3, PT, R0.reuse, R4, PT ;  /* 0x000000040000720c */ /* 0x040fe20003f64070 */
[----:B------:R-:W-:Y:S02]  /*15f70*/  IMAD.MOV.U32 R18, RZ, RZ, R21 ;  /* 0x000000ffff127224 */ /* 0x000fe400078e0015 */
[----:B------:R-:W-:Y:S01]  /*15f80*/  @!P2 IMAD.MOV R2, RZ, RZ, -R2 ;  /* 0x000000ffff02a224 */ /* 0x000fe200078e0a02 */
[----:B------:R-:W-:Y:S01]  /*15f90*/  ISETP.GT.U32.AND P2, PT, R0, R16, PT ;  /* 0x000000100000720c */ /* 0x000fe20003f44070 */
[----:B------:R-:W-:Y:S01]  /*15fa0*/  IMAD.MOV R5, RZ, RZ, -R5 ;  /* 0x000000ffff057224 */ /* 0x000fe200078e0a05 */
[----:B------:R-:W-:Y:S01]  /*15fb0*/  STL [R1+0x24], R3 ;  /* 0x0000240301007387 */ /* 0x000fe20000100800 */
[----:B------:R-:W-:-:S03]  /*15fc0*/  IMAD.HI.U32 R13, R28, R18, RZ ;  /* 0x000000121c0d7227 */ /* 0x000fc600078e00ff */
[----:B------:R0:W-:Y:S01]  /*15fd0*/  STL [R1+0x160], R2 ;  /* 0x0001600201007387 */ /* 0x0001e20000100800 */
[C---:B------:R-:W-:Y:S01]  /*15fe0*/  IMAD R19, R0.reuse, R5, R19 ;  /* 0x0000000500137224 */ /* 0x040fe200078e0213 */
[C---:B------:R-:W-:Y:S01]  /*15ff0*/  IADD3 R5, R9.reuse, 0x63, RZ ;  /* 0x0000006309057810 */ /* 0x040fe20007ffe0ff */
[----:B------:R-:W-:Y:S02]  /*16000*/  IMAD.MOV R17, RZ, RZ, -R17 ;  /* 0x000000ffff117224 */ /* 0x000fe400078e0a11 */
[----:B------:R-:W-:Y:S01]  /*16010*/  IMAD.MOV R10, RZ, RZ, -R13 ;  /* 0x000000ffff0a7224 */ /* 0x000fe200078e0a0d */
[----:B------:R-:W-:Y:S01]  /*16020*/  IABS R13, R5 ;  /* 0x00000005000d7213 */ /* 0x000fe20000000000 */
[C---:B------:R-:W-:Y:S02]  /*16030*/  IMAD R20, R0.reuse, R17, R20 ;  /* 0x0000001100147224 */ /* 0x040fe400078e0214 */
[C---:B------:R-:W-:Y:S01]  /*16040*/  IMAD R18, R0.reuse, R10, R18 ;  /* 0x0000000a00127224 */ /* 0x040fe200078e0212 */
[C---:B------:R-:W-:Y:S01]  /*16050*/  IADD3 R10, R9.reuse, 0x61, RZ ;  /* 0x00000061090a7810 */ /* 0x040fe20007ffe0ff */
[----:B0-----:R-:W-:Y:S01]  /*16060*/  IMAD.MOV.U32 R2, RZ, RZ, R11 ;  /* 0x000000ffff027224 */ /* 0x001fe200078e000b */
[----:B------:R-:W-:Y:S01]  /*16070*/  ISETP.GT.U32.AND P6, PT, R0, R20, PT ;  /* 0x000000140000720c */ /* 0x000fe20003fc4070 */
[----:B------:R-:W-:Y:S01]  /*16080*/  @!P2 IMAD.IADD R16, R16, 0x1, -R0 ;  /* 0x000000011010a824 */ /* 0x000fe200078e0a00 */
[C---:B------:R-:W-:Y:S01]  /*16090*/  ISETP.GT.U32.AND P2, PT, R0.reuse, R18, PT ;  /* 0x000000120000720c */ /* 0x040fe20003f44070 */
[----:B------:R-:W-:Y:S01]  /*160a0*/  @!P0 IMAD.MOV R2, RZ, RZ, -R2 ;  /* 0x000000ffff028224 */ /* 0x000fe200078e0a02 */
[----:B------:R-:W-:Y:S01]  /*160b0*/  ISETP.GT.U32.AND P0, PT, R0, R19, PT ;  /* 0x000000130000720c */ /* 0x000fe20003f04070 */
[----:B------:R-:W-:Y:S01]  /*160c0*/  IMAD.MOV.U32 R3, RZ, RZ, R12 ;  /* 0x000000ffff037224 */ /* 0x000fe200078e000c */
[----:B------:R-:W-:Y:S01]  /*160d0*/  IABS R17, R10 ;  /* 0x0000000a00117213 */ /* 0x000fe20000000000 */
[----:B------:R-:W-:Y:S01]  /*160e0*/  @!P3 IMAD.IADD R4, R4, 0x1, -R0 ;  /* 0x000000010404b824 */ /* 0x000fe200078e0a00 */
[----:B------:R-:W-:Y:S01]  /*160f0*/  ISETP.GE.AND P3, PT, R6, RZ, PT ;  /* 0x000000ff0600720c */ /* 0x000fe20003f66270 */
[----:B------:R-:W-:Y:S01]  /*16100*/  @!P1 IMAD.MOV R3, RZ, RZ, -R3 ;  /* 0x000000ffff039224 */ /* 0x000fe200078e0a03 */
[----:B------:R-:W-:Y:S01]  /*16110*/  IADD3 R6, R9, 0x62, RZ ;  /* 0x0000006209067810 */ /* 0x000fe20007ffe0ff */
[----:B------:R-:W-:Y:S01]  /*16120*/  IMAD.HI.U32 R21, R28, R17, RZ ;  /* 0x000000111c157227 */ /* 0x000fe200078e00ff */
[----:B------:R-:W-:-:S02]  /*16130*/  ISETP.GE.AND P1, PT, R8, RZ, PT ;  /* 0x000000ff0800720c */ /* 0x000fc40003f26270 */
[----:B------:R-:W-:Y:S01]  /*16140*/  STL [R1+0x168], R3 ;  /* 0x0001680301007387 */ /* 0x000fe20000100800 */
[--C-:B------:R-:W-:Y:S01]  /*16150*/  @!P6 IMAD.IADD R20, R20, 0x1, -R0.reuse ;  /* 0x000000011414e824 */ /* 0x100fe200078e0a00 */
[----:B------:R-:W-:Y:S01]  /*16160*/  ISETP.GE.AND P6, PT, R7, RZ, PT ;  /* 0x000000ff0700720c */ /* 0x000fe20003fc6270 */
[--C-:B------:R-:W-:Y:S01]  /*16170*/  @!P0 IMAD.IADD R19, R19, 0x1, -R0.reuse ;  /* 0x0000000113138824 */ /* 0x100fe200078e0a00 */
[----:B------:R-:W-:Y:S01]  /*16180*/  IABS R7, R6 ;  /* 0x0000000600077213 */ /* 0x000fe20000000000 */
[----:B------:R-:W-:Y:S01]  /*16190*/  @!P2 IMAD.IADD R18, R18, 0x1, -R0 ;  /* 0x000000011212a824 */ /* 0x000fe200078e0a00 */
[----:B------:R0:W-:Y:S01]  /*161a0*/  STL [R1+0x170], R2 ;  /* 0x0001700201007387 */ /* 0x0001e20000100800 */
[----:B------:R-:W-:Y:S01]  /*161b0*/  IMAD.HI.U32 R8, R28, R13, RZ ;  /* 0x0000000d1c087227 */ /* 0x000fe200078e00ff */
[C---:B------:R-:W-:Y:S02]  /*161c0*/  ISETP.GT.U32.AND P0, PT, R0.reuse, R19, PT ;  /* 0x000000130000720c */ /* 0x040fe40003f04070 */
[----:B------:R-:W-:Y:S01]  /*161d0*/  ISETP.GT.U32.AND P2, PT, R0, R18, PT ;  /* 0x000000120000720c */ /* 0x000fe20003f44070 */
[----:B------:R-:W-:-:S04]  /*161e0*/  IMAD.HI.U32 R11, R28, R7, RZ ;  /* 0x000000071c0b7227 */ /* 0x000fc800078e00ff */
[----:B------:R-:W-:Y:S02]  /*161f0*/  IMAD.MOV R11, RZ, RZ, -R11 ;  /* 0x000000ffff0b7224 */ /* 0x000fe400078e0a0b */
[----:B0-----:R-:W-:Y:S01]  /*16200*/  IMAD.MOV.U32 R2, RZ, RZ, R4 ;  /* 0x000000ffff027224 */ /* 0x001fe200078e0004 */
[----:B------:R-:W-:Y:S01]  /*16210*/  IADD3 R4, R9, 0x60, RZ ;  /* 0x0000006009047810 */ /* 0x000fe20007ffe0ff */
[----:B------:R-:W-:Y:S02]  /*16220*/  IMAD.MOV R8, RZ, RZ, -R8 ;  /* 0x000000ffff087224 */ /* 0x000fe400078e0a08 */
[----:B------:R-:W-:Y:S01]  /*16230*/  @!P5 IMAD.MOV R2, RZ, RZ, -R2 ;  /* 0x000000ffff02d224 */ /* 0x000fe200078e0a02 */
[C---:B------:R-:W-:Y:S01]  /*16240*/  ISETP.GT.U32.AND P5, PT, R0.reuse, R20, PT ;  /* 0x000000140000720c */ /* 0x040fe20003fa4070 */
[--C-:B------:R-:W-:Y:S01]  /*16250*/  @!P0 IMAD.IADD R19, R19, 0x1, -R0.reuse ;  /* 0x0000000113138824 */ /* 0x100fe200078e0a00 */
[----:B------:R-:W-:Y:S01]  /*16260*/  ISETP.GE.AND P0, PT, R5, RZ, PT ;  /* 0x000000ff0500720c */ /* 0x000fe20003f06270 */
[----:B------:R-:W-:Y:S01]  /*16270*/  IMAD R5, R0, R11, R7 ;  /* 0x0000000b00057224 */ /* 0x000fe200078e0207 */
[----:B------:R-:W-:Y:S01]  /*16280*/  IADD3 R7, R9, 0x5f, RZ ;  /* 0x0000005f09077810 */ /* 0x000fe20007ffe0ff */
[----:B------:R-:W-:Y:S01]  /*16290*/  @!P2 IMAD.IADD R18, R18, 0x1, -R0 ;  /* 0x000000011212a824 */ /* 0x000fe200078e0a00 */
[----:B------:R0:W-:Y:S01]  /*162a0*/  STL [R1+0x174], R2 ;  /* 0x0001740201007387 */ /* 0x0001e20000100800 */
[C---:B------:R-:W-:Y:S01]  /*162b0*/  IMAD R13, R0.reuse, R8, R13 ;  /* 0x00000008000d7224 */ /* 0x040fe200078e020d */
[----:B------:R-:W-:Y:S01]  /*162c0*/  ISETP.GT.U32.AND P2, PT, R0, R5, PT ;  /* 0x000000050000720c */ /* 0x000fe20003f44070 */
[----:B------:R-:W-:Y:S01]  /*162d0*/  IMAD.MOV.U32 R3, RZ, RZ, R16 ;  /* 0x000000ffff037224 */ /* 0x000fe200078e0010 */
[----:B------:R-:W-:Y:S01]  /*162e0*/  IABS R12, R7 ;  /* 0x00000007000c7213 */ /* 0x000fe20000000000 */
[----:B------:R-:W-:Y:S01]  /*162f0*/  IMAD.MOV R21, RZ, RZ, -R21 ;  /* 0x000000ffff157224 */ /* 0x000fe200078e0a15 */
[----:B------:R-:W-:Y:S01]  /*16300*/  IABS R8, R4 ;  /* 0x0000000400087213 */ /* 0x000fe20000000000 */
[----:B------:R-:W-:Y:S01]  /*16310*/  @!P5 IMAD.IADD R20, R20, 0x1, -R0 ;  /* 0x000000011414d824 */ /* 0x000fe200078e0a00 */
[----:B------:R-:W-:Y:S01]  /*16320*/  ISETP.GT.U32.AND P5, PT, R0, R13, PT ;  /* 0x0000000d0000720c */ /* 0x000fe20003fa4070 */
[----:B------:R-:W-:-:S02]  /*16330*/  @!P4 IMAD.MOV R3, RZ, RZ, -R3 ;  /* 0x000000ffff03c224 */ /* 0x000fc400078e0a03 */
[----:B------:R-:W-:-:S03]  /*16340*/  IMAD.HI.U32 R16, R28, R12, RZ ;  /* 0x0000000c1c107227 */ /* 0x000fc600078e00ff */
[----:B------:R1:W-:Y:S01]  /*16350*/  STL [R1+0xe8], R3 ;  /* 0x0000e80301007387 */ /* 0x0003e20000100800 */
[----:B------:R-:W-:Y:S02]  /*16360*/  @!P2 IMAD.IADD R5, R5, 0x1, -R0 ;  /* 0x000000010505a824 */ /* 0x000fe400078e0a00 */
[----:B0-----:R-:W-:Y:S02]  /*16370*/  IMAD.MOV.U32 R2, RZ, RZ, R20 ;  /* 0x000000ffff027224 */ /* 0x001fe400078e0014 */
[----:B------:R-:W-:Y:S01]  /*16380*/  IMAD.MOV R16, RZ, RZ, -R16 ;  /* 0x000000ffff107224 */ /* 0x000fe200078e0a10 */
[----:B------:R-:W-:Y:S01]  /*16390*/  ISETP.GT.U32.AND P4, PT, R0, R5, PT ;  /* 0x000000050000720c */ /* 0x000fe20003f84070 */
[----:B------:R-:W-:Y:S01]  /*163a0*/  @!P5 IMAD.IADD R13, R13, 0x1, -R0 ;  /* 0x000000010d0dd824 */ /* 0x000fe200078e0a00 */
[----:B------:R-:W-:Y:S01]  /*163b0*/  ISETP.GE.AND P5, PT, R6, RZ, PT ;  /* 0x000000ff0600720c */ /* 0x000fe20003fa6270 */
[----:B------:R-:W-:Y:S01]  /*163c0*/  @!P1 IMAD.MOV R2, RZ, RZ, -R2 ;  /* 0x000000ffff029224 */ /* 0x000fe200078e0a02 */
[----:B------:R-:W-:Y:S01]  /*163d0*/  IADD3 R6, R9, 0x5e, RZ ;  /* 0x0000005e09067810 */ /* 0x000fe20007ffe0ff */
[----:B-1----:R-:W-:Y:S01]  /*163e0*/  IMAD.MOV.U32 R3, RZ, RZ, R19 ;  /* 0x000000ffff037224 */ /* 0x002fe200078e0013 */
[----:B------:R-:W-:Y:S01]  /*163f0*/  ISETP.GT.U32.AND P2, PT, R0, R13, PT ;  /* 0x0000000d0000720c */ /* 0x000fe20003f44070 */
[----:B------:R-:W-:Y:S01]  /*16400*/  IMAD.HI.U32 R11, R28, R8, RZ ;  /* 0x000000081c0b7227 */ /* 0x000fe200078e00ff */
[----:B------:R0:W-:Y:S03]  /*16410*/  STL [R1+0xf4], R2 ;  /* 0x0000f40201007387 */ /* 0x0001e60000100800 */
[----:B------:R-:W-:Y:S01]  /*16420*/  @!P3 IMAD.MOV R3, RZ, RZ, -R3 ;  /* 0x000000ffff03b224 */ /* 0x000fe200078e0a03 */
[----:B------:R-:W-:Y:S01]  /*16430*/  ISETP.GE.AND P3, PT, R10, RZ, PT ;  /* 0x000000ff0a00720c */ /* 0x000fe20003f66270 */
[----:B------:R-:W-:-:S02]  /*16440*/  IMAD R10, R0, R16, R12 ;  /* 0x00000010000a7224 */ /* 0x000fc400078e020c */
[----:B------:R-:W-:Y:S01]  /*16450*/  IMAD.MOV R11, RZ, RZ, -R11 ;  /* 0x000000ffff0b7224 */ /* 0x000fe200078e0a0b */
[----:B------:R-:W-:Y:S01]  /*16460*/  STL [R1+0xf8], R3 ;  /* 0x0000f80301007387 */ /* 0x000fe20000100800 */
[C---:B------:R-:W-:Y:S01]  /*16470*/  IMAD R17, R0.reuse, R21, R17 ;  /* 0x0000001500117224 */ /* 0x040fe200078e0211 */
[----:B------:R-:W-:Y:S01]  /*16480*/  IADD3 R21, R9, 0x49, RZ ;  /* 0x0000004909157810 */ /* 0x000fe20007ffe0ff */
[----:B0-----:R-:W-:Y:S02]  /*16490*/  IMAD.MOV.U32 R2, RZ, RZ, R18 ;  /* 0x000000ffff027224 */ /* 0x001fe400078e0012 */
[----:B------:R-:W-:Y:S01]  /*164a0*/  @!P4 IMAD.IADD R5, R5, 0x1, -R0 ;  /* 0x000000010505c824 */ /* 0x000fe200078e0a00 */
[C---:B------:R-:W-:Y:S01]  /*164b0*/  ISETP.GT.U32.AND P4, PT, R0.reuse, R10, PT ;  /* 0x0000000a0000720c */ /* 0x040fe20003f84070 */
[C---:B------:R-:W-:Y:S01]  /*164c0*/  IMAD R8, R0.reuse, R11, R8 ;  /* 0x0000000b00087224 */ /* 0x040fe200078e0208 */
[C---:B------:R-:W-:Y:S01]  /*164d0*/  ISETP.GT.U32.AND P1, PT, R0.reuse, R17, PT ;  /* 0x000000110000720c */ /* 0x040fe20003f24070 */
[----:B------:R-:W-:Y:S01]  /*164e0*/  @!P6 IMAD.MOV R2, RZ, RZ, -R2 ;  /* 0x000000ffff02e224 */ /* 0x000fe200078e0a02 */
[----:B------:R-:W-:Y:S01]  /*164f0*/  IABS R11, R6 ;  /* 0x00000006000b7213 */ /* 0x000fe20000000000 */
[----:B------:R-:W-:Y:S01]  /*16500*/  @!P2 IMAD.IADD R13, R13, 0x1, -R0 ;  /* 0x000000010d0da824 */ /* 0x000fe200078e0a00 */
[----:B------:R-:W-:-:S02]  /*16510*/  ISETP.GT.U32.AND P6, PT, R0, R8, PT ;  /* 0x000000080000720c */ /* 0x000fc40003fc4070 */
[----:B------:R0:W-:Y:S01]  /*16520*/  STL [R1+0x150], R2 ;  /* 0x0001500201007387 */ /* 0x0001e20000100800 */
[----:B------:R-:W-:Y:S01]  /*16530*/  ISETP.GE.AND P2, PT, R4, RZ, PT ;  /* 0x000000ff0400720c */ /* 0x000fe20003f46270 */
[----:B------:R-:W-:Y:S01]  /*16540*/  IMAD.HI.U32 R12, R28, R11, RZ ;  /* 0x0000000b1c0c7227 */ /* 0x000fe200078e00ff */
[----:B------:R-:W-:Y:S02]  /*16550*/  IADD3 R4, R9, 0x5d, RZ ;  /* 0x0000005d09047810 */ /* 0x000fe40007ffe0ff */
[----:B------:R-:W-:Y:S01]  /*16560*/  IABS R22, R21 ;  /* 0x0000001500167213 */ /* 0x000fe20000000000 */
[--C-:B------:R-:W-:Y:S01]  /*16570*/  @!P4 IMAD.IADD R10, R10, 0x1, -R0.reuse ;  /* 0x000000010a0ac824 */ /* 0x100fe200078e0a00 */
[----:B------:R-:W-:Y:S01]  /*16580*/  IABS R16, R4 ;  /* 0x0000000400107213 */ /* 0x000fe20000000000 */
[--C-:B------:R-:W-:Y:S01]  /*16590*/  @!P1 IMAD.IADD R17, R17, 0x1, -R0.reuse ;  /* 0x0000000111119824 */ /* 0x100fe200078e0a00 */
[----:B------:R-:W-:Y:S01]  /*165a0*/  ISETP.GE.AND P1, PT, R7, RZ, PT ;  /* 0x000000ff0700720c */ /* 0x000fe20003f26270 */
[----:B0-----:R-:W-:Y:S01]  /*165b0*/  IMAD.MOV.U32 R2, RZ, RZ, R13 ;  /* 0x000000ffff027224 */ /* 0x001fe200078e000d */
[----:B------:R-:W-:Y:S01]  /*165c0*/  ISETP.GT.U32.AND P4, PT, R0, R10, PT ;  /* 0x0000000a0000720c */ /* 0x000fe20003f84070 */
[----:B------:R-:W-:Y:S01]  /*165d0*/  @!P6 IMAD.IADD R8, R8, 0x1, -R0 ;  /* 0x000000010808e824 */ /* 0x000fe200078e0a00 */
[C---:B------:R-:W-:Y:S01]  /*165e0*/  ISETP.GT.U32.AND P6, PT, R0.reuse, R17, PT ;  /* 0x000000110000720c */ /* 0x040fe20003fc4070 */
[----:B------:R-:W-:Y:S01]  /*165f0*/  @!P0 IMAD.MOV R2, RZ, RZ, -R2 ;  /* 0x000000ffff028224 */ /* 0x000fe200078e0a02 */
[----:B------:R-:W-:Y:S01]  /*16600*/  IADD3 R7, R9, 0x5c, RZ ;  /* 0x0000005c09077810 */ /* 0x000fe20007ffe0ff */
[----:B------:R-:W-:Y:S01]  /*16610*/  IMAD.MOV R12, RZ, RZ, -R12 ;  /* 0x000000ffff0c7224 */ /* 0x000fe200078e0a0c */
[----:B------:R-:W-:Y:S01]  /*16620*/  ISETP.GT.U32.AND P0, PT, R0, R8, PT ;  /* 0x000000080000720c */ /* 0x000fe20003f04070 */
[----:B------:R-:W-:Y:S01]  /*16630*/  IMAD.HI.U32 R25, R28, R22, RZ ;  /* 0x000000161c197227 */ /* 0x000fe200078e00ff */
[----:B------:R0:W-:Y:S01]  /*16640*/  STL [R1+0x154], R2 ;  /* 0x0001540201007387 */ /* 0x0001e20000100800 */
[----:B------:R-:W-:-:S02]  /*16650*/  IABS R13, R7 ;  /* 0x00000007000d7213 */ /* 0x000fc40000000000 */
[----:B------:R-:W-:Y:S02]  /*16660*/  IMAD R11, R0, R12, R11 ;  /* 0x0000000c000b7224 */ /* 0x000fe400078e020b */
[--C-:B------:R-:W-:Y:S02]  /*16670*/  @!P4 IMAD.IADD R10, R10, 0x1, -R0.reuse ;  /* 0x000000010a0ac824 */ /* 0x100fe400078e0a00 */
[----:B------:R-:W-:Y:S01]  /*16680*/  @!P6 IMAD.IADD R17, R17, 0x1, -R0 ;  /* 0x000000011111e824 */ /* 0x000fe200078e0a00 */
[----:B------:R-:W-:Y:S01]  /*16690*/  ISETP.GT.U32.AND P6, PT, R0, R11, PT ;  /* 0x0000000b0000720c */ /* 0x000fe20003fc4070 */
[----:B------:R-:W-:-:S04]  /*166a0*/  IMAD.HI.U32 R18, R28, R13, RZ ;  /* 0x0000000d1c127227 */ /* 0x000fc800078e00ff */
[----:B0-----:R-:W-:Y:S02]  /*166b0*/  IMAD.MOV.U32 R2, RZ, RZ, R5 ;  /* 0x000000ffff027224 */ /* 0x001fe400078e0005 */
[----:B------:R-:W-:-:S04]  /*166c0*/  IMAD.HI.U32 R5, R28, R16, RZ ;  /* 0x000000101c057227 */ /* 0x000fc800078e00ff */
[----:B------:R-:W-:Y:S02]  /*166d0*/  IMAD.MOV R5, RZ, RZ, -R5 ;  /* 0x000000ffff057224 */ /* 0x000fe400078e0a05 */
[----:B------:R-:W-:Y:S01]  /*166e0*/  @!P5 IMAD.MOV R2, RZ, RZ, -R2 ;  /* 0x000000ffff02d224 */ /* 0x000fe200078e0a02 */
[----:B------:R-:W-:Y:S01]  /*166f0*/  ISETP.GE.AND P5, PT, R6, RZ, PT ;  /* 0x000000ff0600720c */ /* 0x000fe20003fa6270 */
[----:B------:R-:W-:Y:S01]  /*16700*/  IMAD R16, R0, R5, R16 ;  /* 0x0000000500107224 */ /* 0x000fe200078e0210 */
[----:B------:R-:W-:Y:S01]  /*16710*/  IADD3 R5, R9, 0x5b, RZ ;  /* 0x0000005b09057810 */ /* 0x000fe20007ffe0ff */
[----:B------:R-:W-:Y:S01]  /*16720*/  @!P0 IMAD.IADD R8, R8, 0x1, -R0 ;  /* 0x0000000108088824 */ /* 0x000fe200078e0a00 */
[----:B------:R-:W-:Y:S01]  /*16730*/  ISETP.GE.AND P0, PT, R4, RZ, PT ;  /* 0x000000ff0400720c */ /* 0x000fe20003f06270 */
[----:B------:R-:W-:Y:S01]  /*16740*/  IMAD.MOV R18, RZ, RZ, -R18 ;  /* 0x000000ffff127224 */ /* 0x000fe200078e0a12 */
[C---:B------:R-:W-:Y:S01]  /*16750*/  ISETP.GT.U32.AND P4, PT, R0.reuse, R16, PT ;  /* 0x000000100000720c */ /* 0x040fe20003f84070 */
[----:B------:R0:W-:Y:S01]  /*16760*/  STL [R1+0x15c], R2 ;  /* 0x00015c0201007387 */ /* 0x0001e20000100800 */
[----:B------:R-:W-:Y:S01]  /*16770*/  IABS R4, R5 ;  /* 0x0000000500047213 */ /* 0x000fe20000000000 */
[----:B------:R-:W-:Y:S01]  /*16780*/  @!P6 IMAD.IADD R11, R11, 0x1, -R0 ;  /* 0x000000010b0be824 */ /* 0x000fe200078e0a00 */
[----:B------:R-:W-:Y:S01]  /*16790*/  ISETP.GE.AND P6, PT, R7, RZ, PT ;  /* 0x000000ff0700720c */ /* 0x000fe20003fc6270 */
[----:B------:R-:W-:Y:S01]  /*167a0*/  IMAD R13, R0, R18, R13 ;  /* 0x00000012000d7224 */ /* 0x000fe200078e020d */
[C---:B------:R-:W-:Y:S01]  /*167b0*/  IADD3 R6, R9.reuse, 0x5a, RZ ;  /* 0x0000005a09067810 */ /* 0x040fe20007ffe0ff */
[----:B------:R-:W-:Y:S01]  /*167c0*/  IMAD.MOV.U32 R3, RZ, RZ, R8 ;  /* 0x000000ffff037224 */ /* 0x000fe200078e0008 */
[----:B------:R-:W-:Y:S01]  /*167d0*/  IADD3 R18, R9, 0x56, RZ ;  /* 0x0000005609127810 */ /* 0x000fe20007ffe0ff */
[----:B------:R-:W-:Y:S01]  /*167e0*/  IMAD.HI.U32 R7, R28, R4, RZ ;  /* 0x000000041c077227 */ /* 0x000fe200078e00ff */
[----:B------:R-:W-:-:S03]  /*167f0*/  IABS R12, R6 ;  /* 0x00000006000c7213 */ /* 0x000fc60000000000 */
[----:B------:R-:W-:Y:S02]  /*16800*/  @!P4 IMAD.IADD R16, R16, 0x1, -R0 ;  /* 0x000000011010c824 */ /* 0x000fe400078e0a00 */
[----:B0-----:R-:W-:Y:S01]  /*16810*/  IMAD.MOV.U32 R2, RZ, RZ, R17 ;  /* 0x000000ffff027224 */ /* 0x001fe200078e0011 */
[----:B------:R-:W-:Y:S01]  /*16820*/  IADD3 R17, R9, 0x55, RZ ;  /* 0x0000005509117810 */ /* 0x000fe20007ffe0ff */
[----:B------:R-:W-:Y:S01]  /*16830*/  @!P2 IMAD.MOV R3, RZ, RZ, -R3 ;  /* 0x000000ffff03a224 */ /* 0x000fe200078e0a03 */
[C---:B------:R-:W-:Y:S01]  /*16840*/  ISETP.GT.U32.AND P4, PT, R0.reuse, R16, PT ;  /* 0x000000100000720c */ /* 0x040fe20003f84070 */
[----:B------:R-:W-:Y:S01]  /*16850*/  @!P3 IMAD.MOV R2, RZ, RZ, -R2 ;  /* 0x000000ffff02b224 */ /* 0x000fe200078e0a02 */
[C---:B------:R-:W-:Y:S01]  /*16860*/  ISETP.GT.U32.AND P3, PT, R0.reuse, R11, PT ;  /* 0x0000000b0000720c */ /* 0x040fe20003f64070 */
[----:B------:R-:W-:Y:S01]  /*16870*/  IMAD.MOV R7, RZ, RZ, -R7 ;  /* 0x000000ffff077224 */ /* 0x000fe200078e0a07 */
[----:B------:R-:W-:Y:S01]  /*16880*/  ISETP.GT.U32.AND P2, PT, R0, R13, PT ;  /* 0x0000000d0000720c */ /* 0x000fe20003f44070 */
[----:B------:R-:W-:Y:S01]  /*16890*/  IMAD.HI.U32 R8, R28, R12, RZ ;  /* 0x0000000c1c087227 */ /* 0x000fe200078e00ff */
[----:B------:R0:W-:Y:S03]  /*168a0*/  STL [R1+0x158], R2 ;  /* 0x0001580201007387 */ /* 0x0001e60000100800 */
[----:B------:R-:W-:Y:S01]  /*168b0*/  IMAD R4, R0, R7, R4 ;  /* 0x0000000700047224 */ /* 0x000fe200078e0204 */
[----:B------:R1:W-:Y:S01]  /*168c0*/  STL [R1+0x138], R3 ;  /* 0x0001380301007387 */ /* 0x0003e20000100800 */
[----:B------:R-:W-:-:S02]  /*168d0*/  IMAD.MOV R8, RZ, RZ, -R8 ;  /* 0x000000ffff087224 */ /* 0x000fc400078e0a08 */
[--C-:B------:R-:W-:Y:S01]  /*168e0*/  @!P4 IMAD.IADD R16, R16, 0x1, -R0.reuse ;  /* 0x000000011010c824 */ /* 0x100fe200078e0a00 */
[----:B------:R-:W-:Y:S01]  /*168f0*/  ISETP.GT.U32.AND P4, PT, R0, R4, PT ;  /* 0x000000040000720c */ /* 0x000fe20003f84070 */
[--C-:B------:R-:W-:Y:S01]  /*16900*/  @!P3 IMAD.IADD R11, R11, 0x1, -R0.reuse ;  /* 0x000000010b0bb824 */ /* 0x100fe200078e0a00 */
[----:B------:R-:W-:Y:S01]  /*16910*/  ISETP.GE.AND P3, PT, R6, RZ, PT ;  /* 0x000000ff0600720c */ /* 0x000fe20003f66270 */
[----:B------:R-:W-:Y:S02]  /*16920*/  @!P2 IMAD.IADD R13, R13, 0x1, -R0 ;  /* 0x000000010d0da824 */ /* 0x000fe400078e0a00 */
[----:B0-----:R-:W-:Y:S01]  /*16930*/  IMAD.MOV.U32 R2, RZ, RZ, R10 ;  /* 0x000000ffff027224 */ /* 0x001fe200078e000a */
[C---:B------:R-:W-:Y:S01]  /*16940*/  IADD3 R10, R9.reuse, 0x59, RZ ;  /* 0x00000059090a7810 */ /* 0x040fe20007ffe0ff */
[C---:B------:R-:W-:Y:S01]  /*16950*/  IMAD R12, R0.reuse, R8, R12 ;  /* 0x00000008000c7224 */ /* 0x040fe200078e020c */
[C---:B------:R-:W-:Y:S01]  /*16960*/  ISETP.GT.U32.AND P2, PT, R0.reuse, R13, PT ;  /* 0x0000000d0000720c */ /* 0x040fe20003f44070 */
[----:B-1----:R-:W-:Y:S01]  /*16970*/  IMAD.MOV.U32 R3, RZ, RZ, R11 ;  /* 0x000000ffff037224 */ /* 0x002fe200078e000b */
[----:B------:R-:W-:Y:S01]  /*16980*/  IADD3 R8, R9, 0x58, RZ ;  /* 0x0000005809087810 */ /* 0x000fe20007ffe0ff */
[----:B------:R-:W-:Y:S01]  /*16990*/  @!P1 IMAD.MOV R2, RZ, RZ, -R2 ;  /* 0x000000ffff029224 */ /* 0x000fe200078e0a02 */
[----:B------:R-:W-:Y:S01]  /*169a0*/  IABS R6, R10 ;  /* 0x0000000a00067213 */ /* 0x000fe20000000000 */
[----:B------:R-:W-:Y:S01]  /*169b0*/  @!P5 IMAD.MOV R3, RZ, RZ, -R3 ;  /* 0x000000ffff03d224 */ /* 0x000fe200078e0a03 */
[----:B------:R-:W-:Y:S01]  /*169c0*/  ISETP.GT.U32.AND P5, PT, R0, R12, PT ;  /* 0x0000000c0000720c */ /* 0x000fe20003fa4070 */
[--C-:B------:R-:W-:Y:S01]  /*169d0*/  @!P4 IMAD.IADD R4, R4, 0x1, -R0.reuse ;  /* 0x000000010404c824 */ /* 0x100fe200078e0a00 */
[----:B------:R0:W-:Y:S01]  /*169e0*/  STL [R1+0x13c], R2 ;  /* 0x00013c0201007387 */ /* 0x0001e20000100800 */
[----:B------:R-:W-:Y:S01]  /*169f0*/  IABS R7, R8 ;  /* 0x0000000800077213 */ /* 0x000fe20000000000 */
[----:B------:R-:W-:Y:S01]  /*16a00*/  IMAD.MOV R25, RZ, RZ, -R25 ;  /* 0x000000ffff197224 */ /* 0x000fe200078e0a19 */
[----:B------:R-:W-:Y:S01]  /*16a10*/  ISETP.GE.AND P1, PT, R5, RZ, PT ;  /* 0x000000ff0500720c */ /* 0x000fe20003f26270 */
[----:B------:R-:W-:Y:S01]  /*16a20*/  STL [R1+0x14c], R3 ;  /* 0x00014c0301007387 */ /* 0x000fe20000100800 */
[----:B------:R-:W-:Y:S01]  /*16a30*/  ISETP.GT.U32.AND P4, PT, R0, R4, PT ;  /* 0x000000040000720c */ /* 0x000fe20003f84070 */
[----:B------:R-:W-:Y:S01]  /*16a40*/  @!P2 IMAD.IADD R13, R13, 0x1, -R0 ;  /* 0x000000010d0da824 */ /* 0x000fe200078e0a00 */
[----:B------:R-:W-:Y:S01]  /*16a50*/  ISETP.GE.AND P2, PT, R8, RZ, PT ;  /* 0x000000ff0800720c */ /* 0x000fe20003f46270 */
[----:B------:R-:W-:Y:S01]  /*16a60*/  IMAD.HI.U32 R8, R28, R7, RZ ;  /* 0x000000071c087227 */ /* 0x000fe200078e00ff */
[----:B------:R-:W-:-:S03]  /*16a70*/  IADD3 R5, R9, 0x57, RZ ;  /* 0x0000005709057810 */ /* 0x000fc60007ffe0ff */
[----:B0-----:R-:W-:Y:S01]  /*16a80*/  IMAD.MOV.U32 R2, RZ, RZ, R16 ;  /* 0x000000ffff027224 */ /* 0x001fe200078e0010 */
[----:B------:R-:W-:Y:S01]  /*16a90*/  IABS R11, R5 ;  /* 0x00000005000b7213 */ /* 0x000fe20000000000 */
[----:B------:R-:W-:Y:S02]  /*16aa0*/  @!P5 IMAD.IADD R12, R12, 0x1, -R0 ;  /* 0x000000010c0cd824 */ /* 0x000fe400078e0a00 */
[----:B------:R-:W-:Y:S01]  /*16ab0*/  @!P0 IMAD.MOV R2, RZ, RZ, -R2 ;  /* 0x000000ffff028224 */ /* 0x000fe200078e0a02 */
[----:B------:R-:W-:Y:S01]  /*16ac0*/  ISETP.GE.AND P0, PT, R10, RZ, PT ;  /* 0x000000ff0a00720c */ /* 0x000fe20003f06270 */
[----:B------:R-:W-:Y:S01]  /*16ad0*/  IMAD.HI.U32 R16, R28, R6, RZ ;  /* 0x000000061c107227 */ /* 0x000fe200078e00ff */
[----:B------:R-:W-:Y:S02]  /*16ae0*/  ISETP.GT.U32.AND P5, PT, R0, R12, PT ;  /* 0x0000000c0000720c */ /* 0x000fe40003fa4070 */
[----:B------:R0:W-:Y:S01]  /*16af0*/  STL [R1+0x148], R2 ;  /* 0x0001480201007387 */ /* 0x0001e20000100800 */
[----:B------:R-:W-:-:S02]  /*16b00*/  IMAD.MOV R16, RZ, RZ, -R16 ;  /* 0x000000ffff107224 */ /* 0x000fc400078e0a10 */
[----:B------:R-:W-:Y:S02]  /*16b10*/  IMAD.MOV R8, RZ, RZ, -R8 ;  /* 0x000000ffff087224 */ /* 0x000fe400078e0a08 */
[----:B------:R-:W-:Y:S02]  /*16b20*/  @!P4 IMAD.IADD R4, R4, 0x1, -R0 ;  /* 0x000000010404c824 */ /* 0x000fe400078e0a00 */
[C---:B------:R-:W-:Y:S01]  /*16b30*/  IMAD R6, R0.reuse, R16, R6 ;  /* 0x0000001000067224 */ /* 0x040fe200078e0206 */
[----:B------:R-:W-:Y:S01]  /*16b40*/  IABS R16, R17 ;  /* 0x0000001100107213 */ /* 0x000fe20000000000 */
[C---:B------:R-:W-:Y:S01]  /*16b50*/  IMAD R7, R0.reuse, R8, R7 ;  /* 0x0000000800077224 */ /* 0x040fe200078e0207 */
[----:B------:R-:W-:Y:S01]  /*16b60*/  IADD3 R8, R9, 0x54, RZ ;  /* 0x0000005409087810 */ /* 0x000fe20007ffe0ff */
[----:B0-----:R-:W-:Y:S01]  /*16b70*/  IMAD.MOV.U32 R2, RZ, RZ, R13 ;  /* 0x000000ffff027224 */ /* 0x001fe200078e000d */
[----:B------:R-:W-:Y:S01]  /*16b80*/  ISETP.GT.U32.AND P4, PT, R0, R6, PT ;  /* 0x000000060000720c */ /* 0x000fe20003f84070 */
[----:B------:R-:W-:-:S04]  /*16b90*/  IMAD.HI.U32 R10, R28, R11, RZ ;  /* 0x0000000b1c0a7227 */ /* 0x000fc800078e00ff */
[----:B------:R-:W-:Y:S01]  /*16ba0*/  @!P6 IMAD.MOV R2, RZ, RZ, -R2 ;  /* 0x000000ffff02e224 */ /* 0x000fe200078e0a02 */
[----:B------:R-:W-:Y:S01]  /*16bb0*/  ISETP.GE.AND P6, PT, R5, RZ, PT ;  /* 0x000000ff0500720c */ /* 0x000fe20003fc6270 */
[----:B------:R-:W-:Y:S01]  /*16bc0*/  IMAD.MOV R10, RZ, RZ, -R10 ;  /* 0x000000ffff0a7224 */ /* 0x000fe200078e0a0a */
[----:B------:R-:W-:Y:S01]  /*16bd0*/  IADD3 R5, R9, 0x53, RZ ;  /* 0x0000005309057810 */ /* 0x000fe20007ffe0ff */
[--C-:B------:R-:W-:Y:S01]  /*16be0*/  @!P5 IMAD.IADD R12, R12, 0x1, -R0.reuse ;  /* 0x000000010c0cd824 */ /* 0x100fe200078e0a00 */
[----:B------:R0:W-:Y:S01]  /*16bf0*/  STL [R1+0x144], R2 ;  /* 0x0001440201007387 */ /* 0x0001e20000100800 */
[----:B------:R-:W-:Y:S01]  /*16c00*/  IMAD R11, R0, R10, R11 ;  /* 0x0000000a000b7224 */ /* 0x000fe200078e020b */
[----:B------:R-:W-:Y:S01]  /*16c10*/  ISETP.GE.AND P5, PT, R18, RZ, PT ;  /* 0x000000ff1200720c */ /* 0x000fe20003fa6270 */
[----:B------:R-:W-:Y:S01]  /*16c20*/  @!P4 IMAD.IADD R6, R6, 0x1, -R0 ;  /* 0x000000010606c824 */ /* 0x000fe200078e0a00 */
[----:B------:R-:W-:Y:S01]  /*16c30*/  IABS R18, R18 ;  /* 0x0000001200127213 */ /* 0x000fe20000000000 */
[----:B------:R-:W-:Y:S01]  /*16c40*/  IMAD.HI.U32 R13, R28, R16, RZ ;  /* 0x000000101c0d7227 */ /* 0x000fe200078e00ff */
[----:B------:R-:W-:-:S02]  /*16c50*/  IABS R10, R8 ;  /* 0x00000008000a7213 */ /* 0x000fc40000000000 */
[----:B------:R-:W-:Y:S01]  /*16c60*/  ISETP.GT.U32.AND P4, PT, R0, R6, PT ;  /* 0x000000060000720c */ /* 0x000fe20003f84070 */
[----:B------:R-:W-:-:S04]  /*16c70*/  IMAD.HI.U32 R19, R28, R18, RZ ;  /* 0x000000121c137227 */ /* 0x000fc800078e00ff */
[----:B0-----:R-:W-:Y:S01]  /*16c80*/  IMAD.MOV.U32 R2, RZ, RZ, R4 ;  /* 0x000000ffff027224 */ /* 0x001fe200078e0004 */
[----:B------:R-:W-:Y:S01]  /*16c90*/  IABS R4, R5 ;  /* 0x0000000500047213 */ /* 0x000fe20000000000 */
[----:B------:R-:W-:Y:S02]  /*16ca0*/  IMAD.MOV R19, RZ, RZ, -R19 ;  /* 0x000000ffff137224 */ /* 0x000fe400078e0a13 */
[----:B------:R-:W-:Y:S01]  /*16cb0*/  @!P1 IMAD.MOV R2, RZ, RZ, -R2 ;  /* 0x000000ffff029224 */ /* 0x000fe200078e0a02 */
[----:B------:R-:W-:Y:S01]  /*16cc0*/  ISETP.GT.U32.AND P1, PT, R0, R7, PT ;  /* 0x000000070000720c */ /* 0x000fe20003f24070 */
[----:B------:R-:W-:Y:S02]  /*16cd0*/  IMAD.MOV R13, RZ, RZ, -R13 ;  /* 0x000000ffff0d7224 */ /* 0x000fe400078e0a0d */
[----:B------:R-:W-:Y:S01]  /*16ce0*/  @!P4 IMAD.IADD R6, R6, 0x1, -R0 ;  /* 0x000000010606c824 */ /* 0x000fe200078e0a00 */
[----:B------:R0:W-:Y:S01]  /*16cf0*/  STL [R1+0x514], R2 ;  /* 0x0005140201007387 */ /* 0x0001e20000100800 */
[----:B------:R-:W-:Y:S01]  /*16d00*/  ISETP.GE.AND P4, PT, R17, RZ, PT ;  /* 0x000000ff1100720c */ /* 0x000fe20003f86270 */
[----:B------:R-:W-:-:S02]  /*16d10*/  IMAD R17, R0, R19, R18 ;  /* 0x0000001300117224 */ /* 0x000fc400078e0212 */
[----:B------:R-:W-:Y:S02]  /*16d20*/  IMAD.MOV.U32 R3, RZ, RZ, R6 ;  /* 0x000000ffff037224 */ /* 0x000fe400078e0006 */
[----:B------:R-:W-:-:S04]  /*16d30*/  IMAD.HI.U32 R18, R28, R4, RZ ;  /* 0x000000041c127227 */ /* 0x000fc800078e00ff */
[----:B0-----:R-:W-:Y:S02]  /*16d40*/  IMAD.MOV.U32 R2, RZ, RZ, R12 ;  /* 0x000000ffff027224 */ /* 0x001fe400078e000c */
[----:B------:R-:W-:Y:S02]  /*16d50*/  @!P1 IMAD.IADD R7, R7, 0x1, -R0 ;  /* 0x0000000107079824 */ /* 0x000fe400078e0a00 */
[----:B------:R-:W-:Y:S01]  /*16d60*/  @!P3 IMAD.MOV R2, RZ, RZ, -R2 ;  /* 0x000000ffff02b224 */ /* 0x000fe200078e0a02 */
[----:B------:R-:W-:Y:S01]  /*16d70*/  ISETP.GT.U32.AND P3, PT, R0, R11, PT ;  /* 0x0000000b0000720c */ /* 0x000fe20003f64070 */
[----:B------:R-:W-:Y:S01]  /*16d80*/  IMAD.HI.U32 R12, R28, R10, RZ ;  /* 0x0000000a1c0c7227 */ /* 0x000fe200078e00ff */
[----:B------:R-:W-:Y:S02]  /*16d90*/  ISETP.GT.U32.AND P1, PT, R0, R7, PT ;  /* 0x000000070000720c */ /* 0x000fe40003f24070 */
[----:B------:R0:W-:Y:S01]  /*16da0*/  STL [R1+0x140], R2 ;  /* 0x0001400201007387 */ /* 0x0001e20000100800 */
[----:B------:R-:W-:-:S02]  /*16db0*/  @!P0 IMAD.MOV R3, RZ, RZ, -R3 ;  /* 0x000000ffff038224 */ /* 0x000fc400078e0a03 */
[C---:B------:R-:W-:Y:S02]  /*16dc0*/  IMAD R16, R0.reuse, R13, R16 ;  /* 0x0000000d00107224 */ /* 0x040fe400078e0210 */
[----:B------:R-:W-:Y:S01]  /*16dd0*/  IMAD.MOV R13, RZ, RZ, -R12 ;  /* 0x000000ffff0d7224 */ /* 0x000fe200078e0a0c */
[----:B------:R-:W-:Y:S01]  /*16de0*/  STL [R1+0x134], R3 ;  /* 0x0001340301007387 */ /* 0x000fe20000100800 */
[----:B------:R-:W-:Y:S01]  /*16df0*/  IMAD.MOV R12, RZ, RZ, -R18 ;  /* 0x000000ffff0c7224 */ /* 0x000fe200078e0a12 */
[C---:B------:R-:W-:Y:S01]  /*16e00*/  ISETP.GT.U32.AND P0, PT, R0.reuse, R16, PT ;  /* 0x000000100000720c */ /* 0x040fe20003f04070 */
[--C-:B------:R-:W-:Y:S02]  /*16e10*/  @!P3 IMAD.IADD R11, R11, 0x1, -R0.reuse ;  /* 0x000000010b0bb824 */ /* 0x100fe400078e0a00 */
[----:B------:R-:W-:Y:S01]  /*16e20*/  @!P1 IMAD.IADD R7, R7, 0x1, -R0 ;  /* 0x0000000107079824 */ /* 0x000fe200078e0a00 */
[C---:B------:R-:W-:Y:S01]  /*16e30*/  ISETP.GT.U32.AND P1, PT, R0.reuse, R17, PT ;  /* 0x000000110000720c */ /* 0x040fe20003f24070 */
[C---:B------:R-:W-:Y:S01]  /*16e40*/  IMAD R4, R0.reuse, R12, R4 ;  /* 0x0000000c00047224 */ /* 0x040fe200078e0204 */
[C---:B------:R-:W-:Y:S01]  /*16e50*/  ISETP.GT.U32.AND P3, PT, R0.reuse, R11, PT ;  /* 0x0000000b0000720c */ /* 0x040fe20003f64070 */
[----:B0-----:R-:W-:Y:S01]  /*16e60*/  IMAD.MOV.U32 R2, RZ, RZ, R7 ;  /* 0x000000ffff027224 */ /* 0x001fe200078e0007 */
[C---:B------:R-:W-:Y:S01]  /*16e70*/  IADD3 R7, R9.reuse, 0x52, RZ ;  /* 0x0000005209077810 */ /* 0x040fe20007ffe0ff */
[----:B------:R-:W-:Y:S01]  /*16e80*/  IMAD R6, R0, R13, R10 ;  /* 0x0000000d00067224 */ /* 0x000fe200078e020a */
[C---:B------:R-:W-:Y:S01]  /*16e90*/  IADD3 R10, R9.reuse, 0x50, RZ ;  /* 0x00000050090a7810 */ /* 0x040fe20007ffe0ff */
[----:B------:R-:W-:Y:S01]  /*16ea0*/  @!P2 IMAD.MOV R2, RZ, RZ, -R2 ;  /* 0x000000ffff02a224 */ /* 0x000fe200078e0a02 */
[----:B------:R-:W-:Y:S01]  /*16eb0*/  ISETP.GE.AND P2, PT, R8, RZ, PT ;  /* 0x000000ff0800720c */ /* 0x000fe20003f46270 */
[----:B------:R-:W-:Y:S01]  /*16ec0*/  @!P0 IMAD.IADD R16, R16, 0x1, -R0 ;  /* 0x0000000110108824 */ /* 0x000fe200078e0a00 */
[----:B------:R-:W-:Y:S01]  /*16ed0*/  IADD3 R8, R9, 0x51, RZ ;  /* 0x0000005109087810 */ /* 0x000fe20007ffe0ff */
[C---:B------:R-:W-:Y:S01]  /*16ee0*/  IMAD R22, R0.reuse, R25, R22 ;  /* 0x0000001900167224 */ /* 0x040fe200078e0216 */
[----:B------:R0:W-:Y:S01]  /*16ef0*/  STL [R1+0x130], R2 ;  /* 0x0001300201007387 */ /* 0x0001e20000100800 */
[--C-:B------:R-:W-:Y:S01]  /*16f00*/  @!P1 IMAD.IADD R17, R17, 0x1, -R0.reuse ;  /* 0x0000000111119824 */ /* 0x100fe200078e0a00 */
[----:B------:R-:W-:Y:S01]  /*16f10*/  IABS R13, R7 ;  /* 0x00000007000d7213 */ /* 0x000fe20000000000 */
[----:B------:R-:W-:Y:S01]  /*16f20*/  @!P3 IMAD.IADD R11, R11, 0x1, -R0 ;  /* 0x000000010b0bb824 */ /* 0x000fe200078e0a00 */
[----:B------:R-:W-:-:S02]  /*16f30*/  ISETP.GT.U32.AND P3, PT, R0, R6, PT ;  /* 0x000000060000720c */ /* 0x000fc40003f64070 */
[----:B------:R-:W-:Y:S01]  /*16f40*/  ISETP.GT.U32.AND P1, PT, R0, R17, PT ;  /* 0x000000110000720c */ /* 0x000fe20003f24070 */
[----:B------:R-:W-:Y:S01]  /*16f50*/  IMAD.HI.U32 R18, R28, R13, RZ ;  /* 0x0000000d1c127227 */ /* 0x000fe200078e00ff */
[----:B------:R-:W-:Y:S02]  /*16f60*/  IABS R12, R8 ;  /* 0x00000008000c7213 */ /* 0x000fe40000000000 */
[C---:B------:R-:W-:Y:S01]  /*16f70*/  ISETP.GT.U32.AND P0, PT, R0.reuse, R16, PT ;  /* 0x000000100000720c */ /* 0x040fe20003f04070 */
[----:B0-----:R-:W-:Y:S01]  /*16f80*/  IMAD.MOV.U32 R2, RZ, RZ, R11 ;  /* 0x000000ffff027224 */ /* 0x001fe200078e000b */
[----:B------:R-:W-:Y:S01]  /*16f90*/  IABS R11, R10 ;  /* 0x0000000a000b7213 */ /* 0x000fe20000000000 */
[----:B------:R-:W-:Y:S02]  /*16fa0*/  IMAD.MOV R18, RZ, RZ, -R18 ;  /* 0x000000ffff127224 */ /* 0x000fe400078e0a12 */
[----:B------:R-:W-:Y:S01]  /*16fb0*/  @!P6 IMAD.MOV R2, RZ, RZ, -R2 ;  /* 0x000000ffff02e224 */ /* 0x000fe200078e0a02 */
[----:B------:R-:W-:Y:S01]  /*16fc0*/  ISETP.GT.U32.AND P6, PT, R0, R4, PT ;  /* 0x000000040000720c */ /* 0x000fe20003fc4070 */
[----:B------:R-:W-:-:S02]  /*16fd0*/  @!P3 IMAD.IADD R6, R6, 0x1, -R0 ;  /* 0x000000010606b824 */ /* 0x000fc400078e0a00 */
[--C-:B------:R-:W-:Y:S01]  /*16fe0*/  @!P1 IMAD.IADD R17, R17, 0x1, -R0.reuse ;  /* 0x0000000111119824 */ /* 0x100fe200078e0a00 */
[----:B------:R-:W-:Y:S01]  /*16ff0*/  ISETP.GE.AND P1, PT, R5, RZ, PT ;  /* 0x000000ff0500720c */ /* 0x000fe20003f26270 */
[----:B------:R-:W-:Y:S01]  /*17000*/  IMAD.MOV.U32 R5, RZ, RZ, R11 ;  /* 0x000000ffff057224 */ /* 0x000fe200078e000b */
[----:B------:R-:W-:Y:S01]  /*17010*/  ISETP.GT.U32.AND P3, PT, R0, R6, PT ;  /* 0x000000060000720c */ /* 0x000fe20003f64070 */
[----:B------:R-:W-:Y:S01]  /*17020*/  IMAD.HI.U32 R11, R28, R12, RZ ;  /* 0x0000000c1c0b7227 */ /* 0x000fe200078e00ff */
[----:B------:R0:W-:Y:S03]  /*17030*/  STL [R1+0x128], R2 ;  /* 0x0001280201007387 */ /* 0x0001e60000100800 */
[----:B------:R-:W-:Y:S01]  /*17040*/  IMAD R13, R0, R18, R13 ;  /* 0x00000012000d7224 */ /* 0x000fe200078e020d */
[----:B------:R-:W-:Y:S01]  /*17050*/  IADD3 R18, R9, 0x47, RZ ;  /* 0x0000004709127810 */ /* 0x000fe20007ffe0ff */
[----:B------:R-:W-:-:S02]  /*17060*/  @!P6 IMAD.IADD R4, R4, 0x1, -R0 ;  /* 0x000000010404e824 */ /* 0x000fc400078e0a00 */
[----:B------:R-:W-:Y:S02]  /*17070*/  IMAD.MOV R11, RZ, RZ, -R11 ;  /* 0x000000ffff0b7224 */ /* 0x000fe400078e0a0b */
[----:B------:R-:W-:Y:S01]  /*17080*/  @!P0 IMAD.IADD R16, R16, 0x1, -R0 ;  /* 0x0000000110108824 */ /* 0x000fe200078e0a00 */
[C---:B------:R-:W-:Y:S01]  /*17090*/  ISETP.GT.U32.AND P6, PT, R0.reuse, R4, PT ;  /* 0x000000040000720c */ /* 0x040fe20003fc4070 */
[C---:B------:R-:W-:Y:S01]  /*170a0*/  IMAD R12, R0.reuse, R11, R12 ;  /* 0x0000000b000c7224 */ /* 0x040fe200078e020c */
[----:B------:R-:W-:Y:S01]  /*170b0*/  ISETP.GT.U32.AND P0, PT, R0, R13, PT ;  /* 0x0000000d0000720c */ /* 0x000fe20003f04070 */
[----:B------:R-:W-:Y:S02]  /*170c0*/  IMAD.MOV.U32 R3, RZ, RZ, R17 ;  /* 0x000000ffff037224 */ /* 0x000fe400078e0011 */
[----:B0-----:R-:W-:Y:S02]  /*170d0*/  IMAD.MOV.U32 R2, RZ, RZ, R16 ;  /* 0x000000ffff027224 */ /* 0x001fe400078e0010 */
[----:B------:R-:W-:Y:S01]  /*170e0*/  @!P5 IMAD.MOV R3, RZ, RZ, -R3 ;  /* 0x000000ffff03d224 */ /* 0x000fe200078e0a03 */
[----:B------:R-:W-:Y:S01]  /*170f0*/  ISETP.GE.AND P5, PT, R7, RZ, PT ;  /* 0x000000ff0700720c */ /* 0x000fe20003fa6270 */
[----:B------:R-:W-:Y:S01]  /*17100*/  @!P3 IMAD.IADD R6, R6, 0x1, -R0 ;  /* 0x000000010606b824 */ /* 0x000fe200078e0a00 */
[----:B------:R-:W-:Y:S01]  /*17110*/  IADD3 R7, R9, 0x4f, RZ ;  /* 0x0000004f09077810 */ /* 0x000fe20007ffe0ff */
[----:B------:R-:W-:Y:S01]  /*17120*/  @!P4 IMAD.MOV R2, RZ, RZ, -R2 ;  /* 0x000000ffff02c224 */ /* 0x000fe200078e0a02 */
[----:B------:R0:W-:Y:S01]  /*17130*/  STL [R1+0x108], R3 ;  /* 0x0001080301007387 */ /* 0x0001e20000100800 */
[--C-:B------:R-:W-:Y:S01]  /*17140*/  @!P6 IMAD.IADD R4, R4, 0x1, -R0.reuse ;  /* 0x000000010404e824 */ /* 0x100fe200078e0a00 */
[----:B------:R-:W-:Y:S01]  /*17150*/  ISETP.GT.U32.AND P6, PT, R0, R12, PT ;  /* 0x0000000c0000720c */ /* 0x000fe20003fc4070 */
[----:B------:R-:W-:Y:S01]  /*17160*/  @!P0 IMAD.IADD R13, R13, 0x1, -R0 ;  /* 0x000000010d0d8824 */ /* 0x000fe200078e0a00 */
[----:B------:R-:W-:Y:S01]  /*17170*/  ISETP.GE.AND P3, PT, R10, RZ, PT ;  /* 0x000000ff0a00720c */ /* 0x000fe20003f66270 */
[----:B------:R1:W-:Y:S01]  /*17180*/  STL [R1+0x10c], R2 ;  /* 0x00010c0201007387 */ /* 0x0003e20000100800 */
[----:B------:R-:W-:Y:S01]  /*17190*/  IABS R10, R7 ;  /* 0x00000007000a7213 */ /* 0x000fe20000000000 */
[----:B------:R-:W-:Y:S01]  /*171a0*/  IMAD.HI.U32 R17, R28, R5, RZ ;  /* 0x000000051c117227 */ /* 0x000fe200078e00ff */
[----:B------:R-:W-:-:S02]  /*171b0*/  ISETP.GT.U32.AND P0, PT, R0, R13, PT ;  /* 0x0000000d0000720c */ /* 0x000fc40003f04070 */
[----:B------:R-:W-:Y:S01]  /*171c0*/  ISETP.GE.AND P4, PT, R8, RZ, PT ;  /* 0x000000ff0800720c */ /* 0x000fe20003f86270 */
[----:B0-----:R-:W-:Y:S01]  /*171d0*/  IMAD.MOV.U32 R3, RZ, RZ, R6 ;  /* 0x000000ffff037224 */ /* 0x001fe200078e0006 */
[C---:B------:R-:W-:Y:S01]  /*171e0*/  IADD3 R6, R9.reuse, 0x4e, RZ ;  /* 0x0000004e09067810 */ /* 0x040fe20007ffe0ff */
[----:B------:R-:W-:Y:S01]  /*171f0*/  IMAD.HI.U32 R11, R28, R10, RZ ;  /* 0x0000000a1c0b7227 */ /* 0x000fe200078e00ff */
[C---:B------:R-:W-:Y:S02]  /*17200*/  IADD3 R8, R9.reuse, 0x4c, RZ ;  /* 0x0000004c09087810 */ /* 0x040fe40007ffe0ff */
[----:B------:R-:W-:Y:S01]  /*17210*/  IABS R16, R6 ;  /* 0x0000000600107213 */ /* 0x000fe20000000000 */
[----:B------:R-:W-:Y:S01]  /*17220*/  @!P6 IMAD.IADD R12, R12, 0x1, -R0 ;  /* 0x000000010c0ce824 */ /* 0x000fe200078e0a00 */
[----:B------:R-:W-:Y:S01]  /*17230*/  IABS R19, R8 ;  /* 0x0000000800137213 */ /* 0x000fe20000000000 */
[----:B-1----:R-:W-:Y:S01]  /*17240*/  IMAD.MOV.U32 R2, RZ, RZ, R4 ;  /* 0x000000ffff027224 */ /* 0x002fe200078e0004 */
[----:B------:R-:W-:Y:S01]  /*17250*/  IADD3 R4, R9, 0x4d, RZ ;  /* 0x0000004d09047810 */ /* 0x000fe20007ffe0ff */
[----:B------:R-:W-:Y:S01]  /*17260*/  IMAD.MOV R17, RZ, RZ, -R17 ;  /* 0x000000ffff117224 */ /* 0x000fe200078e0a11 */
[----:B------:R-:W-:Y:S01]  /*17270*/  ISETP.GT.U32.AND P6, PT, R0, R12, PT ;  /* 0x0000000c0000720c */ /* 0x000fe20003fc4070 */
[----:B------:R-:W-:Y:S01]  /*17280*/  @!P1 IMAD.MOV R2, RZ, RZ, -R2 ;  /* 0x000000ffff029224 */ /* 0x000fe200078e0a02 */
[----:B------:R-:W-:Y:S01]  /*17290*/  ISETP.GE.AND P1, PT, R6, RZ, PT ;  /* 0x000000ff0600720c */ /* 0x000fe20003f26270 */
[----:B------:R-:W-:-:S04]  /*172a0*/  IMAD.HI.U32 R6, R28, R16, RZ ;  /* 0x000000101c067227 */ /* 0x000fc800078e00ff */
[----:B------:R-:W-:Y:S02]  /*172b0*/  IMAD.MOV R11, RZ, RZ, -R11 ;  /* 0x000000ffff0b7224 */ /* 0x000fe400078e0a0b */
[----:B------:R-:W-:Y:S01]  /*172c0*/  @!P2 IMAD.MOV R3, RZ, RZ, -R3 ;  /* 0x000000ffff03a224 */ /* 0x000fe200078e0a03 */
[----:B------:R-:W-:Y:S01]  /*172d0*/  ISETP.GE.AND P2, PT, R7, RZ, PT ;  /* 0x000000ff0700720c */ /* 0x000fe20003f46270 */
[C---:B------:R-:W-:Y:S01]  /*172e0*/  IMAD R5, R0.reuse, R17, R5 ;  /* 0x0000001100057224 */ /* 0x040fe200078e0205 */
[----:B------:R-:W-:Y:S01]  /*172f0*/  IABS R7, R4 ;  /* 0x0000000400077213 */ /* 0x000fe20000000000 */
[----:B------:R-:W-:Y:S01]  /*17300*/  @!P0 IMAD.IADD R13, R13, 0x1, -R0 ;  /* 0x000000010d0d8824 */ /* 0x000fe200078e0a00 */
[----:B------:R0:W-:Y:S01]  /*17310*/  STL [R1+0x118], R3 ;  /* 0x0001180301007387 */ /* 0x0001e20000100800 */
[----:B------:R-:W-:Y:S01]  /*17320*/  IMAD.MOV R6, RZ, RZ, -R6 ;  /* 0x000000ffff067224 */ /* 0x000fe200078e0a06 */
[C---:B------:R-:W-:Y:S01]  /*17330*/  ISETP.GT.U32.AND P0, PT, R0.reuse, R5, PT ;  /* 0x000000050000720c */ /* 0x040fe20003f04070 */
[C---:B------:R-:W-:Y:S01]  /*17340*/  IMAD R10, R0.reuse, R11, R10 ;  /* 0x0000000b000a7224 */ /* 0x040fe200078e020a */
[----:B------:R1:W-:Y:S01]  /*17350*/  STL [R1+0x11c], R2 ;  /* 0x00011c0201007387 */ /* 0x0003e20000100800 */
[----:B------:R-:W-:Y:S01]  /*17360*/  IMAD R16, R0, R6, R16 ;  /* 0x0000000600107224 */ /* 0x000fe200078e0210 */
[----:B------:R-:W-:Y:S01]  /*17370*/  IADD3 R17, R9, 0x4b, RZ ;  /* 0x0000004b09117810 */ /* 0x000fe20007ffe0ff */
[----:B------:R-:W-:Y:S01]  /*17380*/  @!P6 IMAD.IADD R12, R12, 0x1, -R0 ;  /* 0x000000010c0ce824 */ /* 0x000fe200078e0a00 */
[----:B------:R-:W-:Y:S01]  /*17390*/  ISETP.GT.U32.AND P6, PT, R0, R10, PT ;  /* 0x0000000a0000720c */ /* 0x000fe20003fc4070 */
[----:B------:R-:W-:-:S04]  /*173a0*/  IMAD.HI.U32 R11, R28, R7, RZ ;  /* 0x000000071c0b7227 */ /* 0x000fc800078e00ff */
[----:B0-----:R-:W-:Y:S02]  /*173b0*/  IMAD.MOV.U32 R3, RZ, RZ, R13 ;  /* 0x000000ffff037224 */ /* 0x001fe400078e000d */
[--C-:B------:R-:W-:Y:S02]  /*173c0*/  @!P0 IMAD.IADD R5, R5, 0x1, -R0.reuse ;  /* 0x0000000105058824 */ /* 0x100fe400078e0a00 */
[----:B------:R-:W-:Y:S01]  /*173d0*/  @!P5 IMAD.MOV R3, RZ, RZ, -R3 ;  /* 0x000000ffff03d224 */ /* 0x000fe200078e0a03 */
[----:B------:R-:W-:Y:S01]  /*173e0*/  ISETP.GT.U32.AND P5, PT, R0, R16, PT ;  /* 0x000000100000720c */ /* 0x000fe20003fa4070 */
[----:B------:R-:W-:Y:S01]  /*173f0*/  IMAD.HI.U32 R6, R28, R19, RZ ;  /* 0x000000131c067227 */ /* 0x000fe200078e00ff */
[----:B------:R-:W-:Y:S02]  /*17400*/  ISETP.GT.U32.AND P0, PT, R0, R5, PT ;  /* 0x000000050000720c */ /* 0x000fe40003f04070 */
[----:B------:R-:W-:Y:S01]  /*17410*/  STL [R1+0x110], R3 ;  /* 0x0001100301007387 */ /* 0x000fe20000100800 */
[----:B------:R-:W-:-:S02]  /*17420*/  @!P6 IMAD.IADD R10, R10, 0x1, -R0 ;  /* 0x000000010a0ae824 */ /* 0x000fc400078e0a00 */
[----:B-1----:R-:W-:Y:S01]  /*17430*/  IMAD.MOV.U32 R2, RZ, RZ, R12 ;  /* 0x000000ffff027224 */ /* 0x002fe200078e000c */
[C---:B------:R-:W-:Y:S01]  /*17440*/  IADD3 R12, R9.reuse, 0x48, RZ ;  /* 0x00000048090c7810 */ /* 0x040fe20007ffe0ff */
[----:B------:R-:W-:Y:S01]  /*17450*/  IMAD.MOV R11, RZ, RZ, -R11 ;  /* 0x000000ffff0b7224 */ /* 0x000fe200078e0a0b */
[----:B------:R-:W-:Y:S01]  /*17460*/  ISETP.GT.U32.AND P6, PT, R0, R10, PT ;  /* 0x0000000a0000720c */ /* 0x000fe20003fc4070 */
[----:B------:R-:W-:Y:S01]  /*17470*/  IMAD.MOV R6, RZ, RZ, -R6 ;  /* 0x000000ffff067224 */ /* 0x000fe200078e0a06 */
[----:B------:R-:W-:Y:S01]  /*17480*/  IABS R13, R12 ;  /* 0x0000000c000d7213 */ /* 0x000fe20000000000 */
[----:B------:R-:W-:Y:S02]  /*17490*/  @!P5 IMAD.IADD R16, R16, 0x1, -R0 ;  /* 0x000000011010d824 */ /* 0x000fe400078e0a00 */
[----:B------:R-:W-:Y:S01]  /*174a0*/  @!P4 IMAD.MOV R2, RZ, RZ, -R2 ;  /* 0x000000ffff02c224 */ /* 0x000fe200078e0a02 */
[----:B------:R-:W-:Y:S01]  /*174b0*/  ISETP.GE.AND P4, PT, R4, RZ, PT ;  /* 0x000000ff0400720c */ /* 0x000fe20003f86270 */
[C---:B------:R-:W-:Y:S01]  /*174c0*/  IMAD R4, R0.reuse, R11, R7 ;  /* 0x0000000b00047224 */ /* 0x040fe200078e0207 */
[C---:B------:R-:W-:Y:S01]  /*174d0*/  ISETP.GT.U32.AND P5, PT, R0.reuse, R16, PT ;  /* 0x000000100000720c */ /* 0x040fe20003fa4070 */
[----:B------:R-:W-:Y:S01]  /*174e0*/  IMAD R19, R0, R6, R19 ;  /* 0x0000000600137224 */ /* 0x000fe200078e0213 */
[----:B------:R-:W-:Y:S01]  /*174f0*/  IADD3 R7, R9, 0x4a, RZ ;  /* 0x0000004a09077810 */ /* 0x000fe20007ffe0ff */
[--C-:B------:R-:W-:Y:S01]  /*17500*/  @!P0 IMAD.IADD R5, R5, 0x1, -R0.reuse ;  /* 0x0000000105058824 */ /* 0x100fe200078e0a00 */
[----:B------:R-:W-:Y:S01]  /*17510*/  IABS R6, R17 ;  /* 0x0000001100067213 */ /* 0x000fe20000000000 */
[----:B------:R-:W-:Y:S01]  /*17520*/  @!P6 IMAD.IADD R10, R10, 0x1, -R0 ;  /* 0x000000010a0ae824 */ /* 0x000fe200078e0a00 */
[----:B------:R-:W-:Y:S01]  /*17530*/  ISETP.GE.AND P0, PT, R8, RZ, PT ;  /* 0x000000ff0800720c */ /* 0x000fe20003f06270 */
[----:B------:R0:W-:Y:S01]  /*17540*/  STL [R1+0x114], R2 ;  /* 0x0001140201007387 */ /* 0x0001e20000100800 */
[----:B------:R-:W-:Y:S01]  /*17550*/  IABS R24, R7 ;  /* 0x0000000700187213 */ /* 0x000fe20000000000 */
[----:B------:R-:W-:Y:S01]  /*17560*/  IMAD.HI.U32 R8, R28, R6, RZ ;  /* 0x000000061c087227 */ /* 0x000fe200078e00ff */
[----:B------:R-:W-:-:S02]  /*17570*/  ISETP.GT.U32.AND P6, PT, R0, R4, PT ;  /* 0x000000040000720c */ /* 0x000fc40003fc4070 */
[----:B------:R-:W-:Y:S01]  /*17580*/  IABS R11, R18 ;  /* 0x00000012000b7213 */ /* 0x000fe20000000000 */
[----:B------:R-:W-:Y:S01]  /*17590*/  @!P5 IMAD.IADD R16, R16, 0x1, -R0 ;  /* 0x000000011010d824 */ /* 0x000fe200078e0a00 */
[----:B------:R-:W-:Y:S01]  /*175a0*/  ISETP.GT.U32.AND P5, PT, R0, R19, PT ;  /* 0x000000130000720c */ /* 0x000fe20003fa4070 */
[----:B------:R-:W-:Y:S02]  /*175b0*/  IMAD.MOV R8, RZ, RZ, -R8 ;  /* 0x000000ffff087224 */ /* 0x000fe400078e0a08 */
[----:B------:R-:W-:-:S04]  /*175c0*/  IMAD.HI.U32 R23, R28, R24, RZ ;  /* 0x000000181c177227 */ /* 0x000fc800078e00ff */
[----:B------:R-:W-:Y:S02]  /*175d0*/  IMAD R6, R0, R8, R6 ;  /* 0x0000000800067224 */ /* 0x000fe400078e0206 */
[----:B------:R-:W-:Y:S02]  /*175e0*/  IMAD.MOV R23, RZ, RZ, -R23 ;  /* 0x000000ffff177224 */ /* 0x000fe400078e0a17 */
[----:B0-----:R-:W-:Y:S02]  /*175f0*/  IMAD.MOV.U32 R2, RZ, RZ, R5 ;  /* 0x000000ffff027224 */ /* 0x001fe400078e0005 */
        /* <DEDUP_REMOVED lines=8> */
[----:B------:R-:W-:Y:S01]  /*17680*/  IMAD.HI.U32 R20, R28, R13, RZ ;  /* 0x0000000d1c147227 */ /* 0x000fe200078e00ff */
[----:B------:R0:W-:Y:S03]  /*17690*/  STL [R1+0x104], R2 ;  /* 0x0001040201007387 */ /* 0x0001e60000100800 */
[----:B------:R-:W-:-:S02]  /*176a0*/  IMAD.MOV R20, RZ, RZ, -R20 ;  /* 0x000000ffff147224 */ /* 0x000fc400078e0a14 */
[----:B------:R-:W-:Y:S01]  /*176b0*/  @!P6 IMAD.IADD R6, R6, 0x1, -R0 ;  /* 0x000000010606e824 */ /* 0x000fe200078e0a00 */
[C---:B------:R-:W-:Y:S01]  /*176c0*/  ISETP.GT.U32.AND P6, PT, R0.reuse, R19, PT ;  /* 0x000000130000720c */ /* 0x040fe20003fc4070 */
[----:B------:R-:W-:Y:S01]  /*176d0*/  IMAD R13, R0, R20, R13 ;  /* 0x00000014000d7224 */ /* 0x000fe200078e020d */
[----:B------:R-:W-:Y:S01]  /*176e0*/  IADD3 R20, R9, 0x46, RZ ;  /* 0x0000004609147810 */ /* 0x000fe20007ffe0ff */
[----:B------:R-:W-:-:S03]  /*176f0*/  IMAD.HI.U32 R8, R28, R11, RZ ;  /* 0x0000000b1c087227 */ /* 0x000fc600078e00ff */
[----:B------:R-:W-:Y:S01]  /*17700*/  IABS R5, R20 ;  /* 0x0000001400057213 */ /* 0x000fe20000000000 */
[----:B0-----:R-:W-:Y:S02]  /*17710*/  IMAD.MOV.U32 R2, RZ, RZ, R10 ;  /* 0x000000ffff027224 */ /* 0x001fe400078e000a */
[----:B------:R-:W-:Y:S01]  /*17720*/  @!P5 IMAD.IADD R23, R23, 0x1, -R0 ;  /* 0x000000011717d824 */ /* 0x000fe200078e0a00 */
[----:B------:R-:W-:Y:S01]  /*17730*/  ISETP.GT.U32.AND P5, PT, R0, R6, PT ;  /* 0x000000060000720c */ /* 0x000fe20003fa4070 */
[----:B------:R-:W-:Y:S02]  /*17740*/  @!P2 IMAD.MOV R2, RZ, RZ, -R2 ;  /* 0x000000ffff02a224 */ /* 0x000fe400078e0a02 */
[----:B------:R-:W-:Y:S01]  /*17750*/  @!P3 IMAD.IADD R4, R4, 0x1, -R0 ;  /* 0x000000010404b824 */ /* 0x000fe200078e0a00 */
[C---:B------:R-:W-:Y:S01]  /*17760*/  ISETP.GT.U32.AND P3, PT, R0.reuse, R13, PT ;  /* 0x0000000d0000720c */ /* 0x040fe20003f64070 */
[----:B------:R-:W-:Y:S01]  /*17770*/  IMAD.MOV R8, RZ, RZ, -R8 ;  /* 0x000000ffff087224 */ /* 0x000fe200078e0a08 */
[----:B------:R0:W-:Y:S01]  /*17780*/  STL [R1+0x100], R2 ;  /* 0x0001000201007387 */ /* 0x0001e20000100800 */
[C---:B------:R-:W-:Y:S01]  /*17790*/  ISETP.GT.U32.AND P2, PT, R0.reuse, R23, PT ;  /* 0x000000170000720c */ /* 0x040fe20003f44070 */
[----:B------:R-:W-:Y:S01]  /*177a0*/  @!P6 IMAD.IADD R19, R19, 0x1, -R0 ;  /* 0x000000011313e824 */ /* 0x000fe200078e0a00 */
[----:B------:R-:W-:Y:S01]  /*177b0*/  ISETP.GE.AND P6, PT, R17, RZ, PT ;  /* 0x000000ff1100720c */ /* 0x000fe20003fc6270 */
[----:B------:R-:W-:Y:S01]  /*177c0*/  IMAD R8, R0, R8, R11 ;  /* 0x0000000800087224 */ /* 0x000fe200078e020b */
[C---:B------:R-:W-:Y:S01]  /*177d0*/  IADD3 R11, R9.reuse, 0x45, RZ ;  /* 0x00000045090b7810 */ /* 0x040fe20007ffe0ff */
[----:B------:R-:W-:Y:S01]  /*177e0*/  IMAD.MOV.U32 R3, RZ, RZ, R4 ;  /* 0x000000ffff037224 */ /* 0x000fe200078e0004 */
[----:B------:R-:W-:Y:S01]  /*177f0*/  IADD3 R4, R9, 0x44, RZ ;  /* 0x0000004409047810 */ /* 0x000fe20007ffe0ff */
[----:B------:R-:W-:Y:S01]  /*17800*/  @!P5 IMAD.IADD R6, R6, 0x1, -R0 ;  /* 0x000000010606d824 */ /* 0x000fe200078e0a00 */
[----:B------:R-:W-:Y:S01]  /*17810*/  ISETP.GT.U32.AND P5, PT, R0, R8, PT ;  /* 0x000000080000720c */ /* 0x000fe20003fa4070 */
[----:B0-----:R-:W-:Y:S01]  /*17820*/  IMAD.MOV.U32 R2, RZ, RZ, R16 ;  /* 0x000000ffff027224 */ /* 0x001fe200078e0010 */
[----:B------:R-:W-:Y:S01]  /*17830*/  IABS R10, R11 ;  /* 0x0000000b000a7213 */ /* 0x000fe20000000000 */
[----:B------:R-:W-:Y:S01]  /*17840*/  @!P3 IMAD.IADD R13, R13, 0x1, -R0 ;  /* 0x000000010d0db824 */ /* 0x000fe200078e0a00 */
[----:B------:R-:W-:Y:S01]  /*17850*/  ISETP.GE.AND P3, PT, R12, RZ, PT ;  /* 0x000000ff0c00720c */ /* 0x000fe20003f66270 */
[----:B------:R-:W-:Y:S01]  /*17860*/  @!P1 IMAD.MOV R2, RZ, RZ, -R2 ;  /* 0x000000ffff029224 */ /* 0x000fe200078e0a02 */
[----:B------:R-:W-:Y:S01]  /*17870*/  ISETP.GT.U32.AND P1, PT, R0, R22, PT ;  /* 0x000000160000720c */ /* 0x000fe20003f24070 */
[----:B------:R-:W-:Y:S01]  /*17880*/  IMAD.HI.U32 R17, R28, R5, RZ ;  /* 0x000000051c117227 */ /* 0x000fe200078e00ff */
[----:B------:R-:W-:-:S02]  /*17890*/  IABS R12, R4 ;  /* 0x00000004000c7213 */ /* 0x000fc40000000000 */
[----:B------:R0:W-:Y:S01]  /*178a0*/  STL [R1+0xfc], R2 ;  /* 0x0000fc0201007387 */ /* 0x0001e20000100800 */
[----:B------:R-:W-:Y:S01]  /*178b0*/  @!P2 IMAD.IADD R23, R23, 0x1, -R0 ;  /* 0x000000011717a824 */ /* 0x000fe200078e0a00 */
[----:B------:R-:W-:Y:S01]  /*178c0*/  ISETP.GE.AND P2, PT, R7, RZ, PT ;  /* 0x000000ff0700720c */ /* 0x000fe20003f46270 */
[----:B------:R-:W-:Y:S02]  /*178d0*/  @!P4 IMAD.MOV R3, RZ, RZ, -R3 ;  /* 0x000000ffff03c224 */ /* 0x000fe400078e0a03 */
[----:B------:R-:W-:-:S03]  /*178e0*/  IMAD.HI.U32 R16, R28, R10, RZ ;  /* 0x0000000a1c107227 */ /* 0x000fc600078e00ff */
[----:B------:R1:W-:Y:S01]  /*178f0*/  STL [R1+0xe4], R3 ;  /* 0x0000e40301007387 */ /* 0x0003e20000100800 */
[----:B------:R-:W-:Y:S01]  /*17900*/  @!P1 IMAD.IADD R22, R22, 0x1, -R0 ;  /* 0x0000000116169824 */ /* 0x000fe200078e0a00 */
[----:B------:R-:W-:Y:S01]  /*17910*/  ISETP.GE.AND P1, PT, R21, RZ, PT ;  /* 0x000000ff1500720c */ /* 0x000fe20003f26270 */
[----:B0-----:R-:W-:Y:S02]  /*17920*/  IMAD.MOV.U32 R2, RZ, RZ, R19 ;  /* 0x000000ffff027224 */ /* 0x001fe400078e0013 */
[----:B------:R-:W-:Y:S01]  /*17930*/  IMAD.MOV R17, RZ, RZ, -R17 ;  /* 0x000000ffff117224 */ /* 0x000fe200078e0a11 */
[C---:B------:R-:W-:Y:S01]  /*17940*/  ISETP.GT.U32.AND P4, PT, R0.reuse, R22, PT ;  /* 0x000000160000720c */ /* 0x040fe20003f84070 */
[----:B------:R-:W-:Y:S01]  /*17950*/  @!P0 IMAD.MOV R2, RZ, RZ, -R2 ;  /* 0x000000ffff028224 */ /* 0x000fe200078e0a02 */
[C---:B------:R-:W-:Y:S01]  /*17960*/  ISETP.GT.U32.AND P0, PT, R0.reuse, R13, PT ;  /* 0x0000000d0000720c */ /* 0x040fe20003f04070 */
[----:B------:R-:W-:Y:S02]  /*17970*/  IMAD.MOV R16, RZ, RZ, -R16 ;  /* 0x000000ffff107224 */ /* 0x000fe400078e0a10 */
[----:B------:R-:W-:Y:S01]  /*17980*/  IMAD R7, R0, R17, R5 ;  /* 0x0000001100077224 */ /* 0x000fe200078e0205 */
[----:B------:R0:W-:Y:S01]  /*17990*/  STL [R1+0xdc], R2 ;  /* 0x0000dc0201007387 */ /* 0x0001e20000100800 */
[----:B------:R-:W-:-:S02]  /*179a0*/  @!P5 IMAD.IADD R8, R8, 0x1, -R0 ;  /* 0x000000010808d824 */ /* 0x000fc400078e0a00 */
[----:B-1----:R-:W-:Y:S01]  /*179b0*/  IMAD.MOV.U32 R3, RZ, RZ, R6 ;  /* 0x000000ffff037224 */ /* 0x002fe200078e0006 */
[----:B------:R-:W-:Y:S01]  /*179c0*/  IADD3 R6, R9, 0x43, RZ ;  /* 0x0000004309067810 */ /* 0x000fe20007ffe0ff */
[C---:B------:R-:W-:Y:S01]  /*179d0*/  IMAD R5, R0.reuse, R16, R10 ;  /* 0x0000001000057224 */ /* 0x040fe200078e020a */
[C---:B------:R-:W-:Y:S01]  /*179e0*/  ISETP.GT.U32.AND P5, PT, R0.reuse, R8, PT ;  /* 0x000000080000720c */ /* 0x040fe20003fa4070 */
[----:B------:R-:W-:Y:S01]  /*179f0*/  @!P6 IMAD.MOV R3, RZ, RZ, -R3 ;  /* 0x000000ffff03e224 */ /* 0x000fe200078e0a03 */
[----:B------:R-:W-:Y:S01]  /*17a00*/  ISETP.GT.U32.AND P6, PT, R0, R7, PT ;  /* 0x000000070000720c */ /* 0x000fe20003fc4070 */
[--C-:B------:R-:W-:Y:S01]  /*17a10*/  @!P4 IMAD.IADD R22, R22, 0x1, -R0.reuse ;  /* 0x000000011616c824 */ /* 0x100fe200078e0a00 */
[----:B------:R-:W-:Y:S01]  /*17a20*/  ISETP.GT.U32.AND P4, PT, R0, R5, PT ;  /* 0x000000050000720c */ /* 0x000fe20003f84070 */
[----:B0-----:R-:W-:Y:S01]  /*17a30*/  IMAD.MOV.U32 R2, RZ, RZ, R23 ;  /* 0x000000ffff027224 */ /* 0x001fe200078e0017 */
[----:B------:R0:W-:Y:S01]  /*17a40*/  STL [R1+0xd8], R3 ;  /* 0x0000d80301007387 */ /* 0x0001e20000100800 */
[----:B------:R-:W-:Y:S01]  /*17a50*/  @!P0 IMAD.IADD R13, R13, 0x1, -R0 ;  /* 0x000000010d0d8824 */ /* 0x000fe200078e0a00 */
[----:B------:R-:W-:Y:S01]  /*17a60*/  IABS R19, R6 ;  /* 0x0000000600137213 */ /* 0x000fe20000000000 */
[----:B------:R-:W-:Y:S01]  /*17a70*/  @!P2 IMAD.MOV R2, RZ, RZ, -R2 ;  /* 0x000000ffff02a224 */ /* 0x000fe200078e0a02 */
[----:B------:R-:W-:Y:S01]  /*17a80*/  ISETP.GE.AND P2, PT, R18, RZ, PT ;  /* 0x000000ff1200720c */ /* 0x000fe20003f46270 */
[----:B------:R-:W-:Y:S01]  /*17a90*/  IMAD.HI.U32 R10, R28, R12, RZ ;  /* 0x0000000c1c0a7227 */ /* 0x000fe200078e00ff */
[----:B------:R-:W-:-:S02]  /*17aa0*/  ISETP.GE.AND P0, PT, R20, RZ, PT ;  /* 0x000000ff1400720c */ /* 0x000fc40003f06270 */
[----:B------:R1:W-:Y:S01]  /*17ab0*/  STL [R1+0xd0], R2 ;  /* 0x0000d00201007387 */ /* 0x0003e20000100800 */
[----:B------:R-:W-:Y:S01]  /*17ac0*/  @!P5 IMAD.IADD R8, R8, 0x1, -R0 ;  /* 0x000000010808d824 */ /* 0x000fe200078e0a00 */
[----:B------:R-:W-:Y:S01]  /*17ad0*/  IADD3 R16, R9, 0x42, RZ ;  /* 0x0000004209107810 */ /* 0x000fe20007ffe0ff */
[----:B0-----:R-:W-:Y:S01]  /*17ae0*/  IMAD.MOV.U32 R3, RZ, RZ, R22 ;  /* 0x000000ffff037224 */ /* 0x001fe200078e0016 */
[----:B------:R-:W-:Y:S01]  /*17af0*/  ISETP.GE.AND P5, PT, R11, RZ, PT ;  /* 0x000000ff0b00720c */ /* 0x000fe20003fa6270 */
[----:B------:R-:W-:Y:S01]  /*17b00*/  @!P6 IMAD.IADD R7, R7, 0x1, -R0 ;  /* 0x000000010707e824 */ /* 0x000fe200078e0a00 */
[----:B------:R-:W-:Y:S01]  /*17b10*/  ISETP.GE.AND P6, PT, R4, RZ, PT ;  /* 0x000000ff0400720c */ /* 0x000fe20003fc6270 */
[----:B------:R-:W-:Y:S02]  /*17b20*/  @!P1 IMAD.MOV R3, RZ, RZ, -R3 ;  /* 0x000000ffff039224 */ /* 0x000fe400078e0a03 */
[----:B------:R-:W-:Y:S01]  /*17b30*/  IMAD.MOV R10, RZ, RZ, -R10 ;  /* 0x000000ffff0a7224 */ /* 0x000fe200078e0a0a */
[----:B------:R-:W-:Y:S01]  /*17b40*/  ISETP.GT.U32.AND P1, PT, R0, R7, PT ;  /* 0x000000070000720c */ /* 0x000fe20003f24070 */
[----:B-1----:R-:W-:Y:S01]  /*17b50*/  IMAD.MOV.U32 R2, RZ, RZ, R13 ;  /* 0x000000ffff027224 */ /* 0x002fe200078e000d */
[----:B------:R-:W-:Y:S01]  /*17b60*/  STL [R1+0x20], R3 ;  /* 0x0000200301007387 */ /* 0x000fe20000100800 */
        /* <DEDUP_REMOVED lines=9> */
[----:B------:R-:W-:Y:S01]  /*17c00*/  IMAD.MOV R4, RZ, RZ, -R4 ;  /* 0x000000ffff047224 */ /* 0x000fe200078e0a04 */
[----:B------:R-:W-:Y:S01]  /*17c10*/  IADD3 R13, R9, 0x3e, RZ ;  /* 0x0000003e090d7810 */ /* 0x000fe20007ffe0ff */
[----:B------:R-:W-:Y:S01]  /*17c20*/  @!P1 IMAD.IADD R7, R7, 0x1, -R0 ;  /* 0x0000000107079824 */ /* 0x000fe200078e0a00 */
[----:B------:R-:W-:Y:S01]  /*17c30*/  ISETP.GE.AND P1, PT, R16, RZ, PT ;  /* 0x000000ff1000720c */ /* 0x000fe20003f26270 */
[C---:B------:R-:W-:Y:S01]  /*17c40*/  IMAD R19, R0.reuse, R4, R19 ;  /* 0x0000000400137224 */ /* 0x040fe200078e0213 */
[----:B------:R-:W-:Y:S01]  /*17c50*/  IABS R16, R16 ;  /* 0x0000001000107213 */ /* 0x000fe20000000000 */
[----:B0-----:R-:W-:Y:S01]  /*17c60*/  IMAD.MOV.U32 R2, RZ, RZ, R8 ;  /* 0x000000ffff027224 */ /* 0x001fe200078e0008 */
[----:B------:R-:W-:Y:S01]  /*17c70*/  IADD3 R4, R9, 0x40, RZ ;  /* 0x0000004009047810 */ /* 0x000fe20007ffe0ff */
[----:B------:R-:W-:Y:S01]  /*17c80*/  @!P3 IMAD.IADD R5, R5, 0x1, -R0 ;  /* 0x000000010505b824 */ /* 0x000fe200078e0a00 */
[C---:B------:R-:W-:Y:S01]  /*17c90*/  ISETP.GT.U32.AND P3, PT, R0.reuse, R19, PT ;  /* 0x000000130000720c */ /* 0x040fe20003f64070 */
[----:B------:R-:W-:Y:S01]  /*17ca0*/  @!P2 IMAD.MOV R2, RZ, RZ, -R2 ;  /* 0x000000ffff02a224 */ /* 0x000fe200078e0a02 */
[----:B------:R-:W-:Y:S01]  /*17cb0*/  ISETP.GT.U32.AND P2, PT, R0, R12, PT ;  /* 0x0000000c0000720c */ /* 0x000fe20003f44070 */
[----:B------:R-:W-:Y:S01]  /*17cc0*/  IMAD.HI.U32 R11, R28, R16, RZ ;  /* 0x000000101c0b7227 */ /* 0x000fe200078e00ff */
[----:B------:R-:W-:-:S02]  /*17cd0*/  IABS R8, R4 ;  /* 0x0000000400087213 */ /* 0x000fc40000000000 */
[----:B------:R0:W-:Y:S01]  /*17ce0*/  STL [R1+0x8], R2 ;  /* 0x0000080201007387 */ /* 0x0001e20000100800 */
[----:B------:R-:W-:Y:S01]  /*17cf0*/  IMAD.MOV R11, RZ, RZ, -R11 ;  /* 0x000000ffff0b7224 */ /* 0x000fe200078e0a0b */
[----:B------:R-:W-:-:S03]  /*17d00*/  IABS R18, R13 ;  /* 0x0000000d00127213 */ /* 0x000fc60000000000 */
[----:B------:R-:W-:Y:S02]  /*17d10*/  IMAD R16, R0, R11, R16 ;  /* 0x0000000b00107224 */ /* 0x000fe400078e0210 */
[--C-:B------:R-:W-:Y:S02]  /*17d20*/  @!P3 IMAD.IADD R19, R19, 0x1, -R0.reuse ;  /* 0x000000011313b824 */ /* 0x100fe400078e0a00 */
[----:B------:R-:W-:Y:S01]  /*17d30*/  @!P2 IMAD.IADD R12, R12, 0x1, -R0 ;  /* 0x000000010c0ca824 */ /* 0x000fe200078e0a00 */
[----:B------:R-:W-:Y:S01]  /*17d40*/  ISETP.GE.AND P2, PT, R6, RZ, PT ;  /* 0x000000ff0600720c */ /* 0x000fe20003f46270 */
[----:B0-----:R-:W-:Y:S01]  /*17d50*/  IMAD.MOV.U32 R2, RZ, RZ, R7 ;  /* 0x000000ffff027224 */ /* 0x001fe200078e0007 */
[----:B------:R-:W-:Y:S01]  /*17d60*/  ISETP.GT.U32.AND P3, PT, R0, R19, PT ;  /* 0x000000130000720c */ /* 0x000fe20003f64070 */
[----:B------:R-:W-:-:S04]  /*17d70*/  IMAD.HI.U32 R6, R28, R8, RZ ;  /* 0x000000081c067227 */ /* 0x000fc800078e00ff */
[----:B------:R-:W-:Y:S01]  /*17d80*/  @!P0 IMAD.MOV R2, RZ, RZ, -R2 ;  /* 0x000000ffff028224 */ /* 0x000fe200078e0a02 */
[----:B------:R-:W-:Y:S01]  /*17d90*/  ISETP.GT.U32.AND P0, PT, R0, R12, PT ;  /* 0x0000000c0000720c */ /* 0x000fe20003f04070 */
[----:B------:R-:W-:-:S03]  /*17da0*/  IMAD.HI.U32 R7, R28, R10, RZ ;  /* 0x0000000a1c077227 */ /* 0x000fc600078e00ff */
[----:B------:R0:W-:Y:S01]  /*17db0*/  STL [R1+0x84], R2 ;  /* 0x0000840201007387 */ /* 0x0001e20000100800 */
[----:B------:R-:W-:Y:S02]  /*17dc0*/  IMAD.MOV R6, RZ, RZ, -R6 ;  /* 0x000000ffff067224 */ /* 0x000fe400078e0a06 */
[----:B------:R-:W-:Y:S02]  /*17dd0*/  IMAD.MOV R7, RZ, RZ, -R7 ;  /* 0x000000ffff077224 */ /* 0x000fe400078e0a07 */
[C---:B------:R-:W-:Y:S01]  /*17de0*/  IMAD R8, R0.reuse, R6, R8 ;  /* 0x0000000600087224 */ /* 0x040fe200078e0208 */
[C---:B------:R-:W-:Y:S01]  /*17df0*/  IADD3 R6, R9.reuse, 0x3d, RZ ;  /* 0x0000003d09067810 */ /* 0x040fe20007ffe0ff */
[----:B------:R-:W-:Y:S02]  /*17e00*/  IMAD R10, R0, R7, R10 ;  /* 0x00000007000a7224 */ /* 0x000fe400078e020a */
[--C-:B------:R-:W-:Y:S01]  /*17e10*/  @!P0 IMAD.IADD R12, R12, 0x1, -R0.reuse ;  /* 0x000000010c0c8824 */ /* 0x100fe200078e0a00 */
[C---:B------:R-:W-:Y:S01]  /*17e20*/  ISETP.GT.U32.AND P0, PT, R0.reuse, R16, PT ;  /* 0x000000100000720c */ /* 0x040fe20003f04070 */
[----:B0-----:R-:W-:Y:S01]  /*17e30*/  IMAD.MOV.U32 R2, RZ, RZ, R5 ;  /* 0x000000ffff027224 */ /* 0x001fe200078e0005 */
[----:B------:R-:W-:Y:S01]  /*17e40*/  IADD3 R5, R9, 0x3c, RZ ;  /* 0x0000003c09057810 */ /* 0x000fe20007ffe0ff */
[----:B------:R-:W-:Y:S01]  /*17e50*/  @!P3 IMAD.IADD R19, R19, 0x1, -R0 ;  /* 0x000000011313b824 */ /* 0x000fe200078e0a00 */
[----:B------:R-:W-:Y:S01]  /*17e60*/  ISETP.GT.U32.AND P3, PT, R0, R10, PT ;  /* 0x0000000a0000720c */ /* 0x000fe20003f64070 */
[----:B------:R-:W-:Y:S01]  /*17e70*/  @!P5 IMAD.MOV R2, RZ, RZ, -R2 ;  /* 0x000000ffff02d224 */ /* 0x000fe200078e0a02 */
[----:B------:R-:W-:-:S02]  /*17e80*/  ISETP.GE.AND P5, PT, R4, RZ, PT ;  /* 0x000000ff0400720c */ /* 0x000fc40003fa6270 */
[----:B------:R-:W-:Y:S02]  /*17e90*/  IADD3 R4, R9, 0x3f, RZ ;  /* 0x0000003f09047810 */ /* 0x000fe40007ffe0ff */
[----:B------:R0:W-:Y:S01]  /*17ea0*/  STL [R1+0xcc], R2 ;  /* 0x0000cc0201007387 */ /* 0x0001e20000100800 */
[----:B------:R-:W-:Y:S02]  /*17eb0*/  IABS R17, R6 ;  /* 0x0000000600117213 */ /* 0x000fe40000000000 */
[--C-:B------:R-:W-:Y:S01]  /*17ec0*/  @!P0 IMAD.IADD R16, R16, 0x1, -R0.reuse ;  /* 0x0000000110108824 */ /* 0x100fe200078e0a00 */
[----:B------:R-:W-:Y:S02]  /*17ed0*/  IABS R7, R4 ;  /* 0x0000000400077213 */ /* 0x000fe40000000000 */
[----:B------:R-:W-:Y:S01]  /*17ee0*/  IABS R11, R5 ;  /* 0x00000005000b7213 */ /* 0x000fe20000000000 */
[----:B------:R-:W-:Y:S01]  /*17ef0*/  @!P3 IMAD.IADD R10, R10, 0x1, -R0 ;  /* 0x000000010a0ab824 */ /* 0x000fe200078e0a00 */
[----:B------:R-:W-:Y:S01]  /*17f00*/  ISETP.GT.U32.AND P0, PT, R0, R16, PT ;  /* 0x000000100000720c */ /* 0x000fe20003f04070 */
[----:B0-----:R-:W-:-:S02]  /*17f10*/  IMAD.MOV.U32 R2, RZ, RZ, R12 ;  /* 0x000000ffff027224 */ /* 0x001fc400078e000c */
[----:B------:R-:W-:Y:S01]  /*17f20*/  IMAD.HI.U32 R12, R28, R7, RZ ;  /* 0x000000071c0c7227 */ /* 0x000fe200078e00ff */
[----:B------:R-:W-:-:S03]  /*17f30*/  ISETP.GT.U32.AND P3, PT, R0, R10, PT ;  /* 0x0000000a0000720c */ /* 0x000fc60003f64070 */
[----:B------:R-:W-:Y:S01]  /*17f40*/  @!P6 IMAD.MOV R2, RZ, RZ, -R2 ;  /* 0x000000ffff02e224 */ /* 0x000fe200078e0a02 */
[----:B------:R-:W-:Y:S01]  /*17f50*/  ISETP.GT.U32.AND P6, PT, R0, R8, PT ;  /* 0x000000080000720c */ /* 0x000fe20003fc4070 */
[----:B------:R-:W-:-:S03]  /*17f60*/  IMAD.MOV R12, RZ, RZ, -R12 ;  /* 0x000000ffff0c7224 */ /* 0x000fc600078e0a0c */
[----:B------:R0:W-:Y:S01]  /*17f70*/  STL [R1+0xc8], R2 ;  /* 0x0000c80201007387 */ /* 0x0001e20000100800 */
[----:B------:R-:W-:-:S04]  /*17f80*/  @!P0 IMAD.IADD R16, R16, 0x1, -R0 ;  /* 0x0000000110108824 */ /* 0x000fc800078e0a00 */
[----:B------:R-:W-:Y:S01]  /*17f90*/  @!P3 IMAD.IADD R10, R10, 0x1, -R0 ;  /* 0x000000010a0ab824 */ /* 0x000fe200078e0a00 */
[----:B------:R-:W-:-:S03]  /*17fa0*/  ISETP.GE.AND P3, PT, R13, RZ, PT ;  /* 0x000000ff0d00720c */ /* 0x000fc60003f66270 */
[----:B------:R-:W-:Y:S02]  /*17fb0*/  @!P6 IMAD.IADD R8, R8, 0x1, -R0 ;  /* 0x000000010808e824 */ /* 0x000fe400078e0a00 */
[----:B0-----:R-:W-:Y:S02]  /*17fc0*/  IMAD.MOV.U32 R2, RZ, RZ, R19 ;  /* 0x000000ffff027224 */ /* 0x001fe400078e0013 */
[----:B------:R-:W-:Y:S01]  /*17fd0*/  IMAD.HI.U32 R19, R28, R18, RZ ;  /* 0x000000121c137227 */ /* 0x000fe200078e00ff */
[----:B------:R-:W-:-:S03]  /*17fe0*/  ISETP.GT.U32.AND P6, PT, R0, R8, PT ;  /* 0x000000080000720c */ /* 0x000fc60003fc4070 */
        /* <DEDUP_REMOVED lines=8> */
[----:B------:R-:W-:Y:S02]  /*18070*/  IMAD.MOV R19, RZ, RZ, -R19 ;  /* 0x000000ffff137224 */ /* 0x000fe400078e0a13 */
[----:B0-----:R-:W-:Y:S02]  /*18080*/  IMAD.MOV.U32 R2, RZ, RZ, R16 ;  /* 0x000000ffff027224 */ /* 0x001fe400078e0010 */
[----:B------:R-:W-:Y:S02]  /*18090*/  IMAD.MOV R12, RZ, RZ, -R12 ;  /* 0x000000ffff0c7224 */ /* 0x000fe400078e0a0c */
[----:B------:R-:W-:Y:S02]  /*180a0*/  @!P1 IMAD.MOV R2, RZ, RZ, -R2 ;  /* 0x000000ffff029224 */ /* 0x000fe400078e0a02 */
[----:B------:R-:W-:Y:S01]  /*180b0*/  IMAD R17, R0, R7, R17 ;  /* 0x0000000700117224 */ /* 0x000fe200078e0211 */
[C---:B------:R-:W-:Y:S01]  /*180c0*/  IADD3 R7, R9.reuse, 0x3b, RZ ;  /* 0x0000003b09077810 */ /* 0x040fe20007ffe0ff */
[----:B------:R-:W-:Y:S01]  /*180d0*/  @!P6 IMAD.IADD R8, R8, 0x1, -R0 ;  /* 0x000000010808e824 */ /* 0x000fe200078e0a00 */
[----:B------:R0:W-:Y:S01]  /*180e0*/  STL [R1+0xa8], R2 ;  /* 0x0000a80201007387 */ /* 0x0001e20000100800 */
[C---:B------:R-:W-:Y:S01]  /*180f0*/  IMAD R13, R0.reuse, R19, R18 ;  /* 0x00000013000d7224 */ /* 0x040fe200078e0212 */
[C---:B------:R-:W-:Y:S01]  /*18100*/  ISETP.GT.U32.AND P6, PT, R0.reuse, R17, PT ;  /* 0x000000110000720c */ /* 0x040fe20003fc4070 */
[C---:B------:R-:W-:Y:S01]  /*18110*/  IMAD R11, R0.reuse, R12, R11 ;  /* 0x0000000c000b7224 */ /* 0x040fe200078e020b */
[----:B------:R-:W-:Y:S01]  /*18120*/  IABS R16, R7 ;  /* 0x0000000700107213 */ /* 0x000fe20000000000 */
[----:B------:R-:W-:Y:S01]  /*18130*/  IMAD.MOV.U32 R3, RZ, RZ, R10 ;  /* 0x000000ffff037224 */ /* 0x000fe200078e000a */
[----:B------:R-:W-:Y:S01]  /*18140*/  ISETP.GT.U32.AND P1, PT, R0, R13, PT ;  /* 0x0000000d0000720c */ /* 0x000fe20003f24070 */
[----:B------:R-:W-:Y:S01]  /*18150*/  @!P0 IMAD.IADD R4, R4, 0x1, -R0 ;  /* 0x0000000104048824 */ /* 0x000fe200078e0a00 */
[C---:B------:R-:W-:Y:S01]  /*18160*/  IADD3 R12, R9.reuse, 0x37, RZ ;  /* 0x00000037090c7810 */ /* 0x040fe20007ffe0ff */
[----:B------:R-:W-:Y:S01]  /*18170*/  @!P2 IMAD.MOV R3, RZ, RZ, -R3 ;  /* 0x000000ffff03a224 */ /* 0x000fe200078e0a03 */
[----:B------:R-:W-:Y:S01]  /*18180*/  ISETP.GE.AND P2, PT, R6, RZ, PT ;  /* 0x000000ff0600720c */ /* 0x000fe20003f46270 */
[----:B0-----:R-:W-:Y:S01]  /*18190*/  IMAD.MOV.U32 R2, RZ, RZ, R8 ;  /* 0x000000ffff027224 */ /* 0x001fe200078e0008 */
[----:B------:R-:W-:Y:S01]  /*181a0*/  ISETP.GT.U32.AND P0, PT, R0, R4, PT ;  /* 0x000000040000720c */ /* 0x000fe20003f04070 */
[----:B------:R-:W-:Y:S01]  /*181b0*/  IMAD.HI.U32 R8, R28, R16, RZ ;  /* 0x000000101c087227 */ /* 0x000fe200078e00ff */
[----:B------:R-:W-:Y:S01]  /*181c0*/  IADD3 R6, R9, 0x3a, RZ ;  /* 0x0000003a09067810 */ /* 0x000fe20007ffe0ff */
[----:B------:R-:W-:Y:S01]  /*181d0*/  STL [R1+0xb0], R3 ;  /* 0x0000b00301007387 */ /* 0x000fe20000100800 */
[----:B------:R-:W-:Y:S01]  /*181e0*/  IABS R18, R12 ;  /* 0x0000000c00127213 */ /* 0x000fe20000000000 */
[----:B------:R-:W-:Y:S01]  /*181f0*/  @!P5 IMAD.MOV R2, RZ, RZ, -R2 ;  /* 0x000000ffff02d224 */ /* 0x000fe200078e0a02 */
[----:B------:R-:W-:Y:S01]  /*18200*/  ISETP.GT.U32.AND P5, PT, R0, R11, PT ;  /* 0x0000000b0000720c */ /* 0x000fe20003fa4070 */
[--C-:B------:R-:W-:Y:S01]  /*18210*/  @!P6 IMAD.IADD R17, R17, 0x1, -R0.reuse ;  /* 0x000000011111e824 */ /* 0x100fe200078e0a00 */
[----:B------:R-:W-:Y:S01]  /*18220*/  IABS R10, R6 ;  /* 0x00000006000a7213 */ /* 0x000fe20000000000 */
[----:B------:R-:W-:Y:S01]  /*18230*/  @!P1 IMAD.IADD R13, R13, 0x1, -R0 ;  /* 0x000000010d0d9824 */ /* 0x000fe200078e0a00 */
[----:B------:R-:W-:Y:S01]  /*18240*/  ISETP.GE.AND P1, PT, R7, RZ, PT ;  /* 0x000000ff0700720c */ /* 0x000fe20003f26270 */
[----:B------:R0:W-:Y:S01]  /*18250*/  STL [R1+0xbc], R2 ;  /* 0x0000bc0201007387 */ /* 0x0001e20000100800 */
[----:B------:R-:W-:-:S02]  /*18260*/  IMAD.MOV R8, RZ, RZ, -R8 ;  /* 0x000000ffff087224 */ /* 0x000fc400078e0a08 */
[----:B------:R-:W-:Y:S01]  /*18270*/  IMAD.HI.U32 R7, R28, R10, RZ ;  /* 0x0000000a1c077227 */ /* 0x000fe200078e00ff */
[----:B------:R-:W-:-:S03]  /*18280*/  ISETP.GT.U32.AND P6, PT, R0, R13, PT ;  /* 0x0000000d0000720c */ /* 0x000fc60003fc4070 */
[--C-:B------:R-:W-:Y:S01]  /*18290*/  @!P0 IMAD.IADD R4, R4, 0x1, -R0.reuse ;  /* 0x0000000104048824 */ /* 0x100fe200078e0a00 */
[----:B------:R-:W-:Y:S01]  /*182a0*/  ISETP.GE.AND P0, PT, R5, RZ, PT ;  /* 0x000000ff0500720c */ /* 0x000fe20003f06270 */
[----:B------:R-:W-:Y:S01]  /*182b0*/  @!P5 IMAD.IADD R11, R11, 0x1, -R0 ;  /* 0x000000010b0bd824 */ /* 0x000fe200078e0a00 */
[C---:B------:R-:W-:Y:S01]  /*182c0*/  ISETP.GT.U32.AND P5, PT, R0.reuse, R17, PT ;  /* 0x000000110000720c */ /* 0x040fe20003fa4070 */
[----:B------:R-:W-:Y:S01]  /*182d0*/  IMAD.MOV R7, RZ, RZ, -R7 ;  /* 0x000000ffff077224 */ /* 0x000fe200078e0a07 */
[C---:B------:R-:W-:Y:S01]  /*182e0*/  IADD3 R5, R9.reuse, 0x39, RZ ;  /* 0x0000003909057810 */ /* 0x040fe20007ffe0ff */
[----:B0-----:R-:W-:Y:S01]  /*182f0*/  IMAD.MOV.U32 R2, RZ, RZ, R4 ;  /* 0x000000ffff027224 */ /* 0x001fe200078e0004 */
[----:B------:R-:W-:Y:S01]  /*18300*/  IADD3 R4, R9, 0x38, RZ ;  /* 0x0000003809047810 */ /* 0x000fe20007ffe0ff */
[C---:B------:R-:W-:Y:S02]  /*18310*/  IMAD R10, R0.reuse, R7, R10 ;  /* 0x00000007000a7224 */ /* 0x040fe400078e020a */
[C---:B------:R-:W-:Y:S01]  /*18320*/  IMAD R16, R0.reuse, R8, R16 ;  /* 0x0000000800107224 */ /* 0x040fe200078e0210 */
[----:B------:R-:W-:Y:S01]  /*18330*/  IABS R7, R4 ;  /* 0x0000000400077213 */ /* 0x000fe20000000000 */
[----:B------:R-:W-:Y:S01]  /*18340*/  @!P4 IMAD.MOV R2, RZ, RZ, -R2 ;  /* 0x000000ffff02c224 */ /* 0x000fe200078e0a02 */
[C---:B------:R-:W-:Y:S01]  /*18350*/  ISETP.GT.U32.AND P4, PT, R0.reuse, R11, PT ;  /* 0x0000000b0000720c */ /* 0x040fe20003f84070 */
[--C-:B------:R-:W-:Y:S01]  /*18360*/  @!P6 IMAD.IADD R13, R13, 0x1, -R0.reuse ;  /* 0x000000010d0de824 */ /* 0x100fe200078e0a00 */
[C---:B------:R-:W-:Y:S01]  /*18370*/  ISETP.GT.U32.AND P6, PT, R0.reuse, R16, PT ;  /* 0x000000100000720c */ /* 0x040fe20003fc4070 */
[----:B------:R-:W-:Y:S01]  /*18380*/  @!P5 IMAD.IADD R17, R17, 0x1, -R0 ;  /* 0x000000011111d824 */ /* 0x000fe200078e0a00 */
[----:B------:R-:W-:Y:S01]  /*18390*/  ISETP.GT.U32.AND P5, PT, R0, R10, PT ;  /* 0x0000000a0000720c */ /* 0x000fe20003fa4070 */
[----:B------:R0:W-:Y:S01]  /*183a0*/  STL [R1+0xc0], R2 ;  /* 0x0000c00201007387 */ /* 0x0001e20000100800 */
[----:B------:R-:W-:Y:S01]  /*183b0*/  IMAD.HI.U32 R19, R28, R7, RZ ;  /* 0x000000071c137227 */ /* 0x000fe200078e00ff */
[----:B------:R-:W-:-:S03]  /*183c0*/  IABS R8, R5 ;  /* 0x0000000500087213 */ /* 0x000fc60000000000 */
[----:B------:R-:W-:-:S03]  /*183d0*/  IMAD.MOV.U32 R3, RZ, RZ, R17 ;  /* 0x000000ffff037224 */ /* 0x000fc600078e0011 */
[--C-:B------:R-:W-:Y:S01]  /*183e0*/  @!P4 IMAD.IADD R11, R11, 0x1, -R0.reuse ;  /* 0x000000010b0bc824 */ /* 0x100fe200078e0a00 */
[----:B------:R-:W-:Y:S01]  /*183f0*/  ISETP.GE.AND P4, PT, R6, RZ, PT ;  /* 0x000000ff0600720c */ /* 0x000fe20003f86270 */
[----:B0-----:R-:W-:Y:S02]  /*18400*/  IMAD.MOV.U32 R2, RZ, RZ, R13 ;  /* 0x000000ffff027224 */ /* 0x001fe400078e000d */
[----:B------:R-:W-:Y:S02]  /*18410*/  @!P5 IMAD.IADD R10, R10, 0x1, -R0 ;  /* 0x000000010a0ad824 */ /* 0x000fe400078e0a00 */
[----:B------:R-:W-:Y:S02]  /*18420*/  IMAD.MOV.U32 R6, RZ, RZ, R18 ;  /* 0x000000ffff067224 */ /* 0x000fe400078e0012 */
[----:B------:R-:W-:Y:S01]  /*18430*/  @!P6 IMAD.IADD R16, R16, 0x1, -R0 ;  /* 0x000000011010e824 */ /* 0x000fe200078e0a00 */
[----:B------:R-:W-:Y:S01]  /*18440*/  ISETP.GE.AND P6, PT, R5, RZ, PT ;  /* 0x000000ff0500720c */ /* 0x000fe20003fc6270 */
[----:B------:R-:W-:Y:S01]  /*18450*/  @!P3 IMAD.MOV R2, RZ, RZ, -R2 ;  /* 0x000000ffff02b224 */ /* 0x000fe200078e0a02 */
[----:B------:R-:W-:Y:S01]  /*18460*/  ISETP.GT.U32.AND P3, PT, R0, R10, PT ;  /* 0x0000000a0000720c */ /* 0x000fe20003f64070 */
[----:B------:R-:W-:Y:S01]  /*18470*/  IMAD.HI.U32 R5, R28, R6, RZ ;  /* 0x000000061c057227 */ /* 0x000fe200078e00ff */
[----:B------:R-:W-:-:S02]  /*18480*/  ISETP.GT.U32.AND P5, PT, R0, R16, PT ;  /* 0x000000100000720c */ /* 0x000fc40003fa4070 */
[----:B------:R0:W-:Y:S01]  /*18490*/  STL [R1+0xac], R2 ;  /* 0x0000ac0201007387 */ /* 0x0001e20000100800 */
[----:B------:R-:W-:Y:S01]  /*184a0*/  IMAD.MOV R13, RZ, RZ, -R19 ;  /* 0x000000ffff0d7224 */ /* 0x000fe200078e0a13 */
[----:B------:R-:W-:Y:S01]  /*184b0*/  IADD3 R19, R9, 0x36, RZ ;  /* 0x0000003609137810 */ /* 0x000fe20007ffe0ff */
[----:B------:R-:W-:Y:S02]  /*184c0*/  IMAD.MOV R5, RZ, RZ, -R5 ;  /* 0x000000ffff057224 */ /* 0x000fe400078e0a05 */
[----:B------:R-:W-:Y:S02]  /*184d0*/  IMAD R7, R0, R13, R7 ;  /* 0x0000000d00077224 */ /* 0x000fe400078e0207 */
[----:B------:R-:W-:-:S04]  /*184e0*/  IMAD.HI.U32 R18, R28, R8, RZ ;  /* 0x000000081c127227 */ /* 0x000fc800078e00ff */
[----:B0-----:R-:W-:Y:S01]  /*184f0*/  IMAD.MOV.U32 R2, RZ, RZ, R11 ;  /* 0x000000ffff027224 */ /* 0x001fe200078e000b */
[----:B------:R-:W-:Y:S01]  /*18500*/  IADD3 R11, R9, 0x35, RZ ;  /* 0x00000035090b7810 */ /* 0x000fe20007ffe0ff */
[C---:B------:R-:W-:Y:S01]  /*18510*/  IMAD R6, R0.reuse, R5, R6 ;  /* 0x0000000500067224 */ /* 0x040fe200078e0206 */
[----:B------:R-:W-:Y:S01]  /*18520*/  IABS R5, R19 ;  /* 0x0000001300057213 */ /* 0x000fe20000000000 */
[----:B------:R-:W-:Y:S01]  /*18530*/  @!P0 IMAD.MOV R2, RZ, RZ, -R2 ;  /* 0x000000ffff028224 */ /* 0x000fe200078e0a02 */
[----:B------:R-:W-:Y:S01]  /*18540*/  ISETP.GT.U32.AND P0, PT, R0, R7, PT ;  /* 0x000000070000720c */ /* 0x000fe20003f04070 */
[----:B------:R-:W-:Y:S02]  /*18550*/  IMAD.MOV R18, RZ, RZ, -R18 ;  /* 0x000000ffff127224 */ /* 0x000fe400078e0a12 */
[----:B------:R-:W-:Y:S01]  /*18560*/  @!P3 IMAD.IADD R10, R10, 0x1, -R0 ;  /* 0x000000010a0ab824 */ /* 0x000fe200078e0a00 */
[C---:B------:R-:W-:Y:S01]  /*18570*/  ISETP.GT.U32.AND P3, PT, R0.reuse, R6, PT ;  /* 0x000000060000720c */ /* 0x040fe20003f64070 */
[----:B------:R-:W-:-:S02]  /*18580*/  IMAD R8, R0, R18, R8 ;  /* 0x0000001200087224 */ /* 0x000fc400078e0208 */
[----:B------:R-:W-:Y:S02]  /*18590*/  @!P2 IMAD.MOV R3, RZ, RZ, -R3 ;  /* 0x000000ffff03a224 */ /* 0x000fe400078e0a03 */
[--C-:B------:R-:W-:Y:S01]  /*185a0*/  @!P5 IMAD.IADD R16, R16, 0x1, -R0.reuse ;  /* 0x000000011010d824 */ /* 0x100fe200078e0a00 */
[----:B------:R-:W-:Y:S01]  /*185b0*/  ISETP.GT.U32.AND P2, PT, R0, R8, PT ;  /* 0x000000080000720c */ /* 0x000fe20003f44070 */
[----:B------:R-:W-:Y:S01]  /*185c0*/  IMAD.HI.U32 R13, R28, R5, RZ ;  /* 0x000000051c0d7227 */ /* 0x000fe200078e00ff */
[----:B------:R-:W-:Y:S01]  /*185d0*/  ISETP.GE.AND P5, PT, R4, RZ, PT ;  /* 0x000000ff0400720c */ /* 0x000fe20003fa6270 */
[----:B------:R-:W-:Y:S01]  /*185e0*/  STL [R1+0x9c], R3 ;  /* 0x00009c0301007387 */ /* 0x000fe20000100800 */
[----:B------:R-:W-:Y:S01]  /*185f0*/  IABS R4, R11 ;  /* 0x0000000b00047213 */ /* 0x000fe20000000000 */
[--C-:B------:R-:W-:Y:S02]  /*18600*/  @!P0 IMAD.IADD R7, R7, 0x1, -R0.reuse ;  /* 0x0000000107078824 */ /* 0x100fe400078e0a00 */
[----:B------:R-:W-:Y:S01]  /*18610*/  @!P3 IMAD.IADD R6, R6, 0x1, -R0 ;  /* 0x000000010606b824 */ /* 0x000fe200078e0a00 */
[----:B------:R0:W-:Y:S01]  /*18620*/  STL [R1+0xa0], R2 ;  /* 0x0000a00201007387 */ /* 0x0001e20000100800 */
[----:B------:R-:W-:Y:S01]  /*18630*/  IMAD.HI.U32 R17, R28, R4, RZ ;  /* 0x000000041c117227 */ /* 0x000fe200078e00ff */
[----:B------:R-:W-:-:S03]  /*18640*/  ISETP.GT.U32.AND P3, PT, R0, R7, PT ;  /* 0x000000070000720c */ /* 0x000fc60003f64070 */
[----:B------:R-:W-:Y:S01]  /*18650*/  @!P2 IMAD.IADD R8, R8, 0x1, -R0 ;  /* 0x000000010808a824 */ /* 0x000fe200078e0a00 */
[----:B------:R-:W-:Y:S01]  /*18660*/  ISETP.GE.AND P2, PT, R12, RZ, PT ;  /* 0x000000ff0c00720c */ /* 0x000fe20003f46270 */
[----:B------:R-:W-:Y:S01]  /*18670*/  IMAD.MOV R17, RZ, RZ, -R17 ;  /* 0x000000ffff117224 */ /* 0x000fe200078e0a11 */
[C---:B------:R-:W-:Y:S01]  /*18680*/  IADD3 R12, R9.reuse, 0x34, RZ ;  /* 0x00000034090c7810 */ /* 0x040fe20007ffe0ff */
[----:B------:R-:W-:Y:S01]  /*18690*/  IMAD.MOV R13, RZ, RZ, -R13 ;  /* 0x000000ffff0d7224 */ /* 0x000fe200078e0a0d */
[C---:B------:R-:W-:Y:S01]  /*186a0*/  ISETP.GT.U32.AND P0, PT, R0.reuse, R8, PT ;  /* 0x000000080000720c */ /* 0x040fe20003f04070 */
[----:B0-----:R-:W-:Y:S01]  /*186b0*/  IMAD.MOV.U32 R2, RZ, RZ, R16 ;  /* 0x000000ffff027224 */ /* 0x001fe200078e0010 */
[----:B------:R-:W-:Y:S01]  /*186c0*/  IABS R16, R12 ;  /* 0x0000000c00107213 */ /* 0x000fe20000000000 */
[C---:B------:R-:W-:Y:S01]  /*186d0*/  IMAD R4, R0.reuse, R17, R4 ;  /* 0x0000001100047224 */ /* 0x040fe200078e0204 */
[----:B------:R-:W-:Y:S01]  /*186e0*/  IADD3 R17, R9, 0x32, RZ ;  /* 0x0000003209117810 */ /* 0x000fe20007ffe0ff */
[----:B------:R-:W-:Y:S01]  /*186f0*/  @!P1 IMAD.MOV R2, RZ, RZ, -R2 ;  /* 0x000000ffff029224 */ /* 0x000fe200078e0a02 */
[C---:B------:R-:W-:Y:S01]  /*18700*/  ISETP.GT.U32.AND P1, PT, R0.reuse, R6, PT ;  /* 0x000000060000720c */ /* 0x040fe20003f24070 */
[--C-:B------:R-:W-:Y:S01]  /*18710*/  @!P3 IMAD.IADD R7, R7, 0x1, -R0.reuse ;  /* 0x000000010707b824 */ /* 0x100fe200078e0a00 */
[C---:B------:R-:W-:Y:S01]  /*18720*/  ISETP.GT.U32.AND P3, PT, R0.reuse, R4, PT ;  /* 0x000000040000720c */ /* 0x040fe20003f64070 */
[----:B------:R-:W-:Y:S01]  /*18730*/  IMAD R5, R0, R13, R5 ;  /* 0x0000000d00057224 */ /* 0x000fe200078e0205 */
[C---:B------:R-:W-:Y:S01]  /*18740*/  IADD3 R13, R9.reuse, 0x33, RZ ;  /* 0x00000033090d7810 */ /* 0x040fe20007ffe0ff */
[----:B------:R-:W-:Y:S01]  /*18750*/  IMAD.HI.U32 R20, R28, R16, RZ ;  /* 0x000000101c147227 */ /* 0x000fe200078e00ff */
[----:B------:R0:W-:Y:S02]  /*18760*/  STL [R1+0xa4], R2 ;  /* 0x0000a40201007387 */ /* 0x0001e40000100800 */
[----:B------:R-:W-:Y:S01]  /*18770*/  IABS R18, R13 ;  /* 0x0000000d00127213 */ /* 0x000fe20000000000 */
[--C-:B------:R-:W-:Y:S01]  /*18780*/  @!P0 IMAD.IADD R8, R8, 0x1, -R0.reuse ;  /* 0x0000000108088824 */ /* 0x100fe200078e0a00 */
[----:B------:R-:W-:Y:S01]  /*18790*/  ISETP.GT.U32.AND P0, PT, R0, R5, PT ;  /* 0x000000050000720c */ /* 0x000fe20003f04070 */
[----:B------:R-:W-:Y:S01]  /*187a0*/  IMAD.MOV.U32 R3, RZ, RZ, R7 ;  /* 0x000000ffff037224 */ /* 0x000fe200078e0007 */
[----:B------:R-:W-:Y:S01]  /*187b0*/  IADD3 R7, R9, 0x31, RZ ;  /* 0x0000003109077810 */ /* 0x000fe20007ffe0ff */
[----:B------:R-:W-:Y:S01]  /*187c0*/  @!P1 IMAD.IADD R6, R6, 0x1, -R0 ;  /* 0x0000000106069824 */ /* 0x000fe200078e0a00 */
[----:B------:R-:W-:Y:S01]  /*187d0*/  ISETP.GE.AND P1, PT, R19, RZ, PT ;  /* 0x000000ff1300720c */ /* 0x000fe20003f26270 */
[----:B------:R-:W-:Y:S01]  /*187e0*/  IMAD.MOV R19, RZ, RZ, -R20 ;  /* 0x000000ffff137224 */ /* 0x000fe200078e0a14 */
[----:B------:R-:W-:Y:S01]  /*187f0*/  IABS R20, R17 ;  /* 0x0000001100147213 */ /* 0x000fe20000000000 */
[----:B------:R-:W-:-:S02]  /*18800*/  @!P3 IMAD.IADD R4, R4, 0x1, -R0 ;  /* 0x000000010404b824 */ /* 0x000fc400078e0a00 */
[----:B------:R-:W-:Y:S02]  /*18810*/  IMAD R16, R0, R19, R16 ;  /* 0x0000001300107224 */ /* 0x000fe400078e0210 */
[----:B------:R-:W-:Y:S01]  /*18820*/  IMAD.HI.U32 R21, R28, R18, RZ ;  /* 0x000000121c157227 */ /* 0x000fe200078e00ff */
[----:B------:R-:W-:-:S03]  /*18830*/  ISETP.GT.U32.AND P3, PT, R0, R4, PT ;  /* 0x000000040000720c */ /* 0x000fc60003f64070 */
[----:B------:R-:W-:Y:S01]  /*18840*/  @!P6 IMAD.MOV R8, RZ, RZ, -R8 ;  /* 0x000000ffff08e224 */ /* 0x000fe200078e0a08 */
[C---:B------:R-:W-:Y:S01]  /*18850*/  ISETP.GT.U32.AND P6, PT, R0.reuse, R16, PT ;  /* 0x000000100000720c */ /* 0x040fe20003fc4070 */
[----:B------:R-:W-:Y:S01]  /*18860*/  @!P0 IMAD.IADD R5, R5, 0x1, -R0 ;  /* 0x0000000105058824 */ /* 0x000fe200078e0a00 */
[----:B------:R-:W-:Y:S01]  /*18870*/  ISETP.GE.AND P0, PT, R11, RZ, PT ;  /* 0x000000ff0b00720c */ /* 0x000fe20003f06270 */
[----:B0-----:R-:W-:Y:S01]  /*18880*/  IMAD.MOV.U32 R2, RZ, RZ, R10 ;  /* 0x000000ffff027224 */ /* 0x001fe200078e000a */
[----:B------:R-:W-:Y:S01]  /*18890*/  IADD3 R10, R9, 0x2d, RZ ;  /* 0x0000002d090a7810 */ /* 0x000fe20007ffe0ff */
[----:B------:R-:W-:Y:S02]  /*188a0*/  IMAD.MOV R21, RZ, RZ, -R21 ;  /* 0x000000ffff157224 */ /* 0x000fe400078e0a15 */
[----:B------:R-:W-:Y:S01]  /*188b0*/  @!P4 IMAD.MOV R2, RZ, RZ, -R2 ;  /* 0x000000ffff02c224 */ /* 0x000fe200078e0a02 */
[C---:B------:R-:W-:Y:S01]  /*188c0*/  ISETP.GT.U32.AND P4, PT, R0.reuse, R5, PT ;  /* 0x000000050000720c */ /* 0x040fe20003f84070 */
[----:B------:R-:W-:-:S02]  /*188d0*/  IMAD R18, R0, R21, R18 ;  /* 0x0000001500127224 */ /* 0x000fc400078e0212 */
[--C-:B------:R-:W-:Y:S01]  /*188e0*/  @!P3 IMAD.IADD R4, R4, 0x1, -R0.reuse ;  /* 0x000000010404b824 */ /* 0x100fe200078e0a00 */
[----:B------:R0:W-:Y:S01]  /*188f0*/  STL [R1+0x98], R2 ;  /* 0x0000980201007387 */ /* 0x0001e20000100800 */
[--C-:B------:R-:W-:Y:S01]  /*18900*/  @!P6 IMAD.IADD R16, R16, 0x1, -R0.reuse ;  /* 0x000000011010e824 */ /* 0x100fe200078e0a00 */
[----:B------:R-:W-:Y:S01]  /*18910*/  ISETP.GT.U32.AND P3, PT, R0, R18, PT ;  /* 0x000000120000720c */ /* 0x000fe20003f64070 */
[----:B------:R-:W-:Y:S01]  /*18920*/  @!P5 IMAD.MOV R3, RZ, RZ, -R3 ;  /* 0x000000ffff03d224 */ /* 0x000fe200078e0a03 */
[----:B------:R1:W-:Y:S01]  /*18930*/  STL [R1+0x94], R8 ;  /* 0x0000940801007387 */ /* 0x0003e20000100800 */
[----:B------:R-:W-:Y:S02]  /*18940*/  ISETP.GE.AND P5, PT, R12, RZ, PT ;  /* 0x000000ff0c00720c */ /* 0x000fe40003fa6270 */
[----:B------:R-:W-:Y:S01]  /*18950*/  ISETP.GT.U32.AND P6, PT, R0, R16, PT ;  /* 0x000000100000720c */ /* 0x000fe20003fc4070 */
[----:B------:R2:W-:Y:S01]  /*18960*/  STL [R1+0x8c], R3 ;  /* 0x00008c0301007387 */ /* 0x0005e20000100800 */
[----:B------:R-:W-:Y:S01]  /*18970*/  @!P4 IMAD.IADD R5, R5, 0x1, -R0 ;  /* 0x000000010505c824 */ /* 0x000fe200078e0a00 */
[----:B------:R-:W-:Y:S01]  /*18980*/  ISETP.GE.AND P4, PT, R17, RZ, PT ;  /* 0x000000ff1100720c */ /* 0x000fe20003f86270 */
[----:B0-----:R-:W-:-:S02]  /*18990*/  IMAD.MOV.U32 R2, RZ, RZ, R6 ;  /* 0x000000ffff027224 */ /* 0x001fc400078e0006 */
[----:B------:R-:W-:Y:S01]  /*189a0*/  IMAD.HI.U32 R6, R28, R20, RZ ;  /* 0x000000141c067227 */ /* 0x000fe200078e00ff */
[----:B-1----:R-:W-:-:S03]  /*189b0*/  IABS R8, R7 ;  /* 0x0000000700087213 */ /* 0x002fc60000000000 */
[----:B------:R-:W-:Y:S01]  /*189c0*/  @!P2 IMAD.MOV R2, RZ, RZ, -R2 ;  /* 0x000000ffff02a224 */ /* 0x000fe200078e0a02 */
[----:B------:R-:W-:Y:S01]  /*189d0*/  ISETP.GE.AND P2, PT, R13, RZ, PT ;  /* 0x000000ff0d00720c */ /* 0x000fe20003f46270 */
[----:B--2---:R-:W-:Y:S01]  /*189e0*/  IMAD.MOV.U32 R3, RZ, RZ, R5 ;  /* 0x000000ffff037224 */ /* 0x004fe200078e0005 */
[----:B------:R-:W-:Y:S01]  /*189f0*/  IADD3 R5, R9, 0x2f, RZ ;  /* 0x0000002f09057810 */ /* 0x000fe20007ffe0ff */
[----:B------:R-:W-:Y:S01]  /*18a00*/  @!P3 IMAD.IADD R18, R18, 0x1, -R0 ;  /* 0x000000011212b824 */ /* 0x000fe200078e0a00 */
[----:B------:R0:W-:Y:S01]  /*18a10*/  STL [R1+0x88], R2 ;  /* 0x0000880201007387 */ /* 0x0001e20000100800 */
[----:B------:R-:W-:Y:S01]  /*18a20*/  @!P1 IMAD.MOV R3, RZ, RZ, -R3 ;  /* 0x000000ffff039224 */ /* 0x000fe200078e0a03 */
[----:B------:R-:W-:Y:S01]  /*18a30*/  ISETP.GE.AND P1, PT, R7, RZ, PT ;  /* 0x000000ff0700720c */ /* 0x000fe20003f26270 */
[----:B------:R-:W-:Y:S01]  /*18a40*/  IMAD.MOV R6, RZ, RZ, -R6 ;  /* 0x000000ffff067224 */ /* 0x000fe200078e0a06 */
[----:B------:R-:W-:Y:S01]  /*18a50*/  ISETP.GT.U32.AND P3, PT, R0, R18, PT ;  /* 0x000000120000720c */ /* 0x000fe20003f64070 */
[----:B------:R-:W-:Y:S01]  /*18a60*/  IMAD.HI.U32 R7, R28, R8, RZ ;  /* 0x000000081c077227 */ /* 0x000fe200078e00ff */
[----:B------:R-:W-:Y:S01]  /*18a70*/  STL [R1+0x70], R3 ;  /* 0x0000700301007387 */ /* 0x000fe20000100800 */
[----:B------:R-:W-:-:S02]  /*18a80*/  IABS R17, R5 ;  /* 0x0000000500117213 */ /* 0x000fc40000000000 */
[----:B------:R-:W-:Y:S01]  /*18a90*/  IMAD R6, R0, R6, R20 ;  /* 0x0000000600067224 */ /* 0x000fe200078e0214 */
[----:B------:R-:W-:Y:S01]  /*18aa0*/  IABS R13, R10 ;  /* 0x0000000a000d7213 */ /* 0x000fe20000000000 */
[----:B0-----:R-:W-:Y:S01]  /*18ab0*/  IMAD.MOV.U32 R2, RZ, RZ, R4 ;  /* 0x000000ffff027224 */ /* 0x001fe200078e0004 */
[----:B------:R-:W-:Y:S01]  /*18ac0*/  IADD3 R4, R9, 0x30, RZ ;  /* 0x0000003009047810 */ /* 0x000fe20007ffe0ff */
[----:B------:R-:W-:Y:S02]  /*18ad0*/  @!P6 IMAD.IADD R16, R16, 0x1, -R0 ;  /* 0x000000011010e824 */ /* 0x000fe400078e0a00 */
[----:B------:R-:W-:Y:S01]  /*18ae0*/  @!P0 IMAD.MOV R2, RZ, RZ, -R2 ;  /* 0x000000ffff028224 */ /* 0x000fe200078e0a02 */
[----:B------:R-:W-:Y:S01]  /*18af0*/  IABS R11, R4 ;  /* 0x00000004000b7213 */ /* 0x000fe20000000000 */
[----:B------:R-:W-:Y:S01]  /*18b00*/  IMAD.MOV R7, RZ, RZ, -R7 ;  /* 0x000000ffff077224 */ /* 0x000fe200078e0a07 */
[----:B------:R-:W-:Y:S01]  /*18b10*/  ISETP.GT.U32.AND P0, PT, R0, R6, PT ;  /* 0x000000060000720c */ /* 0x000fe20003f04070 */
[----:B------:R-:W-:Y:S01]  /*18b20*/  @!P3 IMAD.IADD R18, R18, 0x1, -R0 ;  /* 0x000000011212b824 */ /* 0x000fe200078e0a00 */
[----:B------:R0:W-:Y:S01]  /*18b30*/  STL [R1+0x6c], R2 ;  /* 0x00006c0201007387 */ /* 0x0001e20000100800 */
[----:B------:R-:W-:Y:S01]  /*18b40*/  IMAD R8, R0, R7, R8 ;  /* 0x0000000700087224 */ /* 0x000fe200078e0208 */
[----:B------:R-:W-:Y:S01]  /*18b50*/  ISETP.GE.AND P3, PT, R5, RZ, PT ;  /* 0x000000ff0500720c */ /* 0x000fe20003f66270 */
[----:B------:R-:W-:Y:S01]  /*18b60*/  IMAD.HI.U32 R7, R28, R11, RZ ;  /* 0x0000000b1c077227 */ /* 0x000fe200078e00ff */
[----:B------:R-:W-:-:S02]  /*18b70*/  ISETP.GE.AND P6, PT, R4, RZ, PT ;  /* 0x000000ff0400720c */ /* 0x000fc40003fc6270 */
[----:B------:R-:W-:Y:S01]  /*18b80*/  IADD3 R4, R9, 0x2e, RZ ;  /* 0x0000002e09047810 */ /* 0x000fe20007ffe0ff */
[----:B------:R-:W-:Y:S02]  /*18b90*/  IMAD.MOV R7, RZ, RZ, -R7 ;  /* 0x000000ffff077224 */ /* 0x000fe400078e0a07 */
[----:B------:R-:W-:-:S04]  /*18ba0*/  IMAD.HI.U32 R5, R28, R17, RZ ;  /* 0x000000111c057227 */ /* 0x000fc800078e00ff */
[----:B0-----:R-:W-:Y:S01]  /*18bb0*/  IMAD.MOV.U32 R2, RZ, RZ, R16 ;  /* 0x000000ffff027224 */ /* 0x001fe200078e0010 */
[----:B------:R-:W-:Y:S01]  /*18bc0*/  IABS R16, R4 ;  /* 0x0000000400107213 */ /* 0x000fe20000000000 */
[C---:B------:R-:W-:Y:S02]  /*18bd0*/  IMAD R11, R0.reuse, R7, R11 ;  /* 0x00000007000b7224 */ /* 0x040fe400078e020b */
[----:B------:R-:W-:Y:S01]  /*18be0*/  @!P5 IMAD.MOV R2, RZ, RZ, -R2 ;  /* 0x000000ffff02d224 */ /* 0x000fe200078e0a02 */
[----:B------:R-:W-:Y:S01]  /*18bf0*/  ISETP.GT.U32.AND P5, PT, R0, R8, PT ;  /* 0x000000080000720c */ /* 0x000fe20003fa4070 */
[----:B------:R-:W-:Y:S02]  /*18c00*/  @!P0 IMAD.IADD R6, R6, 0x1, -R0 ;  /* 0x0000000106068824 */ /* 0x000fe400078e0a00 */
[----:B------:R-:W-:Y:S01]  /*18c10*/  IMAD.MOV R5, RZ, RZ, -R5 ;  /* 0x000000ffff057224 */ /* 0x000fe200078e0a05 */
[----:B------:R0:W-:Y:S01]  /*18c20*/  STL [R1+0x60], R2 ;  /* 0x0000600201007387 */ /* 0x0001e20000100800 */
[----:B------:R-:W-:Y:S01]  /*18c30*/  IMAD.HI.U32 R7, R28, R13, RZ ;  /* 0x0000000d1c077227 */ /* 0x000fe200078e00ff */
[----:B------:R-:W-:-:S03]  /*18c40*/  ISETP.GT.U32.AND P0, PT, R0, R6, PT ;  /* 0x000000060000720c */ /* 0x000fc60003f04070 */
[----:B------:R-:W-:Y:S01]  /*18c50*/  IMAD R17, R0, R5, R17 ;  /* 0x0000000500117224 */ /* 0x000fe200078e0211 */
[----:B------:R-:W-:Y:S01]  /*18c60*/  IADD3 R5, R9, 0x2a, RZ ;  /* 0x0000002a09057810 */ /* 0x000fe20007ffe0ff */
[----:B------:R-:W-:Y:S02]  /*18c70*/  IMAD.MOV R7, RZ, RZ, -R7 ;  /* 0x000000ffff077224 */ /* 0x000fe400078e0a07 */
[----:B------:R-:W-:Y:S02]  /*18c80*/  @!P5 IMAD.IADD R8, R8, 0x1, -R0 ;  /* 0x000000010808d824 */ /* 0x000fe400078e0a00 */
[----:B0-----:R-:W-:Y:S02]  /*18c90*/  IMAD.MOV.U32 R2, RZ, RZ, R18 ;  /* 0x000000ffff027224 */ /* 0x001fe400078e0012 */
[C---:B------:R-:W-:Y:S01]  /*18ca0*/  IMAD R13, R0.reuse, R7, R13 ;  /* 0x00000007000d7224 */ /* 0x040fe200078e020d */
[C---:B------:R-:W-:Y:S01]  /*18cb0*/  ISETP.GT.U32.AND P5, PT, R0.reuse, R8, PT ;  /* 0x000000080000720c */ /* 0x040fe20003fa4070 */
[----:B------:R-:W-:Y:S01]  /*18cc0*/  @!P2 IMAD.MOV R2, RZ, RZ, -R2 ;  /* 0x000000ffff02a224 */ /* 0x000fe200078e0a02 */
[----:B------:R-:W-:Y:S01]  /*18cd0*/  ISETP.GT.U32.AND P2, PT, R0, R11, PT ;  /* 0x0000000b0000720c */ /* 0x000fe20003f44070 */
[----:B------:R-:W-:Y:S01]  /*18ce0*/  @!P0 IMAD.IADD R6, R6, 0x1, -R0 ;  /* 0x0000000106068824 */ /* 0x000fe200078e0a00 */
[----:B------:R-:W-:Y:S01]  /*18cf0*/  ISETP.GE.AND P0, PT, R4, RZ, PT ;  /* 0x000000ff0400720c */ /* 0x000fe20003f06270 */
[----:B------:R-:W-:Y:S01]  /*18d00*/  IMAD.HI.U32 R4, R28, R16, RZ ;  /* 0x000000101c047227 */ /* 0x000fe200078e00ff */
[----:B------:R0:W-:Y:S01]  /*18d10*/  STL [R1+0x7c], R2 ;  /* 0x00007c0201007387 */ /* 0x0001e20000100800 */
[----:B------:R-:W-:-:S02]  /*18d20*/  IABS R7, R5 ;  /* 0x0000000500077213 */ /* 0x000fc40000000000 */
[----:B------:R-:W-:-:S04]  /*18d30*/  IMAD.MOV R4, RZ, RZ, -R4 ;  /* 0x000000ffff047224 */ /* 0x000fc800078e0a04 */
[--C-:B------:R-:W-:Y:S02]  /*18d40*/  @!P5 IMAD.IADD R8, R8, 0x1, -R0.reuse ;  /* 0x000000010808d824 */ /* 0x100fe400078e0a00 */
[----:B------:R-:W-:Y:S02]  /*18d50*/  @!P2 IMAD.IADD R11, R11, 0x1, -R0 ;  /* 0x000000010b0ba824 */ /* 0x000fe400078e0a00 */
[----:B0-----:R-:W-:Y:S01]  /*18d60*/  IMAD.MOV.U32 R2, RZ, RZ, R6 ;  /* 0x000000ffff027224 */ /* 0x001fe200078e0006 */
[----:B------:R-:W-:Y:S01]  /*18d70*/  IADD3 R6, R9, 0x2c, RZ ;  /* 0x0000002c09067810 */ /* 0x000fe20007ffe0ff */
[C---:B------:R-:W-:Y:S01]  /*18d80*/  IMAD R16, R0.reuse, R4, R16 ;  /* 0x0000000400107224 */ /* 0x040fe200078e0210 */
[C---:B------:R-:W-:Y:S01]  /*18d90*/  ISETP.GT.U32.AND P2, PT, R0.reuse, R11, PT ;  /* 0x0000000b0000720c */ /* 0x040fe20003f44070 */
[----:B------:R-:W-:Y:S01]  /*18da0*/  @!P4 IMAD.MOV R2, RZ, RZ, -R2 ;  /* 0x000000ffff02c224 */ /* 0x000fe200078e0a02 */
[----:B------:R-:W-:Y:S02]  /*18db0*/  ISETP.GT.U32.AND P4, PT, R0, R17, PT ;  /* 0x000000110000720c */ /* 0x000fe40003f84070 */
[----:B------:R-:W-:-:S02]  /*18dc0*/  IABS R12, R6 ;  /* 0x00000006000c7213 */ /* 0x000fc40000000000 */
[----:B------:R0:W-:Y:S01]  /*18dd0*/  STL [R1+0x278], R2 ;  /* 0x0002780201007387 */ /* 0x0001e20000100800 */
[----:B------:R-:W-:Y:S02]  /*18de0*/  IADD3 R4, R9, 0x2b, RZ ;  /* 0x0000002b09047810 */ /* 0x000fe40007ffe0ff */
[----:B------:R-:W-:Y:S01]  /*18df0*/  ISETP.GT.U32.AND P5, PT, R0, R16, PT ;  /* 0x000000100000720c */ /* 0x000fe20003fa4070 */
[----:B------:R-:W-:Y:S01]  /*18e00*/  IMAD.HI.U32 R19, R28, R12, RZ ;  /* 0x0000000c1c137227 */ /* 0x000fe200078e00ff */
[----:B------:R-:W-:-:S03]  /*18e10*/  IABS R18, R4 ;  /* 0x0000000400127213 */ /* 0x000fc60000000000 */
[----:B------:R-:W-:Y:S01]  /*18e20*/  @!P2 IMAD.IADD R11, R11, 0x1, -R0 ;  /* 0x000000010b0ba824 */ /* 0x000fe200078e0a00 */
[----:B------:R-:W-:Y:S01]  /*18e30*/  ISETP.GT.U32.AND P2, PT, R0, R13, PT ;  /* 0x0000000d0000720c */ /* 0x000fe20003f44070 */
[----:B0-----:R-:W-:Y:S02]  /*18e40*/  IMAD.MOV.U32 R2, RZ, RZ, R8 ;  /* 0x000000ffff027224 */ /* 0x001fe400078e0008 */
[----:B------:R-:W-:Y:S02]  /*18e50*/  @!P4 IMAD.IADD R17, R17, 0x1, -R0 ;  /* 0x000000011111c824 */ /* 0x000fe400078e0a00 */
[----:B------:R-:W-:Y:S01]  /*18e60*/  @!P1 IMAD.MOV R2, RZ, RZ, -R2 ;  /* 0x000000ffff029224 */ /* 0x000fe200078e0a02 */
[----:B------:R-:W-:Y:S01]  /*18e70*/  ISETP.GE.AND P1, PT, R10, RZ, PT ;  /* 0x000000ff0a00720c */ /* 0x000fe20003f26270 */
[----:B------:R-:W-:Y:S01]  /*18e80*/  IMAD.MOV R19, RZ, RZ, -R19 ;  /* 0x000000ffff137224 */ /* 0x000fe200078e0a13 */
[C---:B------:R-:W-:Y:S01]  /*18e90*/  ISETP.GT.U32.AND P4, PT, R0.reuse, R17, PT ;  /* 0x000000110000720c */ /* 0x040fe20003f84070 */
[----:B------:R-:W-:Y:S01]  /*18ea0*/  IMAD.MOV.U32 R8, RZ, RZ, R18 ;  /* 0x000000ffff087224 */ /* 0x000fe200078e0012 */
[----:B------:R0:W-:Y:S01]  /*18eb0*/  STL [R1+0x74], R2 ;  /* 0x0000740201007387 */ /* 0x0001e20000100800 */
[----:B------:R-:W-:-:S02]  /*18ec0*/  IMAD R10, R0, R19, R12 ;  /* 0x00000013000a7224 */ /* 0x000fc400078e020c */
[----:B------:R-:W-:Y:S02]  /*18ed0*/  @!P2 IMAD.IADD R13, R13, 0x1, -R0 ;  /* 0x000000010d0da824 */ /* 0x000fe400078e0a00 */
[----:B------:R-:W-:-:S03]  /*18ee0*/  IMAD.HI.U32 R12, R28, R8, RZ ;  /* 0x000000081c0c7227 */ /* 0x000fc600078e00ff */
[----:B------:R-:W-:Y:S01]  /*18ef0*/  ISETP.GT.U32.AND P2, PT, R0, R13, PT ;  /* 0x0000000d0000720c */ /* 0x000fe20003f44070 */
        /* <DEDUP_REMOVED lines=9> */
[----:B------:R-:W-:Y:S01]  /*18f90*/  @!P4 IMAD.IADD R17, R17, 0x1, -R0 ;  /* 0x000000011111c824 */ /* 0x000fe200078e0a00 */
[C---:B------:R-:W-:Y:S01]  /*18fa0*/  ISETP.GT.U32.AND P4, PT, R0.reuse, R10, PT ;  /* 0x0000000a0000720c */ /* 0x040fe20003f84070 */
[----:B------:R-:W-:Y:S01]  /*18fb0*/  IMAD.MOV R12, RZ, RZ, -R6 ;  /* 0x000000ffff0c7224 */ /* 0x000fe200078e0a06 */
[----:B------:R-:W-:Y:S01]  /*18fc0*/  IABS R6, R11 ;  /* 0x0000000b00067213 */ /* 0x000fe20000000000 */
[C---:B------:R-:W-:Y:S02]  /*18fd0*/  IMAD R8, R0.reuse, R18, R8 ;  /* 0x0000001200087224 */ /* 0x040fe400078e0208 */
[C---:B------:R-:W-:Y:S02]  /*18fe0*/  IMAD R7, R0.reuse, R12, R7 ;  /* 0x0000000c00077224 */ /* 0x040fe400078e0207 */
[----:B------:R-:W-:Y:S02]  /*18ff0*/  IMAD.MOV.U32 R14, RZ, RZ, R17 ;  /* 0x000000ffff0e7224 */ /* 0x000fe400078e0011 */
[----:B------:R-:W-:Y:S01]  /*19000*/  @!P2 IMAD.IADD R13, R13, 0x1, -R0 ;  /* 0x000000010d0da824 */ /* 0x000fe200078e0a00 */
[C---:B------:R-:W-:Y:S01]  /*19010*/  ISETP.GT.U32.AND P2, PT, R0.reuse, R8, PT ;  /* 0x000000080000720c */ /* 0x040fe20003f44070 */
[----:B------:R-:W-:Y:S01]  /*19020*/  @!P3 IMAD.MOV R14, RZ, RZ, -R14 ;  /* 0x000000ffff0eb224 */ /* 0x000fe200078e0a0e */
[----:B------:R-:W-:Y:S01]  /*19030*/  ISETP.GT.U32.AND P3, PT, R0, R7, PT ;  /* 0x000000070000720c */ /* 0x000fe20003f64070 */
[--C-:B------:R-:W-:Y:S01]  /*19040*/  @!P5 IMAD.IADD R16, R16, 0x1, -R0.reuse ;  /* 0x000000011010d824 */ /* 0x100fe200078e0a00 */
[----:B------:R-:W-:Y:S01]  /*19050*/  ISETP.GE.AND P5, PT, R4, RZ, PT ;  /* 0x000000ff0400720c */ /* 0x000fe20003fa6270 */
[----:B------:R-:W-:Y:S01]  /*19060*/  @!P4 IMAD.IADD R10, R10, 0x1, -R0 ;  /* 0x000000010a0ac824 */ /* 0x000fe200078e0a00 */
[----:B------:R-:W-:Y:S01]  /*19070*/  IADD3 R4, R9, 0x28, RZ ;  /* 0x0000002809047810 */ /* 0x000fe20007ffe0ff */
[----:B------:R-:W-:Y:S01]  /*19080*/  IMAD.MOV.U32 R3, RZ, RZ, R16 ;  /* 0x000000ffff037224 */ /* 0x000fe200078e0010 */
[----:B------:R-:W-:Y:S01]  /*19090*/  STL [R1+0x68], R14 ;  /* 0x0000680e01007387 */ /* 0x000fe20000100800 */
[----:B0-----:R-:W-:Y:S01]  /*190a0*/  IMAD.MOV.U32 R2, RZ, RZ, R13 ;  /* 0x000000ffff027224 */ /* 0x001fe200078e000d */
[----:B------:R-:W-:Y:S01]  /*190b0*/  IABS R12, R4 ;  /* 0x00000004000c7213 */ /* 0x000fe20000000000 */
[----:B------:R-:W-:Y:S01]  /*190c0*/  @!P0 IMAD.MOV R3, RZ, RZ, -R3 ;  /* 0x000000ffff038224 */ /* 0x000fe200078e0a03 */
[----:B------:R-:W-:Y:S01]  /*190d0*/  ISETP.GE.AND P0, PT, R5, RZ, PT ;  /* 0x000000ff0500720c */ /* 0x000fe20003f06270 */
[--C-:B------:R-:W-:Y:S01]  /*190e0*/  @!P2 IMAD.IADD R8, R8, 0x1, -R0.reuse ;  /* 0x000000010808a824 */ /* 0x100fe200078e0a00 */
[C---:B------:R-:W-:Y:S01]  /*190f0*/  ISETP.GT.U32.AND P4, PT, R0.reuse, R10, PT ;  /* 0x0000000a0000720c */ /* 0x040fe20003f84070 */
[----:B------:R-:W-:Y:S01]  /*19100*/  @!P3 IMAD.IADD R7, R7, 0x1, -R0 ;  /* 0x000000010707b824 */ /* 0x000fe200078e0a00 */
[----:B------:R0:W-:Y:S01]  /*19110*/  STL [R1+0x208], R3 ;  /* 0x0002080301007387 */ /* 0x0001e20000100800 */
[----:B------:R-:W-:Y:S01]  /*19120*/  IMAD.MOV.U32 R5, RZ, RZ, R12 ;  /* 0x000000ffff057224 */ /* 0x000fe200078e000c */
[----:B------:R-:W-:Y:S01]  /*19130*/  ISETP.GT.U32.AND P2, PT, R0, R8, PT ;  /* 0x000000080000720c */ /* 0x000fe20003f44070 */
[----:B------:R-:W-:Y:S01]  /*19140*/  IMAD.HI.U32 R12, R28, R6, RZ ;  /* 0x000000061c0c7227 */ /* 0x000fe200078e00ff */
[----:B------:R-:W-:-:S02]  /*19150*/  ISETP.GT.U32.AND P3, PT, R0, R7, PT ;  /* 0x000000070000720c */ /* 0x000fc40003f64070 */
[----:B------:R-:W-:Y:S01]  /*19160*/  IADD3 R16, R9, 0x24, RZ ;  /* 0x0000002409107810 */ /* 0x000fe20007ffe0ff */
[----:B------:R-:W-:-:S03]  /*19170*/  IMAD.HI.U32 R13, R28, R5, RZ ;  /* 0x000000051c0d7227 */ /* 0x000fc600078e00ff */
[----:B------:R-:W-:Y:S01]  /*19180*/  IABS R20, R16 ;  /* 0x0000001000147213 */ /* 0x000fe20000000000 */
[----:B------:R-:W-:Y:S02]  /*19190*/  IMAD.MOV R12, RZ, RZ, -R12 ;  /* 0x000000ffff0c7224 */ /* 0x000fe400078e0a0c */
[----:B------:R-:W-:Y:S02]  /*191a0*/  IMAD.MOV R13, RZ, RZ, -R13 ;  /* 0x000000ffff0d7224 */ /* 0x000fe400078e0a0d */
[C---:B------:R-:W-:Y:S01]  /*191b0*/  IMAD R6, R0.reuse, R12, R6 ;  /* 0x0000000c00067224 */ /* 0x040fe200078e0206 */
[----:B------:R-:W-:Y:S01]  /*191c0*/  IADD3 R12, R9, 0x26, RZ ;  /* 0x00000026090c7810 */ /* 0x000fe20007ffe0ff */
[----:B------:R-:W-:Y:S01]  /*191d0*/  @!P1 IMAD.MOV R2, RZ, RZ, -R2 ;  /* 0x000000ffff029224 */ /* 0x000fe200078e0a02 */
[----:B------:R-:W-:Y:S01]  /*191e0*/  ISETP.GE.AND P1, PT, R11, RZ, PT ;  /* 0x000000ff0b00720c */ /* 0x000fe20003f26270 */
[----:B------:R-:W-:Y:S01]  /*191f0*/  IMAD R5, R0, R13, R5 ;  /* 0x0000000d00057224 */ /* 0x000fe200078e0205 */
[----:B------:R-:W-:Y:S01]  /*19200*/  IADD3 R11, R9, 0x27, RZ ;  /* 0x00000027090b7810 */ /* 0x000fe20007ffe0ff */
[--C-:B------:R-:W-:Y:S01]  /*19210*/  @!P2 IMAD.IADD R8, R8, 0x1, -R0.reuse ;  /* 0x000000010808a824 */ /* 0x100fe200078e0a00 */
[----:B------:R-:W-:Y:S01]  /*19220*/  ISETP.GT.U32.AND P2, PT, R0, R6, PT ;  /* 0x000000060000720c */ /* 0x000fe20003f44070 */
[--C-:B------:R-:W-:Y:S01]  /*19230*/  @!P4 IMAD.IADD R10, R10, 0x1, -R0.reuse ;  /* 0x000000010a0ac824 */ /* 0x100fe200078e0a00 */
[----:B------:R-:W-:Y:S01]  /*19240*/  ISETP.GE.AND P4, PT, R4, RZ, PT ;  /* 0x000000ff0400720c */ /* 0x000fe20003f86270 */
[----:B------:R-:W-:Y:S01]  /*19250*/  @!P3 IMAD.IADD R7, R7, 0x1, -R0 ;  /* 0x000000010707b824 */ /* 0x000fe200078e0a00 */
[----:B------:R-:W-:Y:S01]  /*19260*/  IABS R4, R11 ;  /* 0x0000000b00047213 */ /* 0x000fe20000000000 */
[----:B------:R1:W-:Y:S01]  /*19270*/  STL [R1+0x210], R2 ;  /* 0x0002100201007387 */ /* 0x0003e20000100800 */
[----:B------:R-:W-:Y:S01]  /*19280*/  ISETP.GT.U32.AND P3, PT, R0, R5, PT ;  /* 0x000000050000720c */ /* 0x000fe20003f64070 */
[----:B0-----:R-:W-:Y:S01]  /*19290*/  IMAD.MOV.U32 R3, RZ, RZ, R7 ;  /* 0x000000ffff037224 */ /* 0x001fe200078e0007 */
[----:B------:R-:W-:Y:S01]  /*192a0*/  IADD3 R13, R9, 0x25, RZ ;  /* 0x00000025090d7810 */ /* 0x000fe20007ffe0ff */
[----:B------:R-:W-:Y:S01]  /*192b0*/  IMAD.HI.U32 R19, R28, R4, RZ ;  /* 0x000000041c137227 */ /* 0x000fe200078e00ff */
[----:B------:R-:W-:-:S02]  /*192c0*/  IABS R17, R12 ;  /* 0x0000000c00117213 */ /* 0x000fc40000000000 */
[----:B------:R-:W-:Y:S01]  /*192d0*/  IABS R18, R13 ;  /* 0x0000000d00127213 */ /* 0x000fe20000000000 */
[----:B------:R-:W-:Y:S01]  /*192e0*/  IMAD.MOV R19, RZ, RZ, -R19 ;  /* 0x000000ffff137224 */ /* 0x000fe200078e0a13 */
[----:B------:R-:W-:Y:S01]  /*192f0*/  IADD3 R7, R9, 0x22, RZ ;  /* 0x0000002209077810 */ /* 0x000fe20007ffe0ff */
[----:B-1----:R-:W-:Y:S02]  /*19300*/  IMAD.MOV.U32 R2, RZ, RZ, R10 ;  /* 0x000000ffff027224 */ /* 0x002fe400078e000a */
[----:B------:R-:W-:Y:S02]  /*19310*/  @!P2 IMAD.IADD R6, R6, 0x1, -R0 ;  /* 0x000000010606a824 */ /* 0x000fe400078e0a00 */
[----:B------:R-:W-:Y:S02]  /*19320*/  @!P6 IMAD.MOV R2, RZ, RZ, -R2 ;  /* 0x000000ffff02e224 */ /* 0x000fe400078e0a02 */
[C---:B------:R-:W-:Y:S01]  /*19330*/  IMAD R4, R0.reuse, R19, R4 ;  /* 0x0000001300047224 */ /* 0x040fe200078e0204 */
[----:B------:R-:W-:Y:S01]  /*19340*/  ISETP.GT.U32.AND P6, PT, R0, R6, PT ;  /* 0x000000060000720c */ /* 0x000fe20003fc4070 */
[----:B------:R-:W-:Y:S01]  /*19350*/  @!P3 IMAD.IADD R5, R5, 0x1, -R0 ;  /* 0x000000010505b824 */ /* 0x000fe200078e0a00 */
[----:B------:R0:W-:Y:S01]  /*19360*/  STL [R1+0x200], R2 ;  /* 0x0002000201007387 */ /* 0x0001e20000100800 */
[----:B------:R-:W-:Y:S01]  /*19370*/  ISETP.GE.AND P3, PT, R11, RZ, PT ;  /* 0x000000ff0b00720c */ /* 0x000fe20003f66270 */
[----:B------:R-:W-:Y:S01]  /*19380*/  IMAD.HI.U32 R11, R28, R20, RZ ;  /* 0x000000141c0b7227 */ /* 0x000fe200078e00ff */
[----:B------:R-:W-:-:S02]  /*19390*/  ISETP.GT.U32.AND P2, PT, R0, R4, PT ;  /* 0x000000040000720c */ /* 0x000fc40003f44070 */
[----:B------:R-:W-:Y:S01]  /*193a0*/  IADD3 R19, R9, 0x23, RZ ;  /* 0x0000002309137810 */ /* 0x000fe20007ffe0ff */
[----:B------:R-:W-:-:S03]  /*193b0*/  IMAD.HI.U32 R21, R28, R17, RZ ;  /* 0x000000111c157227 */ /* 0x000fc600078e00ff */
[----:B------:R-:W-:Y:S01]  /*193c0*/  IABS R10, R19 ;  /* 0x00000013000a7213 */ /* 0x000fe20000000000 */
[----:B0-----:R-:W-:Y:S01]  /*193d0*/  IMAD.MOV.U32 R2, RZ, RZ, R8 ;  /* 0x000000ffff027224 */ /* 0x001fe200078e0008 */
[----:B------:R-:W-:Y:S01]  /*193e0*/  IADD3 R8, R9, 0x21, RZ ;  /* 0x0000002109087810 */ /* 0x000fe20007ffe0ff */
[----:B------:R-:W-:Y:S02]  /*193f0*/  IMAD.MOV R11, RZ, RZ, -R11 ;  /* 0x000000ffff0b7224 */ /* 0x000fe400078e0a0b */
[----:B------:R-:W-:Y:S01]  /*19400*/  @!P5 IMAD.MOV R2, RZ, RZ, -R2 ;  /* 0x000000ffff02d224 */ /* 0x000fe200078e0a02 */
[----:B------:R-:W-:Y:S01]  /*19410*/  ISETP.GT.U32.AND P5, PT, R0, R5, PT ;  /* 0x000000050000720c */ /* 0x000fe20003fa4070 */
[----:B------:R-:W-:-:S03]  /*19420*/  IMAD.HI.U32 R22, R28, R18, RZ ;  /* 0x000000121c167227 */ /* 0x000fc600078e00ff */
[----:B------:R0:W-:Y:S01]  /*19430*/  STL [R1+0x1dc], R2 ;  /* 0x0001dc0201007387 */ /* 0x0001e20000100800 */
[----:B------:R-:W-:Y:S02]  /*19440*/  IMAD.MOV R21, RZ, RZ, -R21 ;  /* 0x000000ffff157224 */ /* 0x000fe400078e0a15 */
[----:B------:R-:W-:Y:S01]  /*19450*/  IMAD R20, R0, R11, R20 ;  /* 0x0000000b00147224 */ /* 0x000fe200078e0214 */
[----:B------:R-:W-:Y:S01]  /*19460*/  IABS R11, R7 ;  /* 0x00000007000b7213 */ /* 0x000fe20000000000 */
[----:B------:R-:W-:Y:S02]  /*19470*/  @!P6 IMAD.IADD R6, R6, 0x1, -R0 ;  /* 0x000000010606e824 */ /* 0x000fe400078e0a00 */
[----:B------:R-:W-:Y:S02]  /*19480*/  IMAD.MOV R22, RZ, RZ, -R22 ;  /* 0x000000ffff167224 */ /* 0x000fe400078e0a16 */
[----:B------:R-:W-:Y:S02]  /*19490*/  IMAD R17, R0, R21, R17 ;  /* 0x0000001500117224 */ /* 0x000fe400078e0211 */
[----:B------:R-:W-:-:S02]  /*194a0*/  @!P2 IMAD.IADD R4, R4, 0x1, -R0 ;  /* 0x000000010404a824 */ /* 0x000fc400078e0a00 */
[----:B------:R-:W-:Y:S01]  /*194b0*/  @!P5 IMAD.IADD R5, R5, 0x1, -R0 ;  /* 0x000000010505d824 */ /* 0x000fe200078e0a00 */
[C---:B------:R-:W-:Y:S01]  /*194c0*/  ISETP.GT.U32.AND P5, PT, R0.reuse, R20, PT ;  /* 0x000000140000720c */ /* 0x040fe20003fa4070 */
[----:B0-----:R-:W-:Y:S01]  /*194d0*/  IMAD.MOV.U32 R2, RZ, RZ, R6 ;  /* 0x000000ffff027224 */ /* 0x001fe200078e0006 */
[C---:B------:R-:W-:Y:S01]  /*194e0*/  ISETP.GT.U32.AND P2, PT, R0.reuse, R4, PT ;  /* 0x000000040000720c */ /* 0x040fe20003f44070 */
[C---:B------:R-:W-:Y:S01]  /*194f0*/  IMAD R18, R0.reuse, R22, R18 ;  /* 0x0000001600127224 */ /* 0x040fe200078e0212 */
[C---:B------:R-:W-:Y:S01]  /*19500*/  ISETP.GT.U32.AND P6, PT, R0.reuse, R17, PT ;  /* 0x000000110000720c */ /* 0x040fe20003fc4070 */
[----:B------:R-:W-:Y:S02]  /*19510*/  @!P0 IMAD.MOV R3, RZ, RZ, -R3 ;  /* 0x000000ffff038224 */ /* 0x000fe400078e0a03 */
[----:B------:R-:W-:Y:S01]  /*19520*/  @!P1 IMAD.MOV R2, RZ, RZ, -R2 ;  /* 0x000000ffff029224 */ /* 0x000fe200078e0a02 */
[----:B------:R-:W-:Y:S01]  /*19530*/  ISETP.GT.U32.AND P0, PT, R0, R18, PT ;  /* 0x000000120000720c */ /* 0x000fe20003f04070 */
[----:B------:R-:W-:Y:S01]  /*19540*/  IMAD.HI.U32 R6, R28, R10, RZ ;  /* 0x0000000a1c067227 */ /* 0x000fe200078e00ff */
[----:B------:R-:W-:Y:S01]  /*19550*/  STL [R1+0x58], R3 ;  /* 0x0000580301007387 */ /* 0x000fe20000100800 */
[----:B------:R-:W-:-:S02]  /*19560*/  ISETP.GE.AND P1, PT, R12, RZ, PT ;  /* 0x000000ff0c00720c */ /* 0x000fc40003f26270 */
[----:B------:R-:W-:Y:S01]  /*19570*/  @!P5 IMAD.IADD R20, R20, 0x1, -R0 ;  /* 0x000000011414d824 */ /* 0x000fe200078e0a00 */
[----:B------:R0:W-:Y:S01]  /*19580*/  STL [R1+0x54], R2 ;  /* 0x0000540201007387 */ /* 0x0001e20000100800 */
[----:B------:R-:W-:Y:S02]  /*19590*/  IMAD.MOV R6, RZ, RZ, -R6 ;  /* 0x000000ffff067224 */ /* 0x000fe400078e0a06 */
[--C-:B------:R-:W-:Y:S01]  /*195a0*/  @!P2 IMAD.IADD R4, R4, 0x1, -R0.reuse ;  /* 0x000000010404a824 */ /* 0x100fe200078e0a00 */
[----:B------:R-:W-:Y:S01]  /*195b0*/  ISETP.GE.AND P2, PT, R13, RZ, PT ;  /* 0x000000ff0d00720c */ /* 0x000fe20003f46270 */
[----:B------:R-:W-:Y:S01]  /*195c0*/  @!P6 IMAD.IADD R17, R17, 0x1, -R0 ;  /* 0x000000011111e824 */ /* 0x000fe200078e0a00 */
[----:B------:R-:W-:Y:S01]  /*195d0*/  ISETP.GE.AND P6, PT, R16, RZ, PT ;  /* 0x000000ff1000720c */ /* 0x000fe20003fc6270 */
[----:B------:R-:W-:Y:S02]  /*195e0*/  IMAD R10, R0, R6, R10 ;  /* 0x00000006000a7224 */ /* 0x000fe400078e020a */
[----:B------:R-:W-:-:S04]  /*195f0*/  IMAD.HI.U32 R6, R28, R11, RZ ;  /* 0x0000000b1c067227 */ /* 0x000fc800078e00ff */
[----:B0-----:R-:W-:Y:S01]  /*19600*/  IMAD.MOV.U32 R2, RZ, RZ, R5 ;  /* 0x000000ffff027224 */ /* 0x001fe200078e0005 */
[----:B------:R-:W-:Y:S01]  /*19610*/  IABS R5, R8 ;  /* 0x0000000800057213 */ /* 0x000fe20000000000 */
[----:B------:R-:W-:Y:S01]  /*19620*/  @!P0 IMAD.IADD R18, R18, 0x1, -R0 ;  /* 0x0000000112128824 */ /* 0x000fe200078e0a00 */
[C---:B------:R-:W-:Y:S01]  /*19630*/  ISETP.GT.U32.AND P0, PT, R0.reuse, R17, PT ;  /* 0x000000110000720c */ /* 0x040fe20003f04070 */
[----:B------:R-:W-:Y:S01]  /*19640*/  @!P4 IMAD.MOV R2, RZ, RZ, -R2 ;  /* 0x000000ffff02c224 */ /* 0x000fe200078e0a02 */
[C---:B------:R-:W-:Y:S02]  /*19650*/  ISETP.GT.U32.AND P4, PT, R0.reuse, R20, PT ;  /* 0x000000140000720c */ /* 0x040fe40003f84070 */
[----:B------:R-:W-:Y:S02]  /*19660*/  ISETP.GT.U32.AND P5, PT, R0, R18, PT ;  /* 0x000000120000720c */ /* 0x000fe40003fa4070 */
[----:B------:R0:W-:Y:S07]  /*19670*/  STL [R1+0x1a0], R2 ;  /* 0x0001a00201007387 */ /* 0x0001ee0000100800 */
[--C-:B------:R-:W-:Y:S01]  /*19680*/  @!P0 IMAD.IADD R17, R17, 0x1, -R0.reuse ;  /* 0x0000000111118824 */ /* 0x100fe200078e0a00 */
[----:B------:R-:W-:Y:S01]  /*19690*/  ISETP.GE.AND P0, PT, R19, RZ, PT ;  /* 0x000000ff1300720c */ /* 0x000fe20003f06270 */
[----:B------:R-:W-:-:S02]  /*196a0*/  @!P4 IMAD.IADD R20, R20, 0x1, -R0 ;  /* 0x000000011414c824 */ /* 0x000fc400078e0a00 */
[----:B0-----:R-:W-:Y:S02]  /*196b0*/  IMAD.MOV.U32 R2, RZ, RZ, R4 ;  /* 0x000000ffff027224 */ /* 0x001fe400078e0004 */
[----:B------:R-:W-:Y:S02]  /*196c0*/  IMAD.MOV.U32 R4, RZ, RZ, R5 ;  /* 0x000000ffff047224 */ /* 0x000fe400078e0005 */
[----:B------:R-:W-:Y:S01]  /*196d0*/  IMAD.MOV R5, RZ, RZ, -R6 ;  /* 0x000000ffff057224 */ /* 0x000fe200078e0a06 */
[C---:B------:R-:W-:Y:S01]  /*196e0*/  IADD3 R6, R9.reuse, 0x20, RZ ;  /* 0x0000002009067810 */ /* 0x040fe20007ffe0ff */
[----:B------:R-:W-:Y:S01]  /*196f0*/  @!P3 IMAD.MOV R2, RZ, RZ, -R2 ;  /* 0x000000ffff02b224 */ /* 0x000fe200078e0a02 */
[C---:B------:R-:W-:Y:S01]  /*19700*/  ISETP.GT.U32.AND P3, PT, R0.reuse, R10, PT ;  /* 0x0000000a0000720c */ /* 0x040fe20003f64070 */
[----:B------:R-:W-:Y:S01]  /*19710*/  IMAD R11, R0, R5, R11 ;  /* 0x00000005000b7224 */ /* 0x000fe200078e020b */
[----:B------:R-:W-:Y:S01]  /*19720*/  IABS R13, R6 ;  /* 0x00000006000d7213 */ /* 0x000fe20000000000 */
[----:B------:R-:W-:Y:S01]  /*19730*/  IMAD.HI.U32 R12, R28, R4, RZ ;  /* 0x000000041c0c7227 */ /* 0x000fe200078e00ff */
[----:B------:R0:W-:Y:S01]  /*19740*/  STL [R1+0x19c], R2 ;  /* 0x00019c0201007387 */ /* 0x0001e20000100800 */
[----:B------:R-:W-:-:S02]  /*19750*/  IADD3 R5, R9, 0x1f, RZ ;  /* 0x0000001f09057810 */ /* 0x000fc40007ffe0ff */
[----:B------:R-:W-:Y:S01]  /*19760*/  ISETP.GT.U32.AND P4, PT, R0, R11, PT ;  /* 0x0000000b0000720c */ /* 0x000fe20003f84070 */
[----:B------:R-:W-:Y:S01]  /*19770*/  @!P5 IMAD.IADD R18, R18, 0x1, -R0 ;  /* 0x000000011212d824 */ /* 0x000fe200078e0a00 */
[----:B------:R-:W-:Y:S01]  /*19780*/  ISETP.GE.AND P5, PT, R7, RZ, PT ;  /* 0x000000ff0700720c */ /* 0x000fe20003fa6270 */
[----:B------:R-:W-:Y:S01]  /*19790*/  IMAD.MOV R12, RZ, RZ, -R12 ;  /* 0x000000ffff0c7224 */ /* 0x000fe200078e0a0c */
[----:B------:R-:W-:Y:S01]  /*197a0*/  IADD3 R7, R9, 0x1e, RZ ;  /* 0x0000001e09077810 */ /* 0x000fe20007ffe0ff */
[----:B------:R-:W-:Y:S01]  /*197b0*/  IMAD.MOV.U32 R3, RZ, RZ, R18 ;  /* 0x000000ffff037224 */ /* 0x000fe200078e0012 */
[----:B------:R-:W-:Y:S01]  /*197c0*/  IABS R19, R5 ;  /* 0x0000000500137213 */ /* 0x000fe20000000000 */
[----:B0-----:R-:W-:Y:S01]  /*197d0*/  IMAD.MOV.U32 R2, RZ, RZ, R17 ;  /* 0x000000ffff027224 */ /* 0x001fe200078e0011 */
[----:B------:R-:W-:Y:S01]  /*197e0*/  IABS R16, R7 ;  /* 0x0000000700107213 */ /* 0x000fe20000000000 */
[----:B------:R-:W-:Y:S01]  /*197f0*/  @!P3 IMAD.IADD R10, R10, 0x1, -R0 ;  /* 0x000000010a0ab824 */ /* 0x000fe200078e0a00 */
[----:B------:R-:W-:Y:S01]  /*19800*/  ISETP.GE.AND P3, PT, R8, RZ, PT ;  /* 0x000000ff0800720c */ /* 0x000fe20003f66270 */
[----:B------:R-:W-:-:S02]  /*19810*/  @!P1 IMAD.MOV R2, RZ, RZ, -R2 ;  /* 0x000000ffff029224 */ /* 0x000fc400078e0a02 */
[C---:B------:R-:W-:Y:S01]  /*19820*/  IMAD R8, R0.reuse, R12, R4 ;  /* 0x0000000c00087224 */ /* 0x040fe200078e0204 */
[----:B------:R-:W-:Y:S01]  /*19830*/  IADD3 R4, R9, 0x1d, RZ ;  /* 0x0000001d09047810 */ /* 0x000fe20007ffe0ff */
[----:B------:R-:W-:Y:S01]  /*19840*/  @!P4 IMAD.IADD R11, R11, 0x1, -R0 ;  /* 0x000000010b0bc824 */ /* 0x000fe200078e0a00 */
[----:B------:R-:W-:Y:S01]  /*19850*/  ISETP.GT.U32.AND P4, PT, R0, R10, PT ;  /* 0x0000000a0000720c */ /* 0x000fe20003f84070 */
[----:B------:R-:W-:Y:S01]  /*19860*/  IMAD.HI.U32 R21, R28, R13, RZ ;  /* 0x0000000d1c157227 */ /* 0x000fe200078e00ff */
[----:B------:R0:W-:Y:S01]  /*19870*/  STL [R1+0x198], R2 ;  /* 0x0001980201007387 */ /* 0x0001e20000100800 */
[----:B------:R-:W-:Y:S02]  /*19880*/  IABS R12, R4 ;  /* 0x00000004000c7213 */ /* 0x000fe40000000000 */
[----:B------:R-:W-:Y:S01]  /*19890*/  @!P2 IMAD.MOV R3, RZ, RZ, -R3 ;  /* 0x000000ffff03a224 */ /* 0x000fe200078e0a03 */
[C---:B------:R-:W-:Y:S01]  /*198a0*/  ISETP.GT.U32.AND P2, PT, R0.reuse, R8, PT ;  /* 0x000000080000720c */ /* 0x040fe20003f44070 */
[----:B------:R-:W-:Y:S01]  /*198b0*/  IMAD.MOV R17, RZ, RZ, -R21 ;  /* 0x000000ffff117224 */ /* 0x000fe200078e0a15 */
[----:B------:R-:W-:Y:S01]  /*198c0*/  ISETP.GT.U32.AND P1, PT, R0, R11, PT ;  /* 0x0000000b0000720c */ /* 0x000fe20003f24070 */
[----:B------:R-:W-:Y:S01]  /*198d0*/  IMAD.MOV.U32 R18, RZ, RZ, R16 ;  /* 0x000000ffff127224 */ /* 0x000fe200078e0010 */
[----:B------:R-:W-:Y:S01]  /*198e0*/  STL [R1+0x184], R3 ;  /* 0x0001840301007387 */ /* 0x000fe20000100800 */
[----:B------:R-:W-:Y:S01]  /*198f0*/  IADD3 R16, R9, 0x1c, RZ ;  /* 0x0000001c09107810 */ /* 0x000fe20007ffe0ff */
[----:B0-----:R-:W-:-:S02]  /*19900*/  IMAD.MOV.U32 R2, RZ, RZ, R20 ;  /* 0x000000ffff027224 */ /* 0x001fc400078e0014 */
[----:B------:R-:W-:Y:S02]  /*19910*/  @!P4 IMAD.IADD R10, R10, 0x1, -R0 ;  /* 0x000000010a0ac824 */ /* 0x000fe400078e0a00 */
[----:B------:R-:W-:Y:S01]  /*19920*/  @!P6 IMAD.MOV R2, RZ, RZ, -R2 ;  /* 0x000000ffff02e224 */ /* 0x000fe200078e0a02 */
[----:B------:R-:W-:Y:S01]  /*19930*/  ISETP.GE.AND P6, PT, R6, RZ, PT ;  /* 0x000000ff0600720c */ /* 0x000fe20003fc6270 */
[----:B------:R-:W-:Y:S01]  /*19940*/  IMAD R6, R0, R17, R13 ;  /* 0x0000001100067224 */ /* 0x000fe200078e020d */
[----:B------:R-:W-:Y:S01]  /*19950*/  IABS R17, R16 ;  /* 0x0000001000117213 */ /* 0x000fe20000000000 */
[----:B------:R-:W-:Y:S01]  /*19960*/  @!P2 IMAD.IADD R8, R8, 0x1, -R0 ;  /* 0x000000010808a824 */ /* 0x000fe200078e0a00 */
[----:B------:R0:W-:Y:S01]  /*19970*/  STL [R1+0x16c], R2 ;  /* 0x00016c0201007387 */ /* 0x0001e20000100800 */
[----:B------:R-:W-:Y:S01]  /*19980*/  IMAD.MOV.U32 R13, RZ, RZ, R12 ;  /* 0x000000ffff0d7224 */ /* 0x000fe200078e000c */
[----:B------:R-:W-:Y:S01]  /*19990*/  ISETP.GT.U32.AND P4, PT, R0, R6, PT ;  /* 0x000000060000720c */ /* 0x000fe20003f84070 */
[----:B------:R-:W-:Y:S01]  /*199a0*/  IMAD.HI.U32 R12, R28, R18, RZ ;  /* 0x000000121c0c7227 */ /* 0x000fe200078e00ff */
[----:B------:R-:W-:-:S03]  /*199b0*/  ISETP.GT.U32.AND P2, PT, R0, R8, PT ;  /* 0x000000080000720c */ /* 0x000fc60003f44070 */
[----:B------:R-:W-:-:S04]  /*199c0*/  IMAD.HI.U32 R20, R28, R19, RZ ;  /* 0x000000131c147227 */ /* 0x000fc800078e00ff */
[----:B------:R-:W-:Y:S02]  /*199d0*/  IMAD.MOV R12, RZ, RZ, -R12 ;  /* 0x000000ffff0c7224 */ /* 0x000fe400078e0a0c */
[----:B0-----:R-:W-:Y:S02]  /*199e0*/  IMAD.MOV.U32 R2, RZ, RZ, R10 ;  /* 0x000000ffff027224 */ /* 0x001fe400078e000a */
[--C-:B------:R-:W-:Y:S02]  /*199f0*/  @!P4 IMAD.IADD R6, R6, 0x1, -R0.reuse ;  /* 0x000000010606c824 */ /* 0x100fe400078e0a00 */
[----:B------:R-:W-:Y:S01]  /*19a00*/  @!P1 IMAD.IADD R11, R11, 0x1, -R0 ;  /* 0x000000010b0b9824 */ /* 0x000fe200078e0a00 */
[----:B------:R-:W-:Y:S01]  /*19a10*/  ISETP.GE.AND P1, PT, R5, RZ, PT ;  /* 0x000000ff0500720c */ /* 0x000fe20003f26270 */
[----:B------:R-:W-:Y:S01]  /*19a20*/  IMAD.MOV R20, RZ, RZ, -R20 ;  /* 0x000000ffff147224 */ /* 0x000fe200078e0a14 */
[C---:B------:R-:W-:Y:S01]  /*19a30*/  ISETP.GT.U32.AND P4, PT, R0.reuse, R6, PT ;  /* 0x000000060000720c */ /* 0x040fe20003f84070 */
[----:B------:R-:W-:Y:S01]  /*19a40*/  IMAD R12, R0, R12, R18 ;  /* 0x0000000c000c7224 */ /* 0x000fe200078e0212 */
[----:B------:R-:W-:Y:S01]  /*19a50*/  IADD3 R18, R9, 0x14, RZ ;  /* 0x0000001409127810 */ /* 0x000fe20007ffe0ff */
[----:B------:R-:W-:-:S04]  /*19a60*/  IMAD.HI.U32 R5, R28, R13, RZ ;  /* 0x0000000d1c057227 */ /* 0x000fc800078e00ff */
[----:B------:R-:W-:Y:S02]  /*19a70*/  @!P0 IMAD.MOV R2, RZ, RZ, -R2 ;  /* 0x000000ffff028224 */ /* 0x000fe400078e0a02 */
[----:B------:R-:W-:Y:S02]  /*19a80*/  IMAD R20, R0, R20, R19 ;  /* 0x0000001400147224 */ /* 0x000fe400078e0213 */
[----:B------:R-:W-:Y:S01]  /*19a90*/  @!P2 IMAD.IADD R8, R8, 0x1, -R0 ;  /* 0x000000010808a824 */ /* 0x000fe200078e0a00 */
[C---:B------:R-:W-:Y:S01]  /*19aa0*/  ISETP.GT.U32.AND P2, PT, R0.reuse, R12, PT ;  /* 0x0000000c0000720c */ /* 0x040fe20003f44070 */
[----:B------:R-:W-:Y:S01]  /*19ab0*/  IMAD.MOV R5, RZ, RZ, -R5 ;  /* 0x000000ffff057224 */ /* 0x000fe200078e0a05 */
[----:B------:R0:W-:Y:S01]  /*19ac0*/  STL [R1+0x4], R2 ;  /* 0x0000040201007387 */ /* 0x0001e20000100800 */
[----:B------:R-:W-:Y:S01]  /*19ad0*/  IMAD.MOV.U32 R10, RZ, RZ, R17 ;  /* 0x000000ffff0a7224 */ /* 0x000fe200078e0011 */
[C---:B------:R-:W-:Y:S01]  /*19ae0*/  ISETP.GT.U32.AND P0, PT, R0.reuse, R20, PT ;  /* 0x000000140000720c */ /* 0x040fe20003f04070 */
[----:B------:R-:W-:Y:S01]  /*19af0*/  IMAD R5, R0, R5, R13 ;  /* 0x0000000500057224 */ /* 0x000fe200078e020d */
[----:B------:R-:W-:Y:S01]  /*19b00*/  IADD3 R13, R9, 0x1b, RZ ;  /* 0x0000001b090d7810 */ /* 0x000fe20007ffe0ff */
[----:B------:R-:W-:-:S04]  /*19b10*/  IMAD.HI.U32 R17, R28, R10, RZ ;  /* 0x0000000a1c117227 */ /* 0x000fc800078e00ff */
[----:B------:R-:W-:Y:S01]  /*19b20*/  @!P5 IMAD.MOV R11, RZ, RZ, -R11 ;  /* 0x000000ffff0bd224 */ /* 0x000fe200078e0a0b */
[----:B------:R-:W-:Y:S01]  /*19b30*/  ISETP.GE.AND P5, PT, R7, RZ, PT ;  /* 0x000000ff0700720c */ /* 0x000fe20003fa6270 */
[----:B0-----:R-:W-:Y:S01]  /*19b40*/  IMAD.MOV.U32 R2, RZ, RZ, R8 ;  /* 0x000000ffff027224 */ /* 0x001fe200078e0008 */
[----:B------:R-:W-:Y:S01]  /*19b50*/  IABS R7, R13 ;  /* 0x0000000d00077213 */ /* 0x000fe20000000000 */
[----:B------:R-:W-:Y:S01]  /*19b60*/  @!P4 IMAD.IADD R6, R6, 0x1, -R0 ;  /* 0x000000010606c824 */ /* 0x000fe200078e0a00 */
[----:B------:R-:W-:Y:S01]  /*19b70*/  STL [R1+0x36b8], R11 ;  /* 0x0036b80b01007387 */ /* 0x000fe20000100800 */
[----:B------:R-:W-:Y:S01]  /*19b80*/  @!P3 IMAD.MOV R2, RZ, RZ, -R2 ;  /* 0x000000ffff02b224 */ /* 0x000fe200078e0a02 */
[----:B------:R-:W-:Y:S01]  /*19b90*/  ISETP.GE.AND P4, PT, R4, RZ, PT ;  /* 0x000000ff0400720c */ /* 0x000fe20003f86270 */
[----:B------:R-:W-:Y:S01]  /*19ba0*/  IMAD.MOV R17, RZ, RZ, -R17 ;  /* 0x000000ffff117224 */ /* 0x000fe200078e0a11 */
[----:B------:R-:W-:Y:S01]  /*19bb0*/  ISETP.GT.U32.AND P3, PT, R0, R5, PT ;  /* 0x000000050000720c */ /* 0x000fe20003f64070 */
[----:B------:R-:W-:Y:S01]  /*19bc0*/  @!P2 IMAD.IADD R12, R12, 0x1, -R0 ;  /* 0x000000010c0ca824 */ /* 0x000fe200078e0a00 */
[----:B------:R0:W-:Y:S01]  /*19bd0*/  STL [R1+0x124], R2 ;  /* 0x0001240201007387 */ /* 0x0001e20000100800 */
[----:B------:R-:W-:Y:S01]  /*19be0*/  IMAD R4, R0, R17, R10 ;  /* 0x0000001100047224 */ /* 0x000fe200078e020a */
[C---:B------:R-:W-:Y:S01]  /*19bf0*/  IADD3 R8, R9.reuse, 0x19, RZ ;  /* 0x0000001909087810 */ /* 0x040fe20007ffe0ff */
[----:B------:R-:W-:Y:S01]  /*19c00*/  IMAD.MOV.U32 R10, RZ, RZ, R7 ;  /* 0x000000ffff0a7224 */ /* 0x000fe200078e0007 */
[----:B------:R-:W-:Y:S01]  /*19c10*/  IADD3 R7, R9, 0x1a, RZ ;  /* 0x0000001a09077810 */ /* 0x000fe20007ffe0ff */
[----:B------:R-:W-:Y:S01]  /*19c20*/  @!P0 IMAD.IADD R20, R20, 0x1, -R0 ;  /* 0x0000000114148824 */ /* 0x000fe200078e0a00 */
[----:B------:R-:W-:Y:S01]  /*19c30*/  ISETP.GE.AND P0, PT, R16, RZ, PT ;  /* 0x000000ff1000720c */ /* 0x000fe20003f06270 */
[----:B------:R-:W-:Y:S01]  /*19c40*/  IMAD.HI.U32 R16, R28, R10, RZ ;  /* 0x0000000a1c107227 */ /* 0x000fe200078e00ff */
[----:B------:R-:W-:-:S02]  /*19c50*/  IABS R19, R7 ;  /* 0x0000000700137213 */ /* 0x000fc40000000000 */
[C---:B------:R-:W-:Y:S01]  /*19c60*/  ISETP.GT.U32.AND P2, PT, R0.reuse, R20, PT ;  /* 0x000000140000720c */ /* 0x040fe20003f44070 */
[----:B0-----:R-:W-:Y:S01]  /*19c70*/  IMAD.MOV.U32 R2, RZ, RZ, R6 ;  /* 0x000000ffff027224 */ /* 0x001fe200078e0006 */
[----:B------:R-:W-:Y:S01]  /*19c80*/  IADD3 R6, R9, 0x18, RZ ;  /* 0x0000001809067810 */ /* 0x000fe20007ffe0ff */
[----:B------:R-:W-:Y:S01]  /*19c90*/  IMAD.MOV R16, RZ, RZ, -R16 ;  /* 0x000000ffff107224 */ /* 0x000fe200078e0a10 */
[----:B------:R-:W-:Y:S01]  /*19ca0*/  IABS R21, R8 ;  /* 0x0000000800157213 */ /* 0x000fe20000000000 */
[----:B------:R-:W-:Y:S01]  /*19cb0*/  @!P6 IMAD.MOV R2, RZ, RZ, -R2 ;  /* 0x000000ffff02e224 */ /* 0x000fe200078e0a02 */
[C---:B------:R-:W-:Y:S01]  /*19cc0*/  ISETP.GT.U32.AND P6, PT, R0.reuse, R12, PT ;  /* 0x0000000c0000720c */ /* 0x040fe20003fc4070 */
[----:B------:R-:W-:Y:S01]  /*19cd0*/  IMAD R10, R0, R16, R10 ;  /* 0x00000010000a7224 */ /* 0x000fe200078e020a */
[----:B------:R-:W-:Y:S01]  /*19ce0*/  IABS R17, R6 ;  /* 0x0000000600117213 */ /* 0x000fe20000000000 */
[----:B------:R-:W-:Y:S01]  /*19cf0*/  @!P3 IMAD.IADD R5, R5, 0x1, -R0 ;  /* 0x000000010505b824 */ /* 0x000fe200078e0a00 */
[----:B------:R-:W-:Y:S01]  /*19d00*/  STL [R1+0x12c], R2 ;  /* 0x00012c0201007387 */ /* 0x000fe20000100800 */
[----:B------:R-:W-:-:S03]  /*19d10*/  IMAD.HI.U32 R16, R28, R19, RZ ;  /* 0x000000131c107227 */ /* 0x000fc600078e00ff */
[----:B------:R-:W-:Y:S01]  /*19d20*/  ISETP.GT.U32.AND P3, PT, R0, R5, PT ;  /* 0x000000050000720c */ /* 0x000fe20003f64070 */
[----:B------:R-:W-:Y:S01]  /*19d30*/  @!P2 IMAD.IADD R20, R20, 0x1, -R0 ;  /* 0x000000011414a824 */ /* 0x000fe200078e0a00 */
[----:B------:R-:W-:Y:S01]  /*19d40*/  ISETP.GT.U32.AND P2, PT, R0, R4, PT ;  /* 0x000000040000720c */ /* 0x000fe20003f44070 */
[----:B------:R-:W-:Y:S02]  /*19d50*/  IMAD.MOV R16, RZ, RZ, -R16 ;  /* 0x000000ffff107224 */ /* 0x000fe400078e0a10 */
[----:B------:R-:W-:Y:S01]  /*19d60*/  @!P6 IMAD.IADD R12, R12, 0x1, -R0 ;  /* 0x000000010c0ce824 */ /* 0x000fe200078e0a00 */
[C---:B------:R-:W-:Y:S01]  /*19d70*/  ISETP.GT.U32.AND P6, PT, R0.reuse, R10, PT ;  /* 0x0000000a0000720c */ /* 0x040fe20003fc4070 */
[----:B------:R-:W-:Y:S02]  /*19d80*/  @!P1 IMAD.MOV R20, RZ, RZ, -R20 ;  /* 0x000000ffff149224 */ /* 0x000fe400078e0a14 */
[----:B------:R-:W-:Y:S02]  /*19d90*/  IMAD R19, R0, R16, R19 ;  /* 0x0000001000137224 */ /* 0x000fe400078e0213 */
[----:B------:R-:W-:Y:S01]  /*19da0*/  @!P5 IMAD.MOV R12, RZ, RZ, -R12 ;  /* 0x000000ffff0cd224 */ /* 0x000fe200078e0a0c */
[----:B------:R0:W-:Y:S01]  /*19db0*/  STL [R1+0x36b0], R20 ;  /* 0x0036b01401007387 */ /* 0x0001e20000100800 */
[--C-:B------:R-:W-:Y:S01]  /*19dc0*/  @!P3 IMAD.IADD R5, R5, 0x1, -R0.reuse ;  /* 0x000000010505b824 */ /* 0x100fe200078e0a00 */
[----:B------:R-:W-:Y:S01]  /*19dd0*/  ISETP.GE.AND P3, PT, R13, RZ, PT ;  /* 0x000000ff0d00720c */ /* 0x000fe20003f66270 */
[--C-:B------:R-:W-:Y:S01]  /*19de0*/  @!P2 IMAD.IADD R4, R4, 0x1, -R0.reuse ;  /* 0x000000010404a824 */ /* 0x100fe200078e0a00 */
[----:B------:R-:W-:Y:S01]  /*19df0*/  ISETP.GE.AND P2, PT, R7, RZ, PT ;  /* 0x000000ff0700720c */ /* 0x000fe20003f46270 */
[----:B------:R-:W-:Y:S01]  /*19e00*/  IMAD.HI.U32 R7, R28, R17, RZ ;  /* 0x000000111c077227 */ /* 0x000fe200078e00ff */
[C---:B------:R-:W-:Y:S01]  /*19e10*/  ISETP.GT.U32.AND P5, PT, R0.reuse, R19, PT ;  /* 0x000000130000720c */ /* 0x040fe20003fa4070 */
[----:B------:R-:W-:Y:S01]  /*19e20*/  STL [R1+0x36b4], R12 ;  /* 0x0036b40c01007387 */ /* 0x000fe20000100800 */
[----:B------:R-:W-:Y:S01]  /*19e30*/  ISETP.GT.U32.AND P1, PT, R0, R4, PT ;  /* 0x000000040000720c */ /* 0x000fe20003f24070 */
[----:B------:R-:W-:Y:S01]  /*19e40*/  @!P6 IMAD.IADD R10, R10, 0x1, -R0 ;  /* 0x000000010a0ae824 */ /* 0x000fe200078e0a00 */
[----:B0-----:R-:W-:Y:S01]  /*19e50*/  IADD3 R20, R9, 0x9, RZ ;  /* 0x0000000909147810 */ /* 0x001fe20007ffe0ff */
[----:B------:R-:W-:-:S02]  /*19e60*/  IMAD.MOV R7, RZ, RZ, -R7 ;  /* 0x000000ffff077224 */ /* 0x000fc400078e0a07 */
[----:B------:R-:W-:Y:S01]  /*19e70*/  IMAD.HI.U32 R13, R28, R21, RZ ;  /* 0x000000151c0d7227 */ /* 0x000fe200078e00ff */
[----:B------:R-:W-:-:S03]  /*19e80*/  ISETP.GT.U32.AND P6, PT, R0, R10, PT ;  /* 0x0000000a0000720c */ /* 0x000fc60003fc4070 */
[C---:B------:R-:W-:Y:S01]  /*19e90*/  IMAD R17, R0.reuse, R7, R17 ;  /* 0x0000000700117224 */ /* 0x040fe200078e0211 */
[C---:B------:R-:W-:Y:S01]  /*19ea0*/  IADD3 R7, R9.reuse, 0x17, RZ ;  /* 0x0000001709077810 */ /* 0x040fe20007ffe0ff */
[----:B------:R-:W-:Y:S02]  /*19eb0*/  IMAD.MOV R13, RZ, RZ, -R13 ;  /* 0x000000ffff0d7224 */ /* 0x000fe400078e0a0d */
[----:B------:R-:W-:Y:S01]  /*19ec0*/  IMAD.MOV.U32 R2, RZ, RZ, R5 ;  /* 0x000000ffff027224 */ /* 0x000fe200078e0005 */
[----:B------:R-:W-:Y:S01]  /*19ed0*/  IADD3 R5, R9, 0x16, RZ ;  /* 0x0000001609057810 */ /* 0x000fe20007ffe0ff */
[----:B------:R-:W-:Y:S01]  /*19ee0*/  IMAD R21, R0, R13, R21 ;  /* 0x0000000d00157224 */ /* 0x000fe200078e0215 */
[----:B------:R-:W-:Y:S01]  /*19ef0*/  IABS R13, R7 ;  /* 0x00000007000d7213 */ /* 0x000fe20000000000 */
[--C-:B------:R-:W-:Y:S01]  /*19f00*/  @!P1 IMAD.IADD R4, R4, 0x1, -R0.reuse ;  /* 0x0000000104049824 */ /* 0x100fe200078e0a00 */
[----:B------:R-:W-:Y:S01]  /*19f10*/  ISETP.GE.AND P1, PT, R8, RZ, PT ;  /* 0x000000ff0800720c */ /* 0x000fe20003f26270 */
[----:B------:R-:W-:Y:S01]  /*19f20*/  @!P6 IMAD.IADD R10, R10, 0x1, -R0 ;  /* 0x000000010a0ae824 */ /* 0x000fe200078e0a00 */
[C---:B------:R-:W-:Y:S01]  /*19f30*/  ISETP.GT.U32.AND P6, PT, R0.reuse, R17, PT ;  /* 0x000000110000720c */ /* 0x040fe20003fc4070 */
[----:B------:R-:W-:Y:S01]  /*19f40*/  @!P4 IMAD.MOV R2, RZ, RZ, -R2 ;  /* 0x000000ffff02c224 */ /* 0x000fe200078e0a02 */
[----:B------:R-:W-:Y:S01]  /*19f50*/  IABS R8, R5 ;  /* 0x0000000500087213 */ /* 0x000fe20000000000 */
[----:B------:R-:W-:Y:S01]  /*19f60*/  @!P5 IMAD.IADD R19, R19, 0x1, -R0 ;  /* 0x000000011313d824 */ /* 0x000fe200078e0a00 */
[----:B------:R-:W-:Y:S01]  /*19f70*/  ISETP.GT.U32.AND P4, PT, R0, R21, PT ;  /* 0x000000150000720c */ /* 0x000fe20003f84070 */
[----:B------:R-:W-:Y:S01]  /*19f80*/  IMAD.HI.U32 R16, R28, R13, RZ ;  /* 0x0000000d1c107227 */ /* 0x000fe200078e00ff */
[----:B------:R-:W-:Y:S01]  /*19f90*/  ISETP.GE.AND P5, PT, R6, RZ, PT ;  /* 0x000000ff0600720c */ /* 0x000fe20003fa6270 */
[----:B------:R0:W-:Y:S02]  /*19fa0*/  STL [R1+0xec], R2 ;  /* 0x0000ec0201007387 */ /* 0x0001e40000100800 */
[----:B------:R-:W-:-:S04]  /*19fb0*/  IMAD.HI.U32 R6, R28, R8, RZ ;  /* 0x000000081c067227 */ /* 0x000fc800078e00ff */
[----:B------:R-:W-:Y:S02]  /*19fc0*/  @!P6 IMAD.IADD R17, R17, 0x1, -R0 ;  /* 0x000000011111e824 */ /* 0x000fe400078e0a00 */
[----:B------:R-:W-:Y:S02]  /*19fd0*/  IMAD.MOV R6, RZ, RZ, -R6 ;  /* 0x000000ffff067224 */ /* 0x000fe400078e0a06 */
[----:B------:R-:W-:Y:S01]  /*19fe0*/  IMAD.MOV R16, RZ, RZ, -R16 ;  /* 0x000000ffff107224 */ /* 0x000fe200078e0a10 */
[C---:B------:R-:W-:Y:S01]  /*19ff0*/  ISETP.GT.U32.AND P6, PT, R0.reuse, R17, PT ;  /* 0x000000110000720c */ /* 0x040fe20003fc4070 */
[C---:B------:R-:W-:Y:S01]  /*1a000*/  IMAD R8, R0.reuse, R6, R8 ;  /* 0x0000000600087224 */ /* 0x040fe200078e0208 */
[----:B------:R-:W-:Y:S01]  /*1a010*/  IABS R6, R18 ;  /* 0x0000001200067213 */ /* 0x000fe20000000000 */
[----:B------:R-:W-:Y:S01]  /*1a020*/  @!P4 IMAD.IADD R21, R21, 0x1, -R0 ;  /* 0x000000011515c824 */ /* 0x000fe200078e0a00 */
[C---:B------:R-:W-:Y:S01]  /*1a030*/  ISETP.GT.U32.AND P4, PT, R0.reuse, R19, PT ;  /* 0x000000130000720c */ /* 0x040fe20003f84070 */
[----:B------:R-:W-:-:S02]  /*1a040*/  IMAD R13, R0, R16, R13 ;  /* 0x00000010000d7224 */ /* 0x000fc400078e020d */
[----:B------:R-:W-:Y:S02]  /*1a050*/  IMAD.MOV.U32 R15, RZ, RZ, R10 ;  /* 0x000000ffff0f7224 */ /* 0x000fe400078e000a */
[----:B0-----:R-:W-:Y:S01]  /*1a060*/  IMAD.MOV.U32 R2, RZ, RZ, R4 ;  /* 0x000000ffff027224 */ /* 0x001fe200078e0004 */
[----:B------:R-:W-:Y:S01]  /*1a070*/  IADD3 R4, R9, 0x15, RZ ;  /* 0x0000001509047810 */ /* 0x000fe20007ffe0ff */
[----:B------:R-:W-:Y:S01]  /*1a080*/  @!P3 IMAD.MOV R15, RZ, RZ, -R15 ;  /* 0x000000ffff0fb224 */ /* 0x000fe200078e0a0f */
[C---:B------:R-:W-:Y:S01]  /*1a090*/  ISETP.GT.U32.AND P3, PT, R0.reuse, R13, PT ;  /* 0x0000000d0000720c */ /* 0x040fe20003f64070 */
[----:B------:R-:W-:Y:S01]  /*1a0a0*/  @!P6 IMAD.IADD R17, R17, 0x1, -R0 ;  /* 0x000000011111e824 */ /* 0x000fe200078e0a00 */
[C---:B------:R-:W-:Y:S01]  /*1a0b0*/  ISETP.GT.U32.AND P6, PT, R0.reuse, R8, PT ;  /* 0x000000080000720c */ /* 0x040fe20003fc4070 */
[----:B------:R-:W-:Y:S01]  /*1a0c0*/  @!P0 IMAD.MOV R2, RZ, RZ, -R2 ;  /* 0x000000ffff028224 */ /* 0x000fe200078e0a02 */
[----:B------:R-:W-:Y:S01]  /*1a0d0*/  ISETP.GT.U32.AND P0, PT, R0, R21, PT ;  /* 0x000000150000720c */ /* 0x000fe20003f04070 */
[--C-:B------:R-:W-:Y:S01]  /*1a0e0*/  @!P4 IMAD.IADD R19, R19, 0x1, -R0.reuse ;  /* 0x000000011313c824 */ /* 0x100fe200078e0a00 */
[----:B------:R-:W-:Y:S01]  /*1a0f0*/  IABS R10, R4 ;  /* 0x00000004000a7213 */ /* 0x000fe20000000000 */
[----:B------:R-:W-:Y:S01]  /*1a100*/  @!P5 IMAD.MOV R17, RZ, RZ, -R17 ;  /* 0x000000ffff11d224 */ /* 0x000fe200078e0a11 */
[----:B------:R-:W-:Y:S01]  /*1a110*/  ISETP.GE.AND P4, PT, R7, RZ, PT ;  /* 0x000000ff0700720c */ /* 0x000fe20003f86270 */
[----:B------:R-:W-:Y:S01]  /*1a120*/  IMAD.MOV.U32 R14, RZ, RZ, R19 ;  /* 0x000000ffff0e7224 */ /* 0x000fe200078e0013 */
[----:B------:R-:W-:Y:S01]  /*1a130*/  ISETP.GE.AND P5, PT, R18, RZ, PT ;  /* 0x000000ff1200720c */ /* 0x000fe20003fa6270 */
[----:B------:R-:W-:Y:S01]  /*1a140*/  IMAD.HI.U32 R7, R28, R10, RZ ;  /* 0x0000000a1c077227 */ /* 0x000fe200078e00ff */
[----:B------:R-:W-:Y:S03]  /*1a150*/  STL [R1+0xf0], R2 ;  /* 0x0000f00201007387 */ /* 0x000fe60000100800 */
[--C-:B------:R-:W-:Y:S01]  /*1a160*/  @!P6 IMAD.IADD R8, R8, 0x1, -R0.reuse ;  /* 0x000000010808e824 */ /* 0x100fe200078e0a00 */
[----:B------:R0:W-:Y:S01]  /*1a170*/  STL [R1+0x36a8], R15 ;  /* 0x0036a80f01007387 */ /* 0x0001e20000100800 */
[--C-:B------:R-:W-:Y:S01]  /*1a180*/  @!P3 IMAD.IADD R13, R13, 0x1, -R0.reuse ;  /* 0x000000010d0db824 */ /* 0x100fe200078e0a00 */
[----:B------:R-:W-:Y:S01]  /*1a190*/  ISETP.GE.AND P3, PT, R4, RZ, PT ;  /* 0x000000ff0400720c */ /* 0x000fe20003f66270 */
[----:B------:R-:W-:Y:S01]  /*1a1a0*/  @!P0 IMAD.IADD R21, R21, 0x1, -R0 ;  /* 0x0000000115158824 */ /* 0x000fe200078e0a00 */
[----:B------:R-:W-:Y:S01]  /*1a1b0*/  ISETP.GE.AND P0, PT, R5, RZ, PT ;  /* 0x000000ff0500720c */ /* 0x000fe20003f06270 */
[----:B------:R-:W-:Y:S01]  /*1a1c0*/  @!P2 IMAD.MOV R14, RZ, RZ, -R14 ;  /* 0x000000ffff0ea224 */ /* 0x000fe200078e0a0e */
[C---:B------:R-:W-:Y:S01]  /*1a1d0*/  IADD3 R5, R9.reuse, 0x13, RZ ;  /* 0x0000001309057810 */ /* 0x040fe20007ffe0ff */
[----:B------:R-:W-:Y:S01]  /*1a1e0*/  IMAD.MOV R7, RZ, RZ, -R7 ;  /* 0x000000ffff077224 */ /* 0x000fe200078e0a07 */
[----:B------:R-:W-:Y:S01]  /*1a1f0*/  ISETP.GT.U32.AND P6, PT, R0, R8, PT ;  /* 0x000000080000720c */ /* 0x000fe20003fc4070 */
[----:B------:R-:W-:Y:S01]  /*1a200*/  IMAD.HI.U32 R19, R28, R6, RZ ;  /* 0x000000061c137227 */ /* 0x000fe200078e00ff */
[C---:B------:R-:W-:Y:S01]  /*1a210*/  ISETP.GT.U32.AND P2, PT, R0.reuse, R13, PT ;  /* 0x0000000d0000720c */ /* 0x040fe20003f44070 */
[----:B------:R1:W-:Y:S01]  /*1a220*/  STL [R1+0x36ac], R14 ;  /* 0x0036ac0e01007387 */ /* 0x0003e20000100800 */
[----:B------:R-:W-:Y:S01]  /*1a230*/  IABS R16, R5 ;  /* 0x0000000500107213 */ /* 0x000fe20000000000 */
[----:B------:R-:W-:Y:S01]  /*1a240*/  IMAD R10, R0, R7, R10 ;  /* 0x00000007000a7224 */ /* 0x000fe200078e020a */
[C---:B------:R-:W-:Y:S01]  /*1a250*/  IADD3 R4, R9.reuse, 0x12, RZ ;  /* 0x0000001209047810 */ /* 0x040fe20007ffe0ff */
[----:B------:R-:W-:Y:S01]  /*1a260*/  IMAD.MOV.U32 R3, RZ, RZ, R21 ;  /* 0x000000ffff037224 */ /* 0x000fe200078e0015 */
[----:B0-----:R-:W-:Y:S01]  /*1a270*/  IADD3 R15, R9, 0x6, RZ ;  /* 0x00000006090f7810 */ /* 0x001fe20007ffe0ff */
[----:B------:R-:W-:Y:S01]  /*1a280*/  IMAD.HI.U32 R21, R28, R16, RZ ;  /* 0x000000101c157227 */ /* 0x000fe200078e00ff */
[----:B------:R-:W-:-:S03]  /*1a290*/  IABS R7, R4 ;  /* 0x0000000400077213 */ /* 0x000fc60000000000 */
[----:B------:R-:W-:Y:S01]  /*1a2a0*/  @!P1 IMAD.MOV R3, RZ, RZ, -R3 ;  /* 0x000000ffff039224 */ /* 0x000fe200078e0a03 */
[----:B------:R-:W-:Y:S01]  /*1a2b0*/  ISETP.GT.U32.AND P1, PT, R0, R10, PT ;  /* 0x0000000a0000720c */ /* 0x000fe20003f24070 */
[----:B------:R-:W-:Y:S01]  /*1a2c0*/  IMAD.MOV R19, RZ, RZ, -R19 ;  /* 0x000000ffff137224 */ /* 0x000fe200078e0a13 */
[----:B-1----:R-:W-:Y:S01]  /*1a2d0*/  IADD3 R14, R9, 0x5, RZ ;  /* 0x00000005090e7810 */ /* 0x002fe20007ffe0ff */
[----:B------:R-:W-:Y:S01]  /*1a2e0*/  IMAD.MOV R18, RZ, RZ, -R21 ;  /* 0x000000ffff127224 */ /* 0x000fe200078e0a15 */
[----:B------:R0:W-:Y:S01]  /*1a2f0*/  STL [R1+0x36bc], R3 ;  /* 0x0036bc0301007387 */ /* 0x0001e20000100800 */
[----:B------:R-:W-:Y:S01]  /*1a300*/  @!P6 IMAD.IADD R8, R8, 0x1, -R0 ;  /* 0x000000010808e824 */ /* 0x000fe200078e0a00 */
[----:B------:R-:W-:Y:S01]  /*1a310*/  IABS R21, R15 ;  /* 0x0000000f00157213 */ /* 0x000fe20000000000 */
[C---:B------:R-:W-:Y:S01]  /*1a320*/  IMAD R6, R0.reuse, R19, R6 ;  /* 0x0000001300067224 */ /* 0x040fe200078e0206 */
[----:B------:R1:W-:Y:S01]  /*1a330*/  STL [R1+0x36c0], R17 ;  /* 0x0036c01101007387 */ /* 0x0003e20000100800 */
[----:B------:R-:W-:Y:S01]  /*1a340*/  @!P2 IMAD.IADD R13, R13, 0x1, -R0 ;  /* 0x000000010d0da824 */ /* 0x000fe200078e0a00 */
[----:B------:R-:W-:Y:S01]  /*1a350*/  ISETP.GE.AND P2, PT, R5, RZ, PT ;  /* 0x000000ff0500720c */ /* 0x000fe20003f46270 */
[C---:B------:R-:W-:Y:S01]  /*1a360*/  IMAD R5, R0.reuse, R18, R16 ;  /* 0x0000001200057224 */ /* 0x040fe200078e0210 */
[----:B------:R-:W-:Y:S01]  /*1a370*/  ISETP.GT.U32.AND P6, PT, R0, R6, PT ;  /* 0x000000060000720c */ /* 0x000fe20003fc4070 */
[----:B------:R-:W-:Y:S01]  /*1a380*/  IMAD.MOV.U32 R11, RZ, RZ, R8 ;  /* 0x000000ffff0b7224 */ /* 0x000fe200078e0008 */
[C---:B------:R-:W-:Y:S01]  /*1a390*/  IADD3 R8, R9.reuse, 0x11, RZ ;  /* 0x0000001109087810 */ /* 0x040fe20007ffe0ff */
[----:B------:R-:W-:Y:S01]  /*1a3a0*/  @!P1 IMAD.IADD R10, R10, 0x1, -R0 ;  /* 0x000000010a0a9824 */ /* 0x000fe200078e0a00 */
[----:B0-----:R-:W-:Y:S01]  /*1a3b0*/  IADD3 R3, R9, 0xa, RZ ;  /* 0x0000000a09037810 */ /* 0x001fe20007ffe0ff */
[----:B------:R-:W-:Y:S01]  /*1a3c0*/  @!P0 IMAD.MOV R11, RZ, RZ, -R11 ;  /* 0x000000ffff0b8224 */ /* 0x000fe200078e0a0b */
[C---:B------:R-:W-:Y:S01]  /*1a3d0*/  ISETP.GT.U32.AND P0, PT, R0.reuse, R5, PT ;  /* 0x000000050000720c */ /* 0x040fe20003f04070 */
[----:B------:R-:W-:Y:S01]  /*1a3e0*/  IMAD.MOV.U32 R2, RZ, RZ, R13 ;  /* 0x000000ffff027224 */ /* 0x000fe200078e000d */
[----:B------:R-:W-:Y:S01]  /*1a3f0*/  ISETP.GT.U32.AND P1, PT, R0, R10, PT ;  /* 0x0000000a0000720c */ /* 0x000fe20003f24070 */
[----:B------:R-:W-:Y:S01]  /*1a400*/  IMAD.HI.U32 R16, R28, R7, RZ ;  /* 0x000000071c107227 */ /* 0x000fe200078e00ff */
[----:B------:R-:W-:-:S02]  /*1a410*/  IABS R22, R8 ;  /* 0x0000000800167213 */ /* 0x000fc40000000000 */
[C---:B------:R-:W-:Y:S01]  /*1a420*/  IADD3 R13, R9.reuse, 0xf, RZ ;  /* 0x0000000f090d7810 */ /* 0x040fe20007ffe0ff */
[----:B------:R-:W-:Y:S01]  /*1a430*/  @!P6 IMAD.IADD R6, R6, 0x1, -R0 ;  /* 0x000000010606e824 */ /* 0x000fe200078e0a00 */
[----:B-1----:R-:W-:Y:S01]  /*1a440*/  IADD3 R17, R9, 0x7, RZ ;  /* 0x0000000709117810 */ /* 0x002fe20007ffe0ff */
[----:B------:R-:W-:Y:S01]  /*1a450*/  @!P4 IMAD.MOV R2, RZ, RZ, -R2 ;  /* 0x000000ffff02c224 */ /* 0x000fe200078e0a02 */
[----:B------:R-:W-:Y:S01]  /*1a460*/  ISETP.GE.AND P4, PT, R4, RZ, PT ;  /* 0x000000ff0400720c */ /* 0x000fe20003f86270 */
[----:B------:R-:W-:Y:S01]  /*1a470*/  IMAD.MOV R16, RZ, RZ, -R16 ;  /* 0x000000ffff107224 */ /* 0x000fe200078e0a10 */
[----:B------:R-:W-:Y:S01]  /*1a480*/  ISETP.GT.U32.AND P6, PT, R0, R6, PT ;  /* 0x000000060000720c */ /* 0x000fe20003fc4070 */
[--C-:B------:R-:W-:Y:S01]  /*1a490*/  @!P0 IMAD.IADD R5, R5, 0x1, -R0.reuse ;  /* 0x0000000105058824 */ /* 0x100fe200078e0a00 */
[----:B------:R0:W-:Y:S01]  /*1a4a0*/  STL [R1+0x36c4], R2 ;  /* 0x0036c40201007387 */ /* 0x0001e20000100800 */
[----:B------:R-:W-:Y:S01]  /*1a4b0*/  @!P1 IMAD.IADD R10, R10, 0x1, -R0 ;  /* 0x000000010a0a9824 */ /* 0x000fe200078e0a00 */
[----:B------:R-:W-:Y:S01]  /*1a4c0*/  IABS R23, R13 ;  /* 0x0000000d00177213 */ /* 0x000fe20000000000 */
[C---:B------:R-:W-:Y:S01]  /*1a4d0*/  IMAD R4, R0.reuse, R16, R7 ;  /* 0x0000001000047224 */ /* 0x040fe200078e0207 */
[----:B------:R-:W-:Y:S01]  /*1a4e0*/  ISETP.GT.U32.AND P0, PT, R0, R5, PT ;  /* 0x000000050000720c */ /* 0x000fe20003f04070 */
[----:B------:R-:W-:Y:S01]  /*1a4f0*/  IMAD.HI.U32 R18, R28, R22, RZ ;  /* 0x000000161c127227 */ /* 0x000fe200078e00ff */
[C---:B------:R-:W-:Y:S01]  /*1a500*/  IADD3 R16, R9.reuse, 0x10, RZ ;  /* 0x0000001009107810 */ /* 0x040fe20007ffe0ff */
[----:B------:R1:W-:Y:S01]  /*1a510*/  STL [R1+0x90], R11 ;  /* 0x0000900b01007387 */ /* 0x0003e20000100800 */
[----:B------:R-:W-:Y:S01]  /*1a520*/  ISETP.GT.U32.AND P1, PT, R0, R4, PT ;  /* 0x000000040000720c */ /* 0x000fe20003f24070 */
[----:B0-----:R-:W-:Y:S01]  /*1a530*/  IMAD.MOV.U32 R2, RZ, RZ, R10 ;  /* 0x000000ffff027224 */ /* 0x001fe200078e000a */
[----:B------:R-:W-:Y:S01]  /*1a540*/  IABS R7, R16 ;  /* 0x0000001000077213 */ /* 0x000fe20000000000 */
[----:B------:R-:W-:Y:S01]  /*1a550*/  @!P6 IMAD.IADD R6, R6, 0x1, -R0 ;  /* 0x000000010606e824 */ /* 0x000fe200078e0a00 */
[----:B------:R-:W-:Y:S01]  /*1a560*/  ISETP.GE.AND P6, PT, R16, RZ, PT ;  /* 0x000000ff1000720c */ /* 0x000fe20003fc6270 */
[----:B------:R-:W-:Y:S01]  /*1a570*/  @!P3 IMAD.MOV R2, RZ, RZ, -R2 ;  /* 0x000000ffff02b224 */ /* 0x000fe200078e0a02 */
[----:B------:R-:W-:Y:S01]  /*1a580*/  ISETP.GE.AND P3, PT, R8, RZ, PT ;  /* 0x000000ff0800720c */ /* 0x000fe20003f66270 */
[----:B------:R-:W-:Y:S01]  /*1a590*/  IMAD.MOV R16, RZ, RZ, -R18 ;  /* 0x000000ffff107224 */ /* 0x000fe200078e0a12 */
[----:B-1----:R-:W-:Y:S01]  /*1a5a0*/  IADD3 R11, R9, 0xb, RZ ;  /* 0x0000000b090b7810 */ /* 0x002fe20007ffe0ff */
[----:B------:R-:W-:Y:S01]  /*1a5b0*/  @!P0 IMAD.IADD R5, R5, 0x1, -R0 ;  /* 0x0000000105058824 */ /* 0x000fe200078e0a00 */
[----:B------:R0:W-:Y:S01]  /*1a5c0*/  STL [R1+0x80], R2 ;  /* 0x0000800201007387 */ /* 0x0001e20000100800 */
[----:B------:R-:W-:Y:S01]  /*1a5d0*/  IMAD R22, R0, R16, R22 ;  /* 0x0000001000167224 */ /* 0x000fe200078e0216 */
[----:B------:R-:W-:Y:S01]  /*1a5e0*/  ISETP.GE.AND P0, PT, R13, RZ, PT ;  /* 0x000000ff0d00720c */ /* 0x000fe20003f06270 */
[----:B------:R-:W-:Y:S01]  /*1a5f0*/  IMAD.HI.U32 R8, R28, R23, RZ ;  /* 0x000000171c087227 */ /* 0x000fe200078e00ff */
[----:B------:R-:W-:-:S02]  /*1a600*/  IABS R16, R3 ;  /* 0x0000000300107213 */ /* 0x000fc40000000000 */
[C---:B------:R-:W-:Y:S01]  /*1a610*/  IADD3 R13, R9.reuse, 0xe, RZ ;  /* 0x0000000e090d7810 */ /* 0x040fe20007ffe0ff */
[----:B------:R-:W-:Y:S01]  /*1a620*/  IMAD.MOV R8, RZ, RZ, -R8 ;  /* 0x000000ffff087224 */ /* 0x000fe200078e0a08 */
[----:B------:R-:W-:Y:S01]  /*1a630*/  IABS R25, R17 ;  /* 0x0000001100197213 */ /* 0x000fe20000000000 */
[----:B------:R-:W-:Y:S01]  /*1a640*/  @!P1 IMAD.IADD R4, R4, 0x1, -R0 ;  /* 0x0000000104049824 */ /* 0x000fe200078e0a00 */
[C---:B------:R-:W-:Y:S01]  /*1a650*/  IADD3 R3, R9.reuse, 0x2, RZ ;  /* 0x0000000209037810 */ /* 0x040fe20007ffe0ff */
[----:B0-----:R-:W-:Y:S01]  /*1a660*/  IMAD.MOV.U32 R2, RZ, RZ, R5 ;  /* 0x000000ffff027224 */ /* 0x001fe200078e0005 */
[----:B------:R-:W-:Y:S01]  /*1a670*/  IABS R5, R11 ;  /* 0x0000000b00057213 */ /* 0x000fe20000000000 */
[C---:B------:R-:W-:Y:S01]  /*1a680*/  IMAD R23, R0.reuse, R8, R23 ;  /* 0x0000000800177224 */ /* 0x040fe200078e0217 */
[C---:B------:R-:W-:Y:S01]  /*1a690*/  ISETP.GT.U32.AND P1, PT, R0.reuse, R4, PT ;  /* 0x000000040000720c */ /* 0x040fe20003f24070 */
[----:B------:R-:W-:Y:S01]  /*1a6a0*/  @!P2 IMAD.MOV R2, RZ, RZ, -R2 ;  /* 0x000000ffff02a224 */ /* 0x000fe200078e0a02 */
[----:B------:R-:W-:Y:S01]  /*1a6b0*/  ISETP.GT.U32.AND P2, PT, R0, R22, PT ;  /* 0x000000160000720c */ /* 0x000fe20003f44070 */
[----:B------:R-:W-:Y:S01]  /*1a6c0*/  IMAD.MOV.U32 R12, RZ, RZ, R6 ;  /* 0x000000ffff0c7224 */ /* 0x000fe200078e0006 */
[----:B------:R-:W-:Y:S01]  /*1a6d0*/  IABS R27, R14 ;  /* 0x0000000e001b7213 */ /* 0x000fe20000000000 */
[----:B------:R-:W-:Y:S01]  /*1a6e0*/  IMAD.HI.U32 R10, R28, R7, RZ ;  /* 0x000000071c0a7227 */ /* 0x000fe200078e00ff */
[----:B------:R-:W-:-:S03]  /*1a6f0*/  IADD3 R11, R9, 0x3, RZ ;  /* 0x00000003090b7810 */ /* 0x000fc60007ffe0ff */
[----:B------:R-:W-:Y:S01]  /*1a700*/  @!P5 IMAD.MOV R12, RZ, RZ, -R12 ;  /* 0x000000ffff0cd224 */ /* 0x000fe200078e0a0c */
[----:B------:R-:W-:Y:S01]  /*1a710*/  ISETP.GE.AND P5, PT, R13, RZ, PT ;  /* 0x000000ff0d00720c */ /* 0x000fe20003fa6270 */
[----:B------:R-:W-:Y:S01]  /*1a720*/  IMAD.MOV R10, RZ, RZ, -R10 ;  /* 0x000000ffff0a7224 */ /* 0x000fe200078e0a0a */
[----:B------:R-:W-:Y:S01]  /*1a730*/  IABS R13, R13 ;  /* 0x0000000d000d7213 */ /* 0x000fe20000000000 */
[--C-:B------:R-:W-:Y:S01]  /*1a740*/  @!P1 IMAD.IADD R4, R4, 0x1, -R0.reuse ;  /* 0x0000000104049824 */ /* 0x100fe200078e0a00 */
[----:B------:R0:W-:Y:S01]  /*1a750*/  STL [R1+0x44], R12 ;  /* 0x0000440c01007387 */ /* 0x0001e20000100800 */
[----:B------:R-:W-:Y:S01]  /*1a760*/  @!P2 IMAD.IADD R22, R22, 0x1, -R0 ;  /* 0x000000011616a824 */ /* 0x000fe200078e0a00 */
[----:B------:R-:W-:Y:S01]  /*1a770*/  ISETP.GE.AND P1, PT, R24, RZ, PT ;  /* 0x000000ff1800720c */ /* 0x000fe20003f26270 */
[----:B------:R-:W-:Y:S01]  /*1a780*/  IMAD R7, R0, R10, R7 ;  /* 0x0000000a00077224 */ /* 0x000fe200078e0207 */
[----:B------:R1:W-:Y:S01]  /*1a790*/  STL [R1+0x48], R2 ;  /* 0x0000480201007387 */ /* 0x0003e20000100800 */
[----:B------:R-:W-:Y:S01]  /*1a7a0*/  IABS R24, R24 ;  /* 0x0000001800187213 */ /* 0x000fe20000000000 */
[----:B------:R-:W-:Y:S01]  /*1a7b0*/  IMAD.HI.U32 R10, R28, R13, RZ ;  /* 0x0000000d1c0a7227 */ /* 0x000fe200078e00ff */
[----:B------:R-:W-:-:S03]  /*1a7c0*/  ISETP.GT.U32.AND P2, PT, R0, R22, PT ;  /* 0x000000160000720c */ /* 0x000fc60003f44070 */
[----:B------:R-:W-:Y:S01]  /*1a7d0*/  IMAD.HI.U32 R8, R28, R24, RZ ;  /* 0x000000181c087227 */ /* 0x000fe200078e00ff */
[----:B0-----:R-:W-:-:S03]  /*1a7e0*/  IADD3 R12, R9, 0x4, RZ ;  /* 0x00000004090c7810 */ /* 0x001fc60007ffe0ff */
[----:B-1----:R-:W-:Y:S01]  /*1a7f0*/  IMAD.MOV.U32 R2, RZ, RZ, R4 ;  /* 0x000000ffff027224 */ /* 0x002fe200078e0004 */
[----:B------:R-:W-:Y:S01]  /*1a800*/  IABS R26, R12 ;  /* 0x0000000c001a7213 */ /* 0x000fe20000000000 */
[----:B------:R-:W-:Y:S02]  /*1a810*/  IMAD.MOV R8, RZ, RZ, -R8 ;  /* 0x000000ffff087224 */ /* 0x000fe400078e0a08 */
[----:B------:R-:W-:Y:S01]  /*1a820*/  @!P4 IMAD.MOV R2, RZ, RZ, -R2 ;  /* 0x000000ffff02c224 */ /* 0x000fe200078e0a02 */
[----:B------:R-:W-:Y:S01]  /*1a830*/  ISETP.GT.U32.AND P4, PT, R0, R7, PT ;  /* 0x000000070000720c */ /* 0x000fe20003f84070 */
[----:B------:R-:W-:Y:S01]  /*1a840*/  @!P2 IMAD.IADD R22, R22, 0x1, -R0 ;  /* 0x000000011616a824 */ /* 0x000fe200078e0a00 */
[C---:B------:R-:W-:Y:S01]  /*1a850*/  ISETP.GT.U32.AND P2, PT, R0.reuse, R23, PT ;  /* 0x000000170000720c */ /* 0x040fe20003f44070 */
[----:B------:R-:W-:Y:S01]  /*1a860*/  IMAD R24, R0, R8, R24 ;  /* 0x0000000800187224 */ /* 0x000fe200078e0218 */
[----:B------:R0:W-:Y:S01]  /*1a870*/  STL [R1+0x4c], R2 ;  /* 0x00004c0201007387 */ /* 0x0001e20000100800 */
[----:B------:R-:W-:-:S04]  /*1a880*/  IMAD.HI.U32 R4, R28, R16, RZ ;  /* 0x000000101c047227 */ /* 0x000fc800078e00ff */
[----:B------:R-:W-:Y:S02]  /*1a890*/  IMAD.MOV R4, RZ, RZ, -R4 ;  /* 0x000000ffff047224 */ /* 0x000fe400078e0a04 */
[----:B------:R-:W-:Y:S02]  /*1a8a0*/  IMAD.MOV R10, RZ, RZ, -R10 ;  /* 0x000000ffff0a7224 */ /* 0x000fe400078e0a0a */
[--C-:B------:R-:W-:Y:S01]  /*1a8b0*/  @!P4 IMAD.IADD R7, R7, 0x1, -R0.reuse ;  /* 0x000000010707c824 */ /* 0x100fe200078e0a00 */
[----:B0-----:R-:W-:Y:S01]  /*1a8c0*/  IADD3 R2, R9, 0x8, RZ ;  /* 0x0000000809027810 */ /* 0x001fe20007ffe0ff */
[----:B------:R-:W-:Y:S02]  /*1a8d0*/  @!P2 IMAD.IADD R23, R23, 0x1, -R0 ;  /* 0x000000011717a824 */ /* 0x000fe400078e0a00 */
[C---:B------:R-:W-:Y:S01]  /*1a8e0*/  IMAD R16, R0.reuse, R4, R16 ;  /* 0x0000000400107224 */ /* 0x040fe200078e0210 */
[C---:B------:R-:W-:Y:S01]  /*1a8f0*/  ISETP.GT.U32.AND P4, PT, R0.reuse, R7, PT ;  /* 0x000000070000720c */ /* 0x040fe20003f84070 */
[C---:B------:R-:W-:Y:S01]  /*1a900*/  IMAD R13, R0.reuse, R10, R13 ;  /* 0x0000000a000d7224 */ /* 0x040fe200078e020d */
[----:B------:R-:W-:Y:S01]  /*1a910*/  ISETP.GT.U32.AND P2, PT, R0, R23, PT ;  /* 0x000000170000720c */ /* 0x000fe20003f44070 */
[----:B------:R-:W-:Y:S01]  /*1a920*/  @!P3 IMAD.MOV R22, RZ, RZ, -R22 ;  /* 0x000000ffff16b224 */ /* 0x000fe200078e0a16 */
[----:B------:R-:W-:Y:S01]  /*1a930*/  IABS R10, R20 ;  /* 0x00000014000a7213 */ /* 0x000fe20000000000 */
[----:B------:R-:W-:Y:S01]  /*1a940*/  IMAD.HI.U32 R29, R28, R26, RZ ;  /* 0x0000001a1c1d7227 */ /* 0x000fe200078e00ff */
[----:B------:R-:W-:-:S02]  /*1a950*/  IABS R18, R2 ;  /* 0x0000000200127213 */ /* 0x000fc40000000000 */
[----:B------:R0:W-:Y:S01]  /*1a960*/  STL [R1+0x36c8], R22 ;  /* 0x0036c81601007387 */ /* 0x0001e20000100800 */
[----:B------:R-:W-:Y:S01]  /*1a970*/  IMAD.MOV R29, RZ, RZ, -R29 ;  /* 0x000000ffff1d7224 */ /* 0x000fe200078e0a1d */
[----:B------:R-:W-:Y:S01]  /*1a980*/  IADD3 R2, R9, 0x1, RZ ;  /* 0x0000000109027810 */ /* 0x000fe20007ffe0ff */
[----:B------:R-:W-:-:S04]  /*1a990*/  IMAD.HI.U32 R6, R28, R5, RZ ;  /* 0x000000051c067227 */ /* 0x000fc800078e00ff */
[--C-:B------:R-:W-:Y:S01]  /*1a9a0*/  @!P2 IMAD.IADD R23, R23, 0x1, -R0.reuse ;  /* 0x000000011717a824 */ /* 0x100fe200078e0a00 */
[C---:B------:R-:W-:Y:S01]  /*1a9b0*/  ISETP.GT.U32.AND P2, PT, R0.reuse, R24, PT ;  /* 0x000000180000720c */ /* 0x040fe20003f44070 */
[----:B------:R-:W-:Y:S01]  /*1a9c0*/  @!P4 IMAD.IADD R7, R7, 0x1, -R0 ;  /* 0x000000010707c824 */ /* 0x000fe200078e0a00 */
[C---:B------:R-:W-:Y:S01]  /*1a9d0*/  ISETP.GT.U32.AND P4, PT, R0.reuse, R13, PT ;  /* 0x0000000d0000720c */ /* 0x040fe20003f84070 */
[----:B------:R-:W-:Y:S01]  /*1a9e0*/  IMAD R26, R0, R29, R26 ;  /* 0x0000001d001a7224 */ /* 0x000fe200078e021a */
[----:B0-----:R-:W-:Y:S01]  /*1a9f0*/  IADD3 R22, R9, 0xb, RZ ;  /* 0x0000000b09167810 */ /* 0x001fe20007ffe0ff */
[----:B------:R-:W-:Y:S02]  /*1aa00*/  @!P6 IMAD.MOV R7, RZ, RZ, -R7 ;  /* 0x000000ffff07e224 */ /* 0x000fe400078e0a07 */
[----:B------:R-:W-:Y:S02]  /*1aa10*/  @!P0 IMAD.MOV R23, RZ, RZ, -R23 ;  /* 0x000000ffff178224 */ /* 0x000fe400078e0a17 */
[----:B------:R-:W-:Y:S01]  /*1aa20*/  IMAD.MOV R6, RZ, RZ, -R6 ;  /* 0x000000ffff067224 */ /* 0x000fe200078e0a06 */
[----:B------:R-:W-:Y:S01]  /*1aa30*/  STL [R1+0x36cc], R7 ;  /* 0x0036cc0701007387 */ /* 0x000fe20000100800 */
[----:B------:R-:W-:-:S03]  /*1aa40*/  IMAD.HI.U32 R19, R28, R10, RZ ;  /* 0x0000000a1c137227 */ /* 0x000fc600078e00ff */
[----:B------:R-:W-:Y:S01]  /*1aa50*/  STL [R1+0x36d0], R23 ;  /* 0x0036d01701007387 */ /* 0x000fe20000100800 */
[--C-:B------:R-:W-:Y:S01]  /*1aa60*/  @!P2 IMAD.IADD R24, R24, 0x1, -R0.reuse ;  /* 0x000000011818a824 */ /* 0x100fe200078e0a00 */
[C---:B------:R-:W-:Y:S01]  /*1aa70*/  ISETP.GT.U32.AND P2, PT, R0.reuse, R16, PT ;  /* 0x000000100000720c */ /* 0x040fe20003f44070 */
[----:B------:R-:W-:Y:S02]  /*1aa80*/  @!P4 IMAD.IADD R13, R13, 0x1, -R0 ;  /* 0x000000010d0dc824 */ /* 0x000fe400078e0a00 */
[C---:B------:R-:W-:Y:S02]  /*1aa90*/  IMAD R5, R0.reuse, R6, R5 ;  /* 0x0000000600057224 */ /* 0x040fe400078e0205 */
[----:B------:R-:W-:Y:S01]  /*1aaa0*/  IMAD.MOV R19, RZ, RZ, -R19 ;  /* 0x000000ffff137224 */ /* 0x000fe200078e0a13 */
[----:B------:R-:W-:Y:S01]  /*1aab0*/  ISETP.GT.U32.AND P4, PT, R0, R13, PT ;  /* 0x0000000d0000720c */ /* 0x000fe20003f84070 */
[----:B------:R-:W-:-:S04]  /*1aac0*/  IMAD.HI.U32 R8, R28, R18, RZ ;  /* 0x000000121c087227 */ /* 0x000fc800078e00ff */
[----:B------:R-:W-:Y:S01]  /*1aad0*/  IMAD R10, R0, R19, R10 ;  /* 0x00000013000a7224 */ /* 0x000fe200078e020a */
[----:B------:R-:W-:Y:S01]  /*1aae0*/  IABS R19, R2 ;  /* 0x0000000200137213 */ /* 0x000fe20000000000 */
[----:B------:R-:W-:Y:S02]  /*1aaf0*/  @!P2 IMAD.IADD R16, R16, 0x1, -R0 ;  /* 0x000000011010a824 */ /* 0x000fe400078e0a00 */
[----:B------:R-:W-:-:S03]  /*1ab00*/  IMAD.HI.U32 R6, R28, R25, RZ ;  /* 0x000000191c067227 */ /* 0x000fc600078e00ff */
[C---:B------:R-:W-:Y:S01]  /*1ab10*/  ISETP.GT.U32.AND P3, PT, R0.reuse, R16, PT ;  /* 0x000000100000720c */ /* 0x040fe20003f64070 */
[----:B------:R-:W-:Y:S01]  /*1ab20*/  @!P4 IMAD.IADD R13, R13, 0x1, -R0 ;  /* 0x000000010d0dc824 */ /* 0x000fe200078e0a00 */
[C---:B------:R-:W-:Y:S01]  /*1ab30*/  ISETP.GT.U32.AND P4, PT, R0.reuse, R5, PT ;  /* 0x000000050000720c */ /* 0x040fe20003f84070 */
[----:B------:R-:W-:Y:S02]  /*1ab40*/  IMAD.MOV R8, RZ, RZ, -R8 ;  /* 0x000000ffff087224 */ /* 0x000fe400078e0a08 */
[----:B------:R-:W-:Y:S02]  /*1ab50*/  @!P5 IMAD.MOV R13, RZ, RZ, -R13 ;  /* 0x000000ffff0dd224 */ /* 0x000fe400078e0a0d */
[----:B------:R-:W-:Y:S02]  /*1ab60*/  IMAD.MOV R6, RZ, RZ, -R6 ;  /* 0x000000ffff067224 */ /* 0x000fe400078e0a06 */
[C---:B------:R-:W-:Y:S01]  /*1ab70*/  IMAD R18, R0.reuse, R8, R18 ;  /* 0x0000000800127224 */ /* 0x040fe200078e0212 */
[----:B------:R-:W-:Y:S01]  /*1ab80*/  STL [R1+0x36d4], R13 ;  /* 0x0036d40d01007387 */ /* 0x000fe20000100800 */
[----:B------:R-:W-:Y:S01]  /*1ab90*/  IMAD R25, R0, R6, R25 ;  /* 0x0000000600197224 */ /* 0x000fe200078e0219 */
[----:B------:R-:W-:Y:S01]  /*1aba0*/  IABS R6, R11 ;  /* 0x0000000b00067213 */ /* 0x000fe20000000000 */
[--C-:B------:R-:W-:Y:S01]  /*1abb0*/  @!P3 IMAD.IADD R16, R16, 0x1, -R0.reuse ;  /* 0x000000011010b824 */ /* 0x100fe200078e0a00 */
[C---:B------:R-:W-:Y:S01]  /*1abc0*/  ISETP.GT.U32.AND P3, PT, R0.reuse, R26, PT ;  /* 0x0000001a0000720c */ /* 0x040fe20003f64070 */
[----:B------:R-:W-:Y:S01]  /*1abd0*/  @!P4 IMAD.IADD R5, R5, 0x1, -R0 ;  /* 0x000000010505c824 */ /* 0x000fe200078e0a00 */
[----:B------:R-:W-:Y:S01]  /*1abe0*/  ISETP.GT.U32.AND P4, PT, R0, R10, PT ;  /* 0x0000000a0000720c */ /* 0x000fe20003f84070 */
[----:B------:R-:W-:Y:S01]  /*1abf0*/  IMAD.HI.U32 R4, R28, R21, RZ ;  /* 0x000000151c047227 */ /* 0x000fe200078e00ff */
[----:B------:R-:W-:-:S02]  /*1ac00*/  ISETP.GT.U32.AND P2, PT, R0, R18, PT ;  /* 0x000000120000720c */ /* 0x000fc40003f44070 */
[----:B------:R-:W-:Y:S01]  /*1ac10*/  ISETP.GT.U32.AND P6, PT, R0, R5, PT ;  /* 0x000000050000720c */ /* 0x000fe20003fc4070 */
[----:B------:R-:W-:Y:S02]  /*1ac20*/  IMAD.MOV R4, RZ, RZ, -R4 ;  /* 0x000000ffff047224 */ /* 0x000fe400078e0a04 */
[----:B------:R-:W-:-:S04]  /*1ac30*/  IMAD.HI.U32 R8, R28, R27, RZ ;  /* 0x0000001b1c087227 */ /* 0x000fc800078e00ff */
[--C-:B------:R-:W-:Y:S01]  /*1ac40*/  @!P3 IMAD.IADD R26, R26, 0x1, -R0.reuse ;  /* 0x000000011a1ab824 */ /* 0x100fe200078e0a00 */
[----:B------:R-:W-:Y:S01]  /*1ac50*/  ISETP.GE.AND P3, PT, R20, RZ, PT ;  /* 0x000000ff1400720c */ /* 0x000fe20003f66270 */
[--C-:B------:R-:W-:Y:S01]  /*1ac60*/  @!P4 IMAD.IADD R10, R10, 0x1, -R0.reuse ;  /* 0x000000010a0ac824 */ /* 0x100fe200078e0a00 */
[----:B------:R-:W2:Y:S01]  /*1ac70*/  LDL.LU R20, [R1+0x178] ;  /* 0x0001780001147983 */ /* 0x000ea20000300800 */
[C---:B------:R-:W-:Y:S01]  /*1ac80*/  ISETP.GT.U32.AND P4, PT, R0.reuse, R25, PT ;  /* 0x000000190000720c */ /* 0x040fe20003f84070 */
[----:B------:R-:W-:Y:S01]  /*1ac90*/  IMAD R21, R0, R4, R21 ;  /* 0x0000000400157224 */ /* 0x000fe200078e0215 */
[----:B------:R-:W-:Y:S01]  /*1aca0*/  IABS R4, R3 ;  /* 0x0000000300047213 */ /* 0x000fe20000000000 */
[----:B------:R-:W-:Y:S01]  /*1acb0*/  @!P2 IMAD.IADD R18, R18, 0x1, -R0 ;  /* 0x000000011212a824 */ /* 0x000fe200078e0a00 */
[C---:B------:R-:W-:Y:S01]  /*1acc0*/  ISETP.GT.U32.AND P2, PT, R0.reuse, R24, PT ;  /* 0x000000180000720c */ /* 0x040fe20003f44070 */
[----:B------:R-:W-:Y:S01]  /*1acd0*/  IMAD.MOV R8, RZ, RZ, -R8 ;  /* 0x000000ffff087224 */ /* 0x000fe200078e0a08 */
[----:B------:R-:W-:Y:S01]  /*1ace0*/  ISETP.GT.U32.AND P0, PT, R0, R10, PT ;  /* 0x0000000a0000720c */ /* 0x000fe20003f04070 */
[----:B------:R-:W-:-:S04]  /*1acf0*/  IMAD.HI.U32 R29, R28, R4, RZ ;  /* 0x000000041c1d7227 */ /* 0x000fc800078e00ff */
[----:B------:R-:W-:Y:S02]  /*1ad00*/  IMAD.MOV R29, RZ, RZ, -R29 ;  /* 0x000000ffff1d7224 */ /* 0x000fe400078e0a1d */
[----:B------:R-:W-:Y:S01]  /*1ad10*/  @!P4 IMAD.IADD R25, R25, 0x1, -R0 ;  /* 0x000000011919c824 */ /* 0x000fe200078e0a00 */
[C---:B------:R-:W-:Y:S01]  /*1ad20*/  ISETP.GT.U32.AND P4, PT, R0.reuse, R18, PT ;  /* 0x000000120000720c */ /* 0x040fe20003f84070 */
[C---:B------:R-:W-:Y:S02]  /*1ad30*/  IMAD R4, R0.reuse, R29, R4 ;  /* 0x0000001d00047224 */ /* 0x040fe400078e0204 */
[C---:B------:R-:W-:Y:S01]  /*1ad40*/  IMAD R27, R0.reuse, R8, R27 ;  /* 0x00000008001b7224 */ /* 0x040fe200078e021b */
[----:B------:R-:W-:Y:S01]  /*1ad50*/  ISETP.GT.U32.AND P5, PT, R0, R25, PT ;  /* 0x000000190000720c */ /* 0x000fe20003fa4070 */
[----:B------:R-:W-:-:S04]  /*1ad60*/  IMAD.HI.U32 R8, R28, R6, RZ ;  /* 0x000000061c087227 */ /* 0x000fc800078e00ff */
[----:B------:R-:W-:Y:S02]  /*1ad70*/  IMAD.MOV R8, RZ, RZ, -R8 ;  /* 0x000000ffff087224 */ /* 0x000fe400078e0a08 */
[--C-:B------:R-:W-:Y:S01]  /*1ad80*/  @!P2 IMAD.IADD R24, R24, 0x1, -R0.reuse ;  /* 0x000000011818a824 */ /* 0x100fe200078e0a00 */
[----:B------:R-:W-:Y:S01]  /*1ad90*/  ISETP.GT.U32.AND P2, PT, R0, R21, PT ;  /* 0x000000150000720c */ /* 0x000fe20003f44070 */
[--C-:B------:R-:W-:Y:S01]  /*1ada0*/  @!P4 IMAD.IADD R18, R18, 0x1, -R0.reuse ;  /* 0x000000011212c824 */ /* 0x100fe200078e0a00 */
[C---:B------:R-:W-:Y:S01]  /*1adb0*/  ISETP.GT.U32.AND P4, PT, R0.reuse, R4, PT ;  /* 0x000000040000720c */ /* 0x040fe20003f84070 */
[----:B------:R-:W-:Y:S01]  /*1adc0*/  @!P6 IMAD.IADD R5, R5, 0x1, -R0 ;  /* 0x000000010505e824 */ /* 0x000fe200078e0a00 */
[C---:B------:R-:W-:Y:S01]  /*1add0*/  ISETP.GT.U32.AND P6, PT, R0.reuse, R27, PT ;  /* 0x0000001b0000720c */ /* 0x040fe20003fc4070 */
[----:B------:R-:W-:Y:S02]  /*1ade0*/  IMAD R6, R0, R8, R6 ;  /* 0x0000000800067224 */ /* 0x000fe400078e0206 */
[----:B------:R-:W-:-:S04]  /*1adf0*/  IMAD.HI.U32 R8, R28, R19, RZ ;  /* 0x000000131c087227 */ /* 0x000fc800078e00ff */
[----:B------:R-:W-:Y:S01]  /*1ae00*/  @!P0 IMAD.IADD R10, R10, 0x1, -R0 ;  /* 0x000000010a0a8824 */ /* 0x000fe200078e0a00 */
[----:B------:R-:W-:Y:S01]  /*1ae10*/  ISETP.GT.U32.AND P0, PT, R0, R6, PT ;  /* 0x000000060000720c */ /* 0x000fe20003f04070 */
[----:B------:R-:W-:Y:S02]  /*1ae20*/  IMAD.MOV R8, RZ, RZ, -R8 ;  /* 0x000000ffff087224 */ /* 0x000fe400078e0a08 */
[--C-:B------:R-:W-:Y:S01]  /*1ae30*/  @!P4 IMAD.IADD R4, R4, 0x1, -R0.reuse ;  /* 0x000000010404c824 */ /* 0x100fe200078e0a00 */
[----:B------:R-:W-:Y:S01]  /*1ae40*/  ISETP.GE.AND P4, PT, R17, RZ, PT ;  /* 0x000000ff1100720c */ /* 0x000fe20003f86270 */
[--C-:B------:R-:W-:Y:S01]  /*1ae50*/  @!P5 IMAD.IADD R25, R25, 0x1, -R0.reuse ;  /* 0x000000011919d824 */ /* 0x100fe200078e0a00 */
[----:B------:R-:W-:Y:S01]  /*1ae60*/  ISETP.GE.AND P5, PT, R22, RZ, PT ;  /* 0x000000ff1600720c */ /* 0x000fe20003fa6270 */
[----:B------:R-:W-:Y:S01]  /*1ae70*/  IMAD R19, R0, R8, R19 ;  /* 0x0000000800137224 */ /* 0x000fe200078e0213 */
[----:B------:R-:W-:Y:S01]  /*1ae80*/  IADD3 R22, R9, 0xa, RZ ;  /* 0x0000000a09167810 */ /* 0x000fe20007ffe0ff */
[--C-:B------:R-:W-:Y:S01]  /*1ae90*/  @!P2 IMAD.IADD R21, R21, 0x1, -R0.reuse ;  /* 0x000000011515a824 */ /* 0x100fe200078e0a00 */
[----:B------:R-:W-:Y:S01]  /*1aea0*/  IABS R8, R9 ;  /* 0x0000000900087213 */ /* 0x000fe20000000000 */
[----:B------:R-:W-:Y:S01]  /*1aeb0*/  @!P6 IMAD.IADD R27, R27, 0x1, -R0 ;  /* 0x000000011b1be824 */ /* 0x000fe200078e0a00 */
[----:B------:R-:W-:-:S02]  /*1aec0*/  ISETP.GE.AND P6, PT, R22, RZ, PT ;  /* 0x000000ff1600720c */ /* 0x000fc40003fc6270 */
[C---:B------:R-:W-:Y:S02]  /*1aed0*/  ISETP.GT.U32.AND P2, PT, R0.reuse, R19, PT ;  /* 0x000000130000720c */ /* 0x040fe40003f44070 */
[----:B------:R-:W-:Y:S01]  /*1aee0*/  IADD3 R22, R9, 0x8, RZ ;  /* 0x0000000809167810 */ /* 0x000fe20007ffe0ff */
[----:B------:R-:W-:Y:S02]  /*1aef0*/  @!P4 IMAD.MOV R25, RZ, RZ, -R25 ;  /* 0x000000ffff19c224 */ /* 0x000fe400078e0a19 */
[----:B------:R-:W-:Y:S01]  /*1af00*/  @!P1 IMAD.MOV R24, RZ, RZ, -R24 ;  /* 0x000000ffff189224 */ /* 0x000fe200078e0a18 */
[----:B------:R-:W-:Y:S01]  /*1af10*/  ISETP.GT.U32.AND P1, PT, R0, R21, PT ;  /* 0x000000150000720c */ /* 0x000fe20003f24070 */
[----:B------:R-:W-:Y:S01]  /*1af20*/  @!P0 IMAD.IADD R6, R6, 0x1, -R0 ;  /* 0x0000000106068824 */ /* 0x000fe200078e0a00 */
[----:B------:R-:W-:Y:S01]  /*1af30*/  ISETP.GE.AND P0, PT, R22, RZ, PT ;  /* 0x000000ff1600720c */ /* 0x000fe20003f06270 */
[----:B------:R-:W-:-:S04]  /*1af40*/  IMAD.HI.U32 R28, R28, R8, RZ ;  /* 0x000000081c1c7227 */ /* 0x000fc800078e00ff */
[----:B------:R-:W-:Y:S02]  /*1af50*/  IMAD.MOV R28, RZ, RZ, -R28 ;  /* 0x000000ffff1c7224 */ /* 0x000fe400078e0a1c */
[----:B------:R-:W-:Y:S02]  /*1af60*/  @!P2 IMAD.IADD R19, R19, 0x1, -R0 ;  /* 0x000000011313a824 */ /* 0x000fe400078e0a00 */
[C---:B------:R-:W-:Y:S01]  /*1af70*/  IMAD R8, R0.reuse, R28, R8 ;  /* 0x0000001c00087224 */ /* 0x040fe200078e0208 */
[C---:B------:R-:W-:Y:S01]  /*1af80*/  ISETP.GT.U32.AND P2, PT, R0.reuse, R27, PT ;  /* 0x0000001b0000720c */ /* 0x040fe20003f44070 */
[----:B------:R-:W-:Y:S01]  /*1af90*/  @!P5 IMAD.MOV R5, RZ, RZ, -R5 ;  /* 0x000000ffff05d224 */ /* 0x000fe200078e0a05 */
[C---:B------:R-:W-:Y:S01]  /*1afa0*/  ISETP.GT.U32.AND P5, PT, R0.reuse, R26, PT ;  /* 0x0000001a0000720c */ /* 0x040fe20003fa4070 */
[----:B------:R-:W-:Y:S01]  /*1afb0*/  @!P1 IMAD.IADD R21, R21, 0x1, -R0 ;  /* 0x0000000115159824 */ /* 0x000fe200078e0a00 */
[C---:B------:R-:W-:Y:S01]  /*1afc0*/  ISETP.GT.U32.AND P1, PT, R0.reuse, R8, PT ;  /* 0x000000080000720c */ /* 0x040fe20003f24070 */
[----:B------:R-:W-:Y:S01]  /*1afd0*/  @!P0 IMAD.MOV R18, RZ, RZ, -R18 ;  /* 0x000000ffff128224 */ /* 0x000fe200078e0a12 */
[C---:B------:R-:W-:Y:S01]  /*1afe0*/  ISETP.GT.U32.AND P0, PT, R0.reuse, R19, PT ;  /* 0x000000130000720c */ /* 0x040fe20003f04070 */
[----:B------:R-:W-:Y:S01]  /*1aff0*/  @!P6 IMAD.MOV R16, RZ, RZ, -R16 ;  /* 0x000000ffff10e224 */ /* 0x000fe200078e0a10 */
[----:B------:R-:W-:-:S05]  /*1b000*/  ISETP.GT.U32.AND P6, PT, R0, R4, PT ;  /* 0x000000040000720c */ /* 0x000fca0003fc4070 */
[--C-:B------:R-:W-:Y:S01]  /*1b010*/  @!P2 IMAD.IADD R27, R27, 0x1, -R0.reuse ;  /* 0x000000011b1ba824 */ /* 0x100fe200078e0a00 */
[----:B------:R-:W-:Y:S01]  /*1b020*/  ISETP.GE.AND P2, PT, R15, RZ, PT ;  /* 0x000000ff0f00720c */ /* 0x000fe20003f46270 */
[--C-:B------:R-:W-:Y:S01]  /*1b030*/  @!P5 IMAD.IADD R26, R26, 0x1, -R0.reuse ;  /* 0x000000011a1ad824 */ /* 0x100fe200078e0a00 */
[----:B------:R-:W-:Y:S01]  /*1b040*/  ISETP.GE.AND P5, PT, R14, RZ, PT ;  /* 0x000000ff0e00720c */ /* 0x000fe20003fa6270 */
[--C-:B------:R-:W-:Y:S01]  /*1b050*/  @!P1 IMAD.IADD R8, R8, 0x1, -R0.reuse ;  /* 0x0000000108089824 */ /* 0x100fe200078e0a00 */
[----:B------:R-:W-:Y:S01]  /*1b060*/  ISETP.GE.AND P1, PT, R2, RZ, PT ;  /* 0x000000ff0200720c */ /* 0x000fe20003f26270 */
[----:B------:R-:W-:Y:S01]  /*1b070*/  @!P0 IMAD.IADD R19, R19, 0x1, -R0 ;  /* 0x0000000113138824 */ /* 0x000fe200078e0a00 */
[----:B------:R-:W-:Y:S01]  /*1b080*/  ISETP.GE.AND P0, PT, R3, RZ, PT ;  /* 0x000000ff0300720c */ /* 0x000fe20003f06270 */
[----:B------:R-:W-:Y:S02]  /*1b090*/  @!P3 IMAD.MOV R10, RZ, RZ, -R10 ;  /* 0x000000ffff0ab224 */ /* 0x000fe400078e0a0a */
[----:B------:R-:W-:Y:S01]  /*1b0a0*/  @!P6 IMAD.IADD R4, R4, 0x1, -R0 ;  /* 0x000000010404e824 */ /* 0x000fe200078e0a00 */
[----:B------:R-:W-:Y:S01]  /*1b0b0*/  ISETP.GE.AND P6, PT, R11, RZ, PT ;  /* 0x000000ff0b00720c */ /* 0x000fe20003fc6270 */
[----:B------:R-:W-:Y:S01]  /*1b0c0*/  STL [R1+0x36d8], R24 ;  /* 0x0036d81801007387 */ /* 0x000fe20000100800 */
[----:B------:R-:W-:-:S02]  /*1b0d0*/  IMAD.MOV.U32 R11, RZ, RZ, 0x7f ;  /* 0x0000007fff0b7424 */ /* 0x000fc400078e00ff */
[----:B------:R-:W-:Y:S01]  /*1b0e0*/  @!P2 IMAD.MOV R21, RZ, RZ, -R21 ;  /* 0x000000ffff15a224 */ /* 0x000fe200078e0a15 */
[----:B------:R0:W-:Y:S01]  /*1b0f0*/  STL [R1+0x36dc], R5 ;  /* 0x0036dc0501007387 */ /* 0x0001e20000100800 */
[----:B------:R-:W-:-:S03]  /*1b100*/  @!P5 IMAD.MOV R27, RZ, RZ, -R27 ;  /* 0x000000ffff1bd224 */ /* 0x000fc600078e0a1b */
[----:B------:R-:W-:Y:S01]  /*1b110*/  STL [R1+0x36e0], R16 ;  /* 0x0036e01001007387 */ /* 0x000fe20000100800 */
[----:B------:R-:W-:-:S03]  /*1b120*/  IADD3 R11, R11, c[0x0][0x180], RZ ;  /* 0x000060000b0b7a10 */ /* 0x000fc60007ffe0ff */
[----:B------:R1:W-:Y:S04]  /*1b130*/  STL [R1+0x36e4], R10 ;  /* 0x0036e40a01007387 */ /* 0x0003e80000100800 */
[----:B------:R-:W-:Y:S04]  /*1b140*/  STL [R1+0x36e8], R18 ;  /* 0x0036e81201007387 */ /* 0x000fe80000100800 */
[----:B------:R-:W-:Y:S01]  /*1b150*/  STL [R1+0x36ec], R25 ;  /* 0x0036ec1901007387 */ /* 0x000fe20000100800 */
[----:B0-----:R-:W-:-:S03]  /*1b160*/  SHF.R.S32.HI R5, RZ, 0x1f, R11 ;  /* 0x0000001fff057819 */ /* 0x001fc6000001140b */
[----:B------:R-:W-:Y:S01]  /*1b170*/  STL [R1+0x36f0], R21 ;  /* 0x0036f01501007387 */ /* 0x000fe20000100800 */
[----:B------:R-:W-:Y:S02]  /*1b180*/  ISETP.GE.AND P5, PT, R9, RZ, PT ;  /* 0x000000ff0900720c */ /* 0x000fe40003fa6270 */
[----:B------:R-:W-:Y:S02]  /*1b190*/  LEA.HI R5, R5, R11, RZ, 0x7 ;  /* 0x0000000b05057211 */ /* 0x000fe400078f38ff */
[----:B------:R-:W-:-:S13]  /*1b1a0*/  ISETP.GT.U32.AND P3, PT, R0, R6, PT ;  /* 0x000000060000720c */ /* 0x000fda0003f64070 */
[----:B------:R-:W-:Y:S01]  /*1b1b0*/  @!P3 IMAD.IADD R6, R6, 0x1, -R0 ;  /* 0x000000010606b824 */ /* 0x000fe200078e0a00 */
[----:B------:R-:W-:Y:S02]  /*1b1c0*/  ISETP.GE.AND P3, PT, R12, RZ, PT ;  /* 0x000000ff0c00720c */ /* 0x000fe40003f66270 */
[----:B--2---:R-:W-:Y:S02]  /*1b1d0*/  ISETP.GE.AND P4, PT, R20, RZ, PT ;  /* 0x000000ff1400720c */ /* 0x004fe40003f86270 */
[----:B------:R-:W0:Y:S02]  /*1b1e0*/  S2R R20, SR_TID.X ;  /* 0x0000000000147919 */ /* 0x000e240000002100 */
[C---:B0-----:R-:W-:Y:S01]  /*1b1f0*/  IMAD.SHL.U32 R28, R20.reuse, 0x8, RZ ;  /* 0x00000008141c7824 */ /* 0x041fe200078e00ff */
[C---:B------:R-:W-:Y:S01]  /*1b200*/  LOP3.LUT R29, R20.reuse, 0x7, RZ, 0xc0, !PT ;  /* 0x00000007141d7812 */ /* 0x040fe200078ec0ff */
[C---:B------:R-:W-:Y:S01]  /*1b210*/  IMAD.SHL.U32 R3, R20.reuse, 0x2, RZ ;  /* 0x0000000214037824 */ /* 0x040fe200078e00ff */
[----:B------:R-:W-:-:S02]  /*1b220*/  LOP3.LUT R2, R20, 0x20, RZ, 0xc0, !PT ;  /* 0x0000002014027812 */ /* 0x000fc400078ec0ff */
[----:B------:R-:W-:Y:S01]  /*1b230*/  LOP3.LUT R28, R28, 0x30, RZ, 0xc0, !PT ;  /* 0x000000301c1c7812 */ /* 0x000fe200078ec0ff */
[C---:B------:R-:W-:Y:S02]  /*1b240*/  IMAD R7, R29.reuse, 0x110, RZ ;  /* 0x000001101d077824 */ /* 0x040fe400078e02ff */
[----:B------:R-:W-:Y:S02]  /*1b250*/  IMAD.SHL.U32 R2, R2, 0x40, RZ ;  /* 0x0000004002027824 */ /* 0x000fe400078e00ff */
[----:B------:R-:W-:Y:S01]  /*1b260*/  IMAD R29, R29, 0x40, R28 ;  /* 0x000000401d1d7824 */ /* 0x000fe200078e021c */
[----:B------:R-:W-:-:S04]  /*1b270*/  LOP3.LUT R28, R7, 0x30, R3, 0x78, !PT ;  /* 0x00000030071c7812 */ /* 0x000fc800078e7803 */
[----:B------:R-:W-:Y:S02]  /*1b280*/  LOP3.LUT R28, R28, R2, RZ, 0xfc, !PT ;  /* 0x000000021c1c7212 */ /* 0x000fe400078efcff */
[----:B------:R-:W-:-:S03]  /*1b290*/  LOP3.LUT R3, R29, 0x10, R3, 0x78, !PT ;  /* 0x000000101d037812 */ /* 0x000fc600078e7803 */
[----:B------:R-:W-:Y:S04]  /*1b2a0*/  STL [R1+0x3560], R28 ;  /* 0x0035601c01007387 */ /* 0x000fe80000100800 */
[----:B------:R0:W-:Y:S04]  /*1b2b0*/  STL [R1+0x33c4], R3 ;  /* 0x0033c40301007387 */ /* 0x0001e80000100800 */
[----:B------:R-:W-:Y:S04]  /*1b2c0*/  STL [R1+0x36f4], R27 ;  /* 0x0036f41b01007387 */ /* 0x000fe80000100800 */
[----:B------:R-:W2:Y:S04]  /*1b2d0*/  LDL.LU R9, [R1+0x370c] ;  /* 0x00370c0001097983 */ /* 0x000ea80000300800 */
[----:B-1----:R-:W3:Y:S04]  /*1b2e0*/  LDL.LU R10, [R1+0x1cc] ;  /* 0x0001cc00010a7983 */ /* 0x002ee80000300800 */
[----:B------:R-:W4:Y:S04]  /*1b2f0*/  LDL.LU R15, [R1+0x164] ;  /* 0x00016400010f7983 */ /* 0x000f280000300800 */
[----:B------:R-:W5:Y:S04]  /*1b300*/  LDL.LU R16, [R1+0x120] ;  /* 0x0001200001107983 */ /* 0x000f680000300800 */
        /* <DEDUP_REMOVED lines=9> */
[----:B0-----:R-:W5:Y:S04]  /*1b3a0*/  LDL.LU R3, [R1+0x790] ;  /* 0x0007900001037983 */ /* 0x001f680000300800 */
[----:B------:R-:W5:Y:S04]  /*1b3b0*/  LDL.LU R11, [R1+0x7bc] ;  /* 0x0007bc00010b7983 */ /* 0x000f680000300800 */
[----:B------:R-:W5:Y:S01]  /*1b3c0*/  LDL.LU R14, [R1+0x7c4] ;  /* 0x0007c400010e7983 */ /* 0x000f620000300800 */
[----:B------:R-:W-:-:S03]  /*1b3d0*/  ISETP.GT.U32.AND P2, PT, R0, R8, PT ;  /* 0x000000080000720c */ /* 0x000fc60003f44070 */
[----:B------:R-:W5:Y:S01]  /*1b3e0*/  LDL.LU R20, [R1+0x7c0] ;  /* 0x0007c00001147983 */ /* 0x000f620000300800 */
[----:B------:R-:W-:Y:S02]  /*1b3f0*/  @!P3 IMAD.MOV R26, RZ, RZ, -R26 ;  /* 0x000000ffff1ab224 */ /* 0x000fe400078e0a1a */
[----:B------:R-:W-:Y:S02]  /*1b400*/  @!P6 IMAD.MOV R6, RZ, RZ, -R6 ;  /* 0x000000ffff06e224 */ /* 0x000fe400078e0a06 */
[----:B------:R-:W-:Y:S01]  /*1b410*/  @!P0 IMAD.MOV R4, RZ, RZ, -R4 ;  /* 0x000000ffff048224 */ /* 0x000fe200078e0a04 */
[----:B------:R-:W-:Y:S01]  /*1b420*/  STL [R1+0x36f8], R26 ;  /* 0x0036f81a01007387 */ /* 0x000fe20000100800 */
[----:B------:R-:W-:-:S03]  /*1b430*/  @!P1 IMAD.MOV R19, RZ, RZ, -R19 ;  /* 0x000000ffff139224 */ /* 0x000fc600078e0a13 */
[----:B------:R-:W-:Y:S01]  /*1b440*/  @!P2 IMAD.IADD R8, R8, 0x1, -R0 ;  /* 0x000000010808a824 */ /* 0x000fe200078e0a00 */
[----:B------:R-:W-:Y:S02]  /*1b450*/  ISETP.NE.AND P2, PT, RZ, c[0x0][0x17c], PT ;  /* 0x00005f00ff007a0c */ /* 0x000fe40003f45270 */
[----:B------:R-:W-:Y:S01]  /*1b460*/  LOP3.LUT R0, RZ, c[0x0][0x17c], RZ, 0x33, !PT ;  /* 0x00005f00ff007a12 */ /* 0x000fe200078e33ff */
[----:B------:R3:W-:Y:S04]  /*1b470*/  STL [R1+0x36fc], R6 ;  /* 0x0036fc0601007387 */ /* 0x0007e80000100800 */
[----:B------:R4:W-:Y:S04]  /*1b480*/  STL [R1+0x3700], R4 ;  /* 0x0037000401007387 */ /* 0x0009e80000100800 */
[----:B------:R-:W-:Y:S01]  /*1b490*/  STL [R1+0x3704], R19 ;  /* 0x0037041301007387 */ /* 0x000fe20000100800 */
[----:B--2---:R-:W-:Y:S01]  /*1b4a0*/  @!P4 IMAD.MOV R9, RZ, RZ, -R9 ;  /* 0x000000ffff09c224 */ /* 0x004fe200078e0a09 */
[----:B---3--:R-:W-:-:S04]  /*1b4b0*/  SEL R6, R0, R10, !P2 ;  /* 0x0000000a00067207 */ /* 0x008fc80005000000 */
[----:B------:R-:W-:Y:S01]  /*1b4c0*/  STL [R1+0x3708], R9 ;  /* 0x0037080901007387 */ /* 0x000fe20000100800 */
[----:B----4-:R-:W-:-:S03]  /*1b4d0*/  SEL R4, R0, R15, !P2 ;  /* 0x0000000f00047207 */ /* 0x010fc60005000000 */
[----:B------:R-:W2:Y:S04]  /*1b4e0*/  LDL.LU R15, [R1+0x7a0] ;  /* 0x0007a000010f7983 */ /* 0x000ea80000300800 */
[----:B------:R0:W-:Y:S01]  /*1b4f0*/  STL [R1+0x808], R6 ;  /* 0x0008080601007387 */ /* 0x0001e20000100800 */
[----:B-----5:R-:W-:-:S03]  /*1b500*/  SEL R5, R0, R5, !P2 ;  /* 0x0000000500057207 */ /* 0x020fc60005000000 */
[----:B------:R1:W-:Y:S01]  /*1b510*/  STL [R1+0x804], R4 ;  /* 0x0008040401007387 */ /* 0x0003e20000100800 */
[C---:B0-----:R-:W-:Y:S02]  /*1b520*/  SEL R6, R0.reuse, R16, !P2 ;  /* 0x0000001000067207 */ /* 0x041fe40005000000 */
[----:B-1----:R-:W-:-:S03]  /*1b530*/  SEL R4, R0, R24, !P2 ;  /* 0x0000001800047207 */ /* 0x002fc60005000000 */
[----:B------:R0:W-:Y:S04]  /*1b540*/  STL [R1+0x800], R6 ;  /* 0x0008000601007387 */ /* 0x0001e80000100800 */
[----:B------:R1:W-:Y:S01]  /*1b550*/  STL [R1+0x7fc], R5 ;  /* 0x0007fc0501007387 */ /* 0x0003e20000100800 */
[----:B0-----:R-:W-:-:S03]  /*1b560*/  SEL R6, R0, R13, !P2 ;  /* 0x0000000d00067207 */ /* 0x001fc60005000000 */
[----:B------:R0:W-:Y:S01]  /*1b570*/  STL [R1+0x7f8], R4 ;  /* 0x0007f80401007387 */ /* 0x0001e20000100800 */
[----:B-1----:R-:W-:-:S03]  /*1b580*/  SEL R5, R0, R23, !P2 ;  /* 0x0000001700057207 */ /* 0x002fc60005000000 */
[----:B------:R1:W-:Y:S04]  /*1b590*/  STL [R1+0x7f4], R6 ;  /* 0x0007f40601007387 */ /* 0x0003e80000100800 */
[----:B------:R3:W-:Y:S01]  /*1b5a0*/  STL [R1+0x7f0], R5 ;  /* 0x0007f00501007387 */ /* 0x0007e20000100800 */
[C---:B0-----:R-:W-:Y:S02]  /*1b5b0*/  SEL R4, R0.reuse, R7, !P2 ;  /* 0x0000000700047207 */ /* 0x041fe40005000000 */
[----:B-1----:R-:W-:-:S03]  /*1b5c0*/  SEL R6, R0, R22, !P2 ;  /* 0x0000001600067207 */ /* 0x002fc60005000000 */
[----:B------:R0:W-:Y:S01]  /*1b5d0*/  STL [R1+0x7ec], R4 ;  /* 0x0007ec0401007387 */ /* 0x0001e20000100800 */
[----:B---3--:R-:W-:-:S03]  /*1b5e0*/  SEL R5, R0, R2, !P2 ;  /* 0x0000000200057207 */ /* 0x008fc60005000000 */
[----:B------:R-:W-:Y:S04]  /*1b5f0*/  STL [R1+0x7e8], R6 ;  /* 0x0007e80601007387 */ /* 0x000fe80000100800 */
[----:B------:R-:W-:Y:S01]  /*1b600*/  STL [R1+0x7e4], R5 ;  /* 0x0007e40501007387 */ /* 0x000fe20000100800 */
[----:B0-----:R-:W-:-:S03]  /*1b610*/  SEL R4, R0, R17, !P2 ;  /* 0x0000001100047207 */ /* 0x001fc60005000000 */
[----:B------:R-:W3:Y:S01]  /*1b620*/  LDL.LU R17, [R1+0x7a4] ;  /* 0x0007a40001117983 */ /* 0x000ee20000300800 */
[----:B------:R-:W-:-:S03]  /*1b630*/  SEL R2, R0, R12, !P2 ;  /* 0x0000000c00027207 */ /* 0x000fc60005000000 */
[----:B------:R-:W-:Y:S01]  /*1b640*/  STL [R1+0x7e0], R4 ;  /* 0x0007e00401007387 */ /* 0x000fe20000100800 */
[----:B------:R-:W-:-:S03]  /*1b650*/  SEL R3, R0, R3, !P2 ;  /* 0x0000000300037207 */ /* 0x000fc60005000000 */
[----:B------:R-:W4:Y:S04]  /*1b660*/  LDL.LU R12, [R1+0x7b8] ;  /* 0x0007b800010c7983 */ /* 0x000f280000300800 */
[----:B------:R0:W-:Y:S04]  /*1b670*/  STL [R1+0x7dc], R2 ;  /* 0x0007dc0201007387 */ /* 0x0001e80000100800 */
[----:B------:R-:W5:Y:S04]  /*1b680*/  LDL.LU R19, [R1+0x7b4] ;  /* 0x0007b40001137983 */ /* 0x000f680000300800 */
[----:B------:R1:W-:Y:S01]  /*1b690*/  STL [R1+0x7d8], R3 ;  /* 0x0007d80301007387 */ /* 0x0003e20000100800 */
[----:B0-----:R-:W-:-:S03]  /*1b6a0*/  SEL R2, R0, R11, !P2 ;  /* 0x0000000b00027207 */ /* 0x001fc60005000000 */
[----:B------:R-:W5:Y:S04]  /*1b6b0*/  LDL.LU R4, [R1+0x7ac] ;  /* 0x0007ac0001047983 */ /* 0x000f680000300800 */
[----:B------:R0:W-:Y:S04]  /*1b6c0*/  STL [R1+0x7d4], R2 ;  /* 0x0007d40201007387 */ /* 0x0001e80000100800 */
[----:B-1----:R-:W5:Y:S04]  /*1b6d0*/  LDL.LU R3, [R1+0x7b0] ;  /* 0x0007b00001037983 */ /* 0x002f680000300800 */
[----:B------:R-:W5:Y:S01]  /*1b6e0*/  LDL.LU R11, [R1+0x7a8] ;  /* 0x0007a800010b7983 */ /* 0x000f620000300800 */
[----:B------:R-:W-:-:S02]  /*1b6f0*/  SEL R5, R0, R14, !P2 ;  /* 0x0000000e00057207 */ /* 0x000fc40005000000 */
[C---:B0-----:R-:W-:Y:S01]  /*1b700*/  SEL R2, R0.reuse, R20, !P2 ;  /* 0x0000001400027207 */ /* 0x041fe20005000000 */
[----:B------:R-:W5:Y:S04]  /*1b710*/  LDL.LU R6, [R1+0x79c] ;  /* 0x00079c0001067983 */ /* 0x000f680000300800 */
[----:B------:R0:W-:Y:S04]  /*1b720*/  STL [R1+0x7d0], R5 ;  /* 0x0007d00501007387 */ /* 0x0001e80000100800 */
[----:B------:R-:W5:Y:S04]  /*1b730*/  LDL.LU R26, [R1+0x798] ;  /* 0x00079800011a7983 */ /* 0x000f680000300800 */
[----:B------:R2:W-:Y:S04]  /*1b740*/  STL [R1+0x7cc], R2 ;  /* 0x0007cc0201007387 */ /* 0x0005e80000100800 */
        /* <DEDUP_REMOVED lines=9> */
[----:B0-----:R-:W5:Y:S01]  /*1b7e0*/  LDL.LU R5, [R1+0x768] ;  /* 0x0007680001057983 */ /* 0x001f620000300800 */
[----:B--2---:R-:W-:-:S05]  /*1b7f0*/  SEL R2, R0, R15, !P2 ;  /* 0x0000000f00027207 */ /* 0x004fca0005000000 */
[----:B------:R0:W-:Y:S04]  /*1b800*/  STL [R1+0x7c8], R2 ;  /* 0x0007c80201007387 */ /* 0x0001e80000100800 */
[----:B------:R-:W2:Y:S04]  /*1b810*/  LDL.LU R24, [R1+0x754] ;  /* 0x0007540001187983 */ /* 0x000ea80000300800 */
[----:B------:R-:W2:Y:S04]  /*1b820*/  LDL.LU R13, [R1+0x750] ;  /* 0x00075000010d7983 */ /* 0x000ea80000300800 */
[----:B------:R-:W2:Y:S04]  /*1b830*/  LDL.LU R23, [R1+0x74c] ;  /* 0x00074c0001177983 */ /* 0x000ea80000300800 */
[----:B------:R-:W2:Y:S04]  /*1b840*/  LDL.LU R7, [R1+0x748] ;  /* 0x0007480001077983 */ /* 0x000ea80000300800 */
[----:B------:R-:W2:Y:S04]  /*1b850*/  LDL.LU R22, [R1+0x6f4] ;  /* 0x0006f40001167983 */ /* 0x000ea80000300800 */
[----:B0-----:R-:W2:Y:S04]  /*1b860*/  LDL.LU R2, [R1+0x488] ;  /* 0x0004880001027983 */ /* 0x001ea80000300800 */
[----:B------:R-:W2:Y:S04]  /*1b870*/  LDL.LU R14, [R1+0x4e8] ;  /* 0x0004e800010e7983 */ /* 0x000ea80000300800 */
[----:B------:R-:W2:Y:S01]  /*1b880*/  LDL.LU R15, [R1+0x708] ;  /* 0x00070800010f7983 */ /* 0x000ea20000300800 */
[----:B---3--:R-:W-:-:S05]  /*1b890*/  SEL R17, R0, R17, !P2 ;  /* 0x0000001100117207 */ /* 0x008fca0005000000 */
[----:B------:R0:W-:Y:S01]  /*1b8a0*/  STL [R1+0x7c4], R17 ;  /* 0x0007c41101007387 */ /* 0x0001e20000100800 */
[----:B----4-:R-:W-:-:S03]  /*1b8b0*/  SEL R9, R0, R12, !P2 ;  /* 0x0000000c00097207 */ /* 0x010fc60005000000 */
[----:B0-----:R-:W3:Y:S04]  /*1b8c0*/  LDL.LU R17, [R1+0x744] ;  /* 0x0007440001117983 */ /* 0x001ee80000300800 */
[----:B------:R-:W4:Y:S04]  /*1b8d0*/  LDL.LU R12, [R1+0x740] ;  /* 0x00074000010c7983 */ /* 0x000f280000300800 */
[----:B------:R5:W-:Y:S02]  /*1b8e0*/  STL [R1+0x7c0], R9 ;  /* 0x0007c00901007387 */ /* 0x000be40000100800 */
[----:B-----5:R-:W-:-:S02]  /*1b8f0*/  SEL R9, R0, R19, !P2 ;  /* 0x0000001300097207 */ /* 0x020fc40005000000 */
[----:B------:R-:W-:-:S03]  /*1b900*/  SEL R19, R0, R4, !P2 ;  /* 0x0000000400137207 */ /* 0x000fc60005000000 */
[----:B------:R0:W-:Y:S04]  /*1b910*/  STL [R1+0x7bc], R9 ;  /* 0x0007bc0901007387 */ /* 0x0001e80000100800 */
[----:B------:R-:W-:Y:S01]  /*1b920*/  STL [R1+0x7b8], R19 ;  /* 0x0007b81301007387 */ /* 0x000fe20000100800 */
[C---:B------:R-:W-:Y:S02]  /*1b930*/  SEL R4, R0.reuse, R11, !P2 ;  /* 0x0000000b00047207 */ /* 0x040fe40005000000 */
[C---:B0-----:R-:W-:Y:S02]  /*1b940*/  SEL R9, R0.reuse, R3, !P2 ;  /* 0x0000000300097207 */ /* 0x041fe40005000000 */
[----:B------:R-:W5:Y:S04]  /*1b950*/  LDL.LU R3, [R1+0x73c] ;  /* 0x00073c0001037983 */ /* 0x000f680000300800 */
[----:B------:R0:W-:Y:S04]  /*1b960*/  STL [R1+0x7b4], R9 ;  /* 0x0007b40901007387 */ /* 0x0001e80000100800 */
[----:B------:R-:W5:Y:S04]  /*1b970*/  LDL.LU R11, [R1+0x728] ;  /* 0x00072800010b7983 */ /* 0x000f680000300800 */
[----:B------:R1:W-:Y:S01]  /*1b980*/  STL [R1+0x7b0], R4 ;  /* 0x0007b00401007387 */ /* 0x0003e20000100800 */
[----:B0-----:R-:W-:-:S02]  /*1b990*/  SEL R9, R0, R26, !P2 ;  /* 0x0000001a00097207 */ /* 0x001fc40005000000 */
[C---:B-1----:R-:W-:Y:S02]  /*1b9a0*/  SEL R4, R0.reuse, R6, !P2 ;  /* 0x0000000600047207 */ /* 0x042fe40005000000 */
[----:B------:R-:W-:-:S03]  /*1b9b0*/  SEL R6, R0, R27, !P2 ;  /* 0x0000001b00067207 */ /* 0x000fc60005000000 */
        /* <DEDUP_REMOVED lines=10> */
[----:B------:R-:W-:-:S03]  /*1ba60*/  SEL R9, R0, R18, !P2 ;  /* 0x0000001200097207 */ /* 0x000fc60005000000 */
[----:B------:R1:W-:Y:S04]  /*1ba70*/  STL [R1+0x794], R4 ;  /* 0x0007940401007387 */ /* 0x0003e80000100800 */
[----:B------:R-:W-:Y:S01]  /*1ba80*/  STL [R1+0x790], R9 ;  /* 0x0007900901007387 */ /* 0x000fe20000100800 */
[C---:B0-----:R-:W-:Y:S02]  /*1ba90*/  SEL R6, R0.reuse, R10, !P2 ;  /* 0x0000000a00067207 */ /* 0x041fe40005000000 */
[C---:B-1----:R-:W-:Y:S02]  /*1baa0*/  SEL R4, R0.reuse, R20, !P2 ;  /* 0x0000001400047207 */ /* 0x042fe40005000000 */
[----:B------:R-:W5:Y:S01]  /*1bab0*/  LDL.LU R20, [R1+0x730] ;  /* 0x0007300001147983 */ /* 0x000f620000300800 */
[----:B------:R-:W-:-:S03]  /*1bac0*/  SEL R5, R0, R5, !P2 ;  /* 0x0000000500057207 */ /* 0x000fc60005000000 */
[----:B------:R0:W-:Y:S04]  /*1bad0*/  STL [R1+0x78c], R6 ;  /* 0x00078c0601007387 */ /* 0x0001e80000100800 */
[----:B------:R2:W-:Y:S01]  /*1bae0*/  STL [R1+0x788], R4 ;  /* 0x0007880401007387 */ /* 0x0005e20000100800 */
[----:B0-----:R-:W-:-:S05]  /*1baf0*/  SEL R6, R0, R16, !P2 ;  /* 0x0000001000067207 */ /* 0x001fca0005000000 */
[----:B------:R0:W-:Y:S04]  /*1bb00*/  STL [R1+0x780], R6 ;  /* 0x0007800601007387 */ /* 0x0001e80000100800 */
[----:B------:R1:W-:Y:S01]  /*1bb10*/  STL [R1+0x77c], R5 ;  /* 0x00077c0501007387 */ /* 0x0003e20000100800 */
[C---:B--2---:R-:W-:Y:S02]  /*1bb20*/  SEL R4, R0.reuse, R24, !P2 ;  /* 0x0000001800047207 */ /* 0x044fe40005000000 */
        /* <DEDUP_REMOVED lines=8> */
[----:B--2---:R-:W-:-:S03]  /*1bbb0*/  SEL R5, R0, R2, !P2 ;  /* 0x0000000200057207 */ /* 0x004fc60005000000 */
[----:B------:R-:W-:Y:S04]  /*1bbc0*/  STL [R1+0x768], R6 ;  /* 0x0007680601007387 */ /* 0x000fe80000100800 */
[----:B------:R-:W-:Y:S01]  /*1bbd0*/  STL [R1+0x764], R5 ;  /* 0x0007640501007387 */ /* 0x000fe20000100800 */
[----:B0-----:R-:W-:-:S03]  /*1bbe0*/  SEL R4, R0, R14, !P2 ;  /* 0x0000000e00047207 */ /* 0x001fc60005000000 */
[----:B------:R-:W2:Y:S01]  /*1bbf0*/  LDL.LU R14, [R1+0x734] ;  /* 0x00073400010e7983 */ /* 0x000ea20000300800 */
[----:B------:R-:W-:-:S03]  /*1bc00*/  SEL R2, R0, R15, !P2 ;  /* 0x0000000f00027207 */ /* 0x000fc60005000000 */
[----:B------:R3:W-:Y:S04]  /*1bc10*/  STL [R1+0x760], R4 ;  /* 0x0007600401007387 */ /* 0x0007e80000100800 */
[----:B------:R-:W2:Y:S04]  /*1bc20*/  LDL.LU R15, [R1+0x738] ;  /* 0x00073800010f7983 */ /* 0x000ea80000300800 */
[----:B------:R4:W-:Y:S04]  /*1bc30*/  STL [R1+0x75c], R2 ;  /* 0x00075c0201007387 */ /* 0x0009e80000100800 */
[----:B------:R-:W2:Y:S01]  /*1bc40*/  LDL.LU R19, [R1+0x72c] ;  /* 0x00072c0001137983 */ /* 0x000ea20000300800 */
[----:B---3--:R-:W-:-:S02]  /*1bc50*/  SEL R4, R0, R17, !P2 ;  /* 0x0000001100047207 */ /* 0x008fc40005000000 */
[----:B----4-:R-:W-:-:S03]  /*1bc60*/  SEL R2, R0, R12, !P2 ;  /* 0x0000000c00027207 */ /* 0x010fc60005000000 */
[----:B------:R0:W-:Y:S04]  /*1bc70*/  STL [R1+0x758], R4 ;  /* 0x0007580401007387 */ /* 0x0001e80000100800 */
[----:B0-----:R-:W3:Y:S04]  /*1bc80*/  LDL.LU R4, [R1+0x71c] ;  /* 0x00071c0001047983 */ /* 0x001ee80000300800 */
[----:B------:R0:W-:Y:S04]  /*1bc90*/  STL [R1+0x754], R2 ;  /* 0x0007540201007387 */ /* 0x0001e80000100800 */
[----:B------:R-:W4:Y:S04]  /*1bca0*/  LDL.LU R17, [R1+0x720] ;  /* 0x0007200001117983 */ /* 0x000f280000300800 */
[----:B------:R-:W4:Y:S04]  /*1bcb0*/  LDL.LU R12, [R1+0x724] ;  /* 0x00072400010c7983 */ /* 0x000f280000300800 */
[----:B------:R-:W4:Y:S01]  /*1bcc0*/  LDL.LU R6, [R1+0x718] ;  /* 0x0007180001067983 */ /* 0x000f220000300800 */
[----:B-----5:R-:W-:-:S05]  /*1bcd0*/  SEL R3, R0, R3, !P2 ;  /* 0x0000000300037207 */ /* 0x020fca0005000000 */
[----:B------:R-:W-:Y:S01]  /*1bce0*/  STL [R1+0x750], R3 ;  /* 0x0007500301007387 */ /* 0x000fe20000100800 */
[----:B0-----:R-:W-:-:S03]  /*1bcf0*/  SEL R2, R0, R11, !P2 ;  /* 0x0000000b00027207 */ /* 0x001fc60005000000 */
        /* <DEDUP_REMOVED lines=11> */
[----:B------:R-:W5:Y:S01]  /*1bdb0*/  LDL.LU R5, [R1+0x6d4] ;  /* 0x0006d40001057983 */ /* 0x000f620000300800 */
[----:B0-----:R-:W-:-:S05]  /*1bdc0*/  SEL R2, R0, R20, !P2 ;  /* 0x0000001400027207 */ /* 0x001fca0005000000 */
[----:B------:R0:W-:Y:S04]  /*1bdd0*/  STL [R1+0x748], R2 ;  /* 0x0007480201007387 */ /* 0x0001e80000100800 */
        /* <DEDUP_REMOVED lines=8> */
[----:B--2---:R-:W-:-:S05]  /*1be60*/  SEL R14, R0, R14, !P2 ;  /* 0x0000000e000e7207 */ /* 0x004fca0005000000 */
[----:B------:R0:W-:Y:S01]  /*1be70*/  STL [R1+0x744], R14 ;  /* 0x0007440e01007387 */ /* 0x0001e20000100800 */
[----:B------:R-:W-:-:S03]  /*1be80*/  SEL R9, R0, R15, !P2 ;  /* 0x0000000f00097207 */ /* 0x000fc60005000000 */
[----:B0-----:R-:W2:Y:S04]  /*1be90*/  LDL.LU R14, [R1+0x6c8] ;  /* 0x0006c800010e7983 */ /* 0x001ea80000300800 */
[----:B------:R-:W2:Y:S04]  /*1bea0*/  LDL.LU R15, [R1+0x6c4] ;  /* 0x0006c400010f7983 */ /* 0x000ea80000300800 */
[----:B------:R0:W-:Y:S02]  /*1beb0*/  STL [R1+0x740], R9 ;  /* 0x0007400901007387 */ /* 0x0001e40000100800 */
[----:B0-----:R-:W-:-:S05]  /*1bec0*/  SEL R9, R0, R19, !P2 ;  /* 0x0000001300097207 */ /* 0x001fca0005000000 */
[----:B------:R4:W-:Y:S01]  /*1bed0*/  STL [R1+0x73c], R9 ;  /* 0x00073c0901007387 */ /* 0x0009e20000100800 */
[----:B---3--:R-:W-:-:S05]  /*1bee0*/  SEL R19, R0, R4, !P2 ;  /* 0x0000000400137207 */ /* 0x008fca0005000000 */
[----:B------:R-:W-:Y:S01]  /*1bef0*/  STL [R1+0x738], R19 ;  /* 0x0007381301007387 */ /* 0x000fe20000100800 */
[----:B----4-:R-:W-:-:S03]  /*1bf00*/  SEL R9, R0, R17, !P2 ;  /* 0x0000001100097207 */ /* 0x010fc60005000000 */
[----:B------:R-:W3:Y:S01]  /*1bf10*/  LDL.LU R17, [R1+0x6c0] ;  /* 0x0006c00001117983 */ /* 0x000ee20000300800 */
[----:B------:R-:W-:-:S03]  /*1bf20*/  SEL R4, R0, R12, !P2 ;  /* 0x0000000c00047207 */ /* 0x000fc60005000000 */
[----:B------:R5:W-:Y:S04]  /*1bf30*/  STL [R1+0x734], R9 ;  /* 0x0007340901007387 */ /* 0x000be80000100800 */
[----:B------:R-:W4:Y:S04]  /*1bf40*/  LDL.LU R12, [R1+0x698] ;  /* 0x00069800010c7983 */ /* 0x000f280000300800 */
[----:B------:R0:W-:Y:S01]  /*1bf50*/  STL [R1+0x730], R4 ;  /* 0x0007300401007387 */ /* 0x0001e20000100800 */
[C---:B-----5:R-:W-:Y:S02]  /*1bf60*/  SEL R9, R0.reuse, R26, !P2 ;  /* 0x0000001a00097207 */ /* 0x060fe40005000000 */
[----:B0-----:R-:W-:-:S02]  /*1bf70*/  SEL R4, R0, R6, !P2 ;  /* 0x0000000600047207 */ /* 0x001fc40005000000 */
        /* <DEDUP_REMOVED lines=10> */
[----:B------:R-:W-:Y:S01]  /*1c020*/  STL [R1+0x718], R6 ;  /* 0x0007180601007387 */ /* 0x000fe20000100800 */
[----:B-----5:R-:W-:-:S03]  /*1c030*/  SEL R9, R0, R18, !P2 ;  /* 0x0000001200097207 */ /* 0x020fc60005000000 */
[----:B------:R0:W-:Y:S04]  /*1c040*/  STL [R1+0x714], R4 ;  /* 0x0007140401007387 */ /* 0x0001e80000100800 */
[----:B------:R-:W-:Y:S01]  /*1c050*/  STL [R1+0x710], R9 ;  /* 0x0007100901007387 */ /* 0x000fe20000100800 */
[----:B0-----:R-:W-:-:S03]  /*1c060*/  SEL R4, R0, R11, !P2 ;  /* 0x0000000b00047207 */ /* 0x001fc60005000000 */
[----:B------:R-:W5:Y:S01]  /*1c070*/  LDL.LU R11, [R1+0x69c] ;  /* 0x00069c00010b7983 */ /* 0x000f620000300800 */
[C---:B------:R-:W-:Y:S02]  /*1c080*/  SEL R6, R0.reuse, R10, !P2 ;  /* 0x0000000a00067207 */ /* 0x040fe40005000000 */
[----:B------:R-:W-:-:S03]  /*1c090*/  SEL R5, R0, R5, !P2 ;  /* 0x0000000500057207 */ /* 0x000fc60005000000 */
[----:B------:R0:W-:Y:S04]  /*1c0a0*/  STL [R1+0x70c], R6 ;  /* 0x00070c0601007387 */ /* 0x0001e80000100800 */
        /* <DEDUP_REMOVED lines=14> */
[----:B------:R-:W-:Y:S04]  /*1c190*/  STL [R1+0x6ec], R6 ;  /* 0x0006ec0601007387 */ /* 0x000fe80000100800 */
[----:B------:R-:W-:Y:S01]  /*1c1a0*/  STL [R1+0x6e8], R5 ;  /* 0x0006e80501007387 */ /* 0x000fe20000100800 */
[----:B0-----:R-:W-:-:S03]  /*1c1b0*/  SEL R4, R0, R3, !P2 ;  /* 0x0000000300047207 */ /* 0x001fc60005000000 */
[----:B------:R-:W5:Y:S01]  /*1c1c0*/  LDL.LU R3, [R1+0x6b8] ;  /* 0x0006b80001037983 */ /* 0x000f620000300800 */
[----:B------:R-:W-:-:S03]  /*1c1d0*/  SEL R2, R0, R20, !P2 ;  /* 0x0000001400027207 */ /* 0x000fc60005000000 */
[----:B------:R2:W-:Y:S04]  /*1c1e0*/  STL [R1+0x6e4], R4 ;  /* 0x0006e40401007387 */ /* 0x0005e80000100800 */
[----:B------:R-:W5:Y:S04]  /*1c1f0*/  LDL.LU R20, [R1+0x6a4] ;  /* 0x0006a40001147983 */ /* 0x000f680000300800 */
[----:B------:R0:W-:Y:S04]  /*1c200*/  STL [R1+0x6e0], R2 ;  /* 0x0006e00201007387 */ /* 0x0001e80000100800 */
[----:B------:R-:W5:Y:S01]  /*1c210*/  LDL.LU R19, [R1+0x6b4] ;  /* 0x0006b40001137983 */ /* 0x000f620000300800 */
[----:B--2---:R-:W-:-:S02]  /*1c220*/  SEL R4, R0, R14, !P2 ;  /* 0x0000000e00047207 */ /* 0x004fc40005000000 */
[----:B0-----:R-:W-:-:S03]  /*1c230*/  SEL R2, R0, R15, !P2 ;  /* 0x0000000f00027207 */ /* 0x001fc60005000000 */
[----:B------:R0:W-:Y:S04]  /*1c240*/  STL [R1+0x6dc], R4 ;  /* 0x0006dc0401007387 */ /* 0x0001e80000100800 */
[----:B0-----:R-:W2:Y:S04]  /*1c250*/  LDL.LU R4, [R1+0x6a8] ;  /* 0x0006a80001047983 */ /* 0x001ea80000300800 */
[----:B------:R4:W-:Y:S04]  /*1c260*/  STL [R1+0x6d8], R2 ;  /* 0x0006d80201007387 */ /* 0x0009e80000100800 */
[----:B------:R-:W2:Y:S04]  /*1c270*/  LDL.LU R14, [R1+0x6b0] ;  /* 0x0006b000010e7983 */ /* 0x000ea80000300800 */
[----:B------:R-:W2:Y:S04]  /*1c280*/  LDL.LU R15, [R1+0x6ac] ;  /* 0x0006ac00010f7983 */ /* 0x000ea80000300800 */
[----:B------:R-:W2:Y:S01]  /*1c290*/  LDL.LU R6, [R1+0x6a0] ;  /* 0x0006a00001067983 */ /* 0x000ea20000300800 */
[----:B---3--:R-:W-:-:S05]  /*1c2a0*/  SEL R5, R0, R17, !P2 ;  /* 0x0000001100057207 */ /* 0x008fca0005000000 */
[----:B------:R0:W-:Y:S01]  /*1c2b0*/  STL [R1+0x6d4], R5 ;  /* 0x0006d40501007387 */ /* 0x0001e20000100800 */
[----:B----4-:R-:W-:-:S03]  /*1c2c0*/  SEL R2, R0, R12, !P2 ;  /* 0x0000000c00027207 */ /* 0x010fc60005000000 */
[----:B------:R-:W3:Y:S04]  /*1c2d0*/  LDL.LU R26, [R1+0x694] ;  /* 0x00069400011a7983 */ /* 0x000ee80000300800 */
[----:B------:R5:W-:Y:S04]  /*1c2e0*/  STL [R1+0x6d0], R2 ;  /* 0x0006d00201007387 */ /* 0x000be80000100800 */
[----:B------:R-:W4:Y:S04]  /*1c2f0*/  LDL.LU R27, [R1+0x690] ;  /* 0x00069000011b7983 */ /* 0x000f280000300800 */
        /* <DEDUP_REMOVED lines=8> */
[----:B0-----:R-:W4:Y:S01]  /*1c380*/  LDL.LU R5, [R1+0x66c] ;  /* 0x00066c0001057983 */ /* 0x001f220000300800 */
[----:B-----5:R-:W-:-:S05]  /*1c390*/  SEL R2, R0, R11, !P2 ;  /* 0x0000000b00027207 */ /* 0x020fca0005000000 */
        /* <DEDUP_REMOVED lines=9> */
[----:B------:R-:W-:-:S05]  /*1c430*/  SEL R3, R0, R3, !P2 ;  /* 0x0000000300037207 */ /* 0x000fca0005000000 */
[----:B------:R0:W-:Y:S01]  /*1c440*/  STL [R1+0x6c8], R3 ;  /* 0x0006c80301007387 */ /* 0x0001e20000100800 */
[----:B------:R-:W-:-:S03]  /*1c450*/  SEL R9, R0, R20, !P2 ;  /* 0x0000001400097207 */ /* 0x000fc60005000000 */
[----:B0-----:R-:W5:Y:S04]  /*1c460*/  LDL.LU R3, [R1+0x648] ;  /* 0x0006480001037983 */ /* 0x001f680000300800 */
[----:B------:R-:W5:Y:S04]  /*1c470*/  LDL.LU R20, [R1+0x644] ;  /* 0x0006440001147983 */ /* 0x000f680000300800 */
[----:B------:R0:W-:Y:S02]  /*1c480*/  STL [R1+0x6c4], R9 ;  /* 0x0006c40901007387 */ /* 0x0001e40000100800 */
[----:B0-----:R-:W-:-:S05]  /*1c490*/  SEL R9, R0, R19, !P2 ;  /* 0x0000001300097207 */ /* 0x001fca0005000000 */
[----:B------:R0:W-:Y:S01]  /*1c4a0*/  STL [R1+0x6c0], R9 ;  /* 0x0006c00901007387 */ /* 0x0001e20000100800 */
[----:B--2---:R-:W-:-:S05]  /*1c4b0*/  SEL R19, R0, R4, !P2 ;  /* 0x0000000400137207 */ /* 0x004fca0005000000 */
[----:B------:R-:W-:Y:S01]  /*1c4c0*/  STL [R1+0x6bc], R19 ;  /* 0x0006bc1301007387 */ /* 0x000fe20000100800 */
[----:B0-----:R-:W-:-:S03]  /*1c4d0*/  SEL R9, R0, R14, !P2 ;  /* 0x0000000e00097207 */ /* 0x001fc60005000000 */
[----:B------:R-:W2:Y:S01]  /*1c4e0*/  LDL.LU R14, [R1+0x640] ;  /* 0x00064000010e7983 */ /* 0x000ea20000300800 */
[----:B------:R-:W-:-:S03]  /*1c4f0*/  SEL R4, R0, R15, !P2 ;  /* 0x0000000f00047207 */ /* 0x000fc60005000000 */
[----:B------:R-:W-:Y:S04]  /*1c500*/  STL [R1+0x6b8], R9 ;  /* 0x0006b80901007387 */ /* 0x000fe80000100800 */
[----:B------:R-:W2:Y:S04]  /*1c510*/  LDL.LU R15, [R1+0x63c] ;  /* 0x00063c00010f7983 */ /* 0x000ea80000300800 */
[----:B------:R0:W-:Y:S02]  /*1c520*/  STL [R1+0x6b4], R4 ;  /* 0x0006b40401007387 */ /* 0x0001e40000100800 */
[----:B0-----:R-:W-:-:S02]  /*1c530*/  SEL R4, R0, R6, !P2 ;  /* 0x0000000600047207 */ /* 0x001fc40005000000 */
[----:B---3--:R-:W-:-:S03]  /*1c540*/  SEL R9, R0, R26, !P2 ;  /* 0x0000001a00097207 */ /* 0x008fc60005000000 */
[----:B------:R0:W-:Y:S04]  /*1c550*/  STL [R1+0x6b0], R4 ;  /* 0x0006b00401007387 */ /* 0x0001e80000100800 */
[----:B------:R1:W-:Y:S01]  /*1c560*/  STL [R1+0x6ac], R9 ;  /* 0x0006ac0901007387 */ /* 0x0003e20000100800 */
[C---:B----4-:R-:W-:Y:S02]  /*1c570*/  SEL R6, R0.reuse, R27, !P2 ;  /* 0x0000001b00067207 */ /* 0x050fe40005000000 */
        /* <DEDUP_REMOVED lines=9> */
[----:B------:R1:W-:Y:S04]  /*1c610*/  STL [R1+0x698], R4 ;  /* 0x0006980401007387 */ /* 0x0003e80000100800 */
[----:B------:R-:W-:Y:S01]  /*1c620*/  STL [R1+0x694], R9 ;  /* 0x0006940901007387 */ /* 0x000fe20000100800 */
[C---:B0-----:R-:W-:Y:S02]  /*1c630*/  SEL R6, R0.reuse, R10, !P2 ;  /* 0x0000000a00067207 */ /* 0x041fe40005000000 */
[C---:B-1----:R-:W-:Y:S02]  /*1c640*/  SEL R4, R0.reuse, R12, !P2 ;  /* 0x0000000c00047207 */ /* 0x042fe40005000000 */
[----:B------:R-:W3:Y:S01]  /*1c650*/  LDL.LU R12, [R1+0x638] ;  /* 0x00063800010c7983 */ /* 0x000ee20000300800 */
[----:B------:R-:W-:-:S03]  /*1c660*/  SEL R5, R0, R5, !P2 ;  /* 0x0000000500057207 */ /* 0x000fc60005000000 */
[----:B------:R0:W-:Y:S04]  /*1c670*/  STL [R1+0x690], R6 ;  /* 0x0006900601007387 */ /* 0x0001e80000100800 */
[----:B------:R5:W-:Y:S01]  /*1c680*/  STL [R1+0x68c], R4 ;  /* 0x00068c0401007387 */ /* 0x000be20000100800 */
[----:B0-----:R-:W-:-:S05]  /*1c690*/  SEL R6, R0, R16, !P2 ;  /* 0x0000001000067207 */ /* 0x001fca0005000000 */
[----:B------:R0:W-:Y:S04]  /*1c6a0*/  STL [R1+0x688], R6 ;  /* 0x0006880601007387 */ /* 0x0001e80000100800 */
[----:B------:R1:W-:Y:S01]  /*1c6b0*/  STL [R1+0x684], R5 ;  /* 0x0006840501007387 */ /* 0x0003e20000100800 */
[C---:B-----5:R-:W-:Y:S02]  /*1c6c0*/  SEL R4, R0.reuse, R24, !P2 ;  /* 0x0000001800047207 */ /* 0x060fe40005000000 */
        /* <DEDUP_REMOVED lines=8> */
[----:B----4-:R-:W-:-:S03]  /*1c750*/  SEL R5, R0, R2, !P2 ;  /* 0x0000000200057207 */ /* 0x010fc60005000000 */
[----:B------:R-:W-:Y:S04]  /*1c760*/  STL [R1+0x670], R6 ;  /* 0x0006700601007387 */ /* 0x000fe80000100800 */
[----:B------:R-:W-:Y:S01]  /*1c770*/  STL [R1+0x66c], R5 ;  /* 0x00066c0501007387 */ /* 0x000fe20000100800 */
[----:B0-----:R-:W-:-:S03]  /*1c780*/  SEL R4, R0, R17, !P2 ;  /* 0x0000001100047207 */ /* 0x001fc60005000000 */
[----:B------:R-:W4:Y:S01]  /*1c790*/  LDL.LU R17, [R1+0x634] ;  /* 0x0006340001117983 */ /* 0x000f220000300800 */
[----:B------:R-:W-:-:S03]  /*1c7a0*/  SEL R2, R0, R11, !P2 ;  /* 0x0000000b00027207 */ /* 0x000fc60005000000 */
[----:B------:R-:W-:Y:S04]  /*1c7b0*/  STL [R1+0x668], R4 ;  /* 0x0006680401007387 */ /* 0x000fe80000100800 */
[----:B------:R-:W5:Y:S04]  /*1c7c0*/  LDL.LU R11, [R1+0x630] ;  /* 0x00063000010b7983 */ /* 0x000f680000300800 */
[----:B------:R0:W-:Y:S04]  /*1c7d0*/  STL [R1+0x664], R2 ;  /* 0x0006640201007387 */ /* 0x0001e80000100800 */
[----:B------:R-:W5:Y:S01]  /*1c7e0*/  LDL.LU R19, [R1+0x614] ;  /* 0x0006140001137983 */ /* 0x000f620000300800 */
[----:B------:R-:W-:-:S02]  /*1c7f0*/  SEL R3, R0, R3, !P2 ;  /* 0x0000000300037207 */ /* 0x000fc40005000000 */
[----:B0-----:R-:W-:-:S03]  /*1c800*/  SEL R2, R0, R20, !P2 ;  /* 0x0000001400027207 */ /* 0x001fc60005000000 */
[----:B------:R0:W-:Y:S04]  /*1c810*/  STL [R1+0x660], R3 ;  /* 0x0006600301007387 */ /* 0x0001e80000100800 */
[----:B------:R-:W5:Y:S04]  /*1c820*/  LDL.LU R4, [R1+0x618] ;  /* 0x0006180001047983 */ /* 0x000f680000300800 */
[----:B------:R1:W-:Y:S04]  /*1c830*/  STL [R1+0x65c], R2 ;  /* 0x00065c0201007387 */ /* 0x0003e80000100800 */
[----:B0-----:R-:W5:Y:S04]  /*1c840*/  LDL.LU R3, [R1+0x61c] ;  /* 0x00061c0001037983 */ /* 0x001f680000300800 */
[----:B------:R-:W5:Y:S04]  /*1c850*/  LDL.LU R20, [R1+0x620] ;  /* 0x0006200001147983 */ /* 0x000f680000300800 */
[----:B------:R-:W5:Y:S01]  /*1c860*/  LDL.LU R6, [R1+0x62c] ;  /* 0x00062c0001067983 */ /* 0x000f620000300800 */
[----:B--2---:R-:W-:-:S05]  /*1c870*/  SEL R5, R0, R14, !P2 ;  /* 0x0000000e00057207 */ /* 0x004fca0005000000 */
[----:B------:R0:W-:Y:S01]  /*1c880*/  STL [R1+0x658], R5 ;  /* 0x0006580501007387 */ /* 0x0001e20000100800 */
[----:B-1----:R-:W-:-:S03]  /*1c890*/  SEL R2, R0, R15, !P2 ;  /* 0x0000000f00027207 */ /* 0x002fc60005000000 */
[----:B------:R-:W2:Y:S04]  /*1c8a0*/  LDL.LU R26, [R1+0x628] ;  /* 0x00062800011a7983 */ /* 0x000ea80000300800 */
[----:B------:R3:W-:Y:S04]  /*1c8b0*/  STL [R1+0x654], R2 ;  /* 0x0006540201007387 */ /* 0x0007e80000100800 */
[----:B------:R-:W2:Y:S04]  /*1c8c0*/  LDL.LU R27, [R1+0x624] ;  /* 0x00062400011b7983 */ /* 0x000ea80000300800 */
        /* <DEDUP_REMOVED lines=8> */
[----:B0-----:R-:W2:Y:S01]  /*1c950*/  LDL.LU R5, [R1+0x5f0] ;  /* 0x0005f00001057983 */ /* 0x001ea20000300800 */
[----:B---3--:R-:W-:-:S05]  /*1c960*/  SEL R2, R0, R12, !P2 ;  /* 0x0000000c00027207 */ /* 0x008fca0005000000 */
[----:B------:R0:W-:Y:S04]  /*1c970*/  STL [R1+0x650], R2 ;  /* 0x0006500201007387 */ /* 0x0001e80000100800 */
[----:B------:R-:W3:Y:S04]  /*1c980*/  LDL.LU R24, [R1+0x5f4] ;  /* 0x0005f40001187983 */ /* 0x000ee80000300800 */
[----:B------:R-:W3:Y:S04]  /*1c990*/  LDL.LU R13, [R1+0x5fc] ;  /* 0x0005fc00010d7983 */ /* 0x000ee80000300800 */
[----:B------:R-:W3:Y:S04]  /*1c9a0*/  LDL.LU R23, [R1+0x5f8] ;  /* 0x0005f80001177983 */ /* 0x000ee80000300800 */
[----:B------:R-:W3:Y:S04]  /*1c9b0*/  LDL.LU R7, [R1+0x5d8] ;  /* 0x0005d80001077983 */ /* 0x000ee80000300800 */
[----:B------:R-:W3:Y:S04]  /*1c9c0*/  LDL.LU R22, [R1+0x5dc] ;  /* 0x0005dc0001167983 */ /* 0x000ee80000300800 */
[----:B0-----:R-:W3:Y:S04]  /*1c9d0*/  LDL.LU R2, [R1+0x5ec] ;  /* 0x0005ec0001027983 */ /* 0x001ee80000300800 */
[----:B------:R-:W3:Y:S04]  /*1c9e0*/  LDL.LU R14, [R1+0x5e8] ;  /* 0x0005e800010e7983 */ /* 0x000ee80000300800 */
[----:B------:R-:W3:Y:S01]  /*1c9f0*/  LDL.LU R12, [R1+0x5e4] ;  /* 0x0005e400010c7983 */ /* 0x000ee20000300800 */
[----:B----4-:R-:W-:-:S05]  /*1ca00*/  SEL R17, R0, R17, !P2 ;  /* 0x0000001100117207 */ /* 0x010fca0005000000 */
[----:B------:R0:W-:Y:S01]  /*1ca10*/  STL [R1+0x64c], R17 ;  /* 0x00064c1101007387 */ /* 0x0001e20000100800 */
[----:B-----5:R-:W-:-:S03]  /*1ca20*/  SEL R9, R0, R11, !P2 ;  /* 0x0000000b00097207 */ /* 0x020fc60005000000 */
[----:B0-----:R-:W4:Y:S04]  /*1ca30*/  LDL.LU R17, [R1+0x81c] ;  /* 0x00081c0001117983 */ /* 0x001f280000300800 */
[----:B------:R-:W5:Y:S04]  /*1ca40*/  LDL.LU R11, [R1+0x5e0] ;  /* 0x0005e000010b7983 */ /* 0x000f680000300800 */
[----:B------:R0:W-:Y:S02]  /*1ca50*/  STL [R1+0x648], R9 ;  /* 0x0006480901007387 */ /* 0x0001e40000100800 */
[----:B0-----:R-:W-:-:S05]  /*1ca60*/  SEL R9, R0, R19, !P2 ;  /* 0x0000001300097207 */ /* 0x001fca0005000000 */
[----:B------:R0:W-:Y:S01]  /*1ca70*/  STL [R1+0x644], R9 ;  /* 0x0006440901007387 */ /* 0x0001e20000100800 */
[----:B------:R-:W-:-:S05]  /*1ca80*/  SEL R19, R0, R4, !P2 ;  /* 0x0000000400137207 */ /* 0x000fca0005000000 */
[----:B------:R-:W-:Y:S01]  /*1ca90*/  STL [R1+0x640], R19 ;  /* 0x0006401301007387 */ /* 0x000fe20000100800 */
[----:B0-----:R-:W-:-:S03]  /*1caa0*/  SEL R9, R0, R3, !P2 ;  /* 0x0000000300097207 */ /* 0x001fc60005000000 */
[----:B------:R-:W5:Y:S01]  /*1cab0*/  LDL.LU R3, [R1+0x5d4] ;  /* 0x0005d40001037983 */ /* 0x000f620000300800 */
[----:B------:R-:W-:-:S03]  /*1cac0*/  SEL R4, R0, R20, !P2 ;  /* 0x0000001400047207 */ /* 0x000fc60005000000 */
[----:B------:R-:W-:Y:S04]  /*1cad0*/  STL [R1+0x63c], R9 ;  /* 0x00063c0901007387 */ /* 0x000fe80000100800 */
[----:B------:R-:W5:Y:S04]  /*1cae0*/  LDL.LU R20, [R1+0x5d0] ;  /* 0x0005d00001147983 */ /* 0x000f680000300800 */
[----:B------:R0:W-:Y:S02]  /*1caf0*/  STL [R1+0x638], R4 ;  /* 0x0006380401007387 */ /* 0x0001e40000100800 */
[----:B0-----:R-:W-:-:S05]  /*1cb00*/  SEL R4, R0, R6, !P2 ;  /* 0x0000000600047207 */ /* 0x001fca0005000000 */
[----:B------:R0:W-:Y:S01]  /*1cb10*/  STL [R1+0x634], R4 ;  /* 0x0006340401007387 */ /* 0x0001e20000100800 */
[----:B--2---:R-:W-:-:S05]  /*1cb20*/  SEL R9, R0, R26, !P2 ;  /* 0x0000001a00097207 */ /* 0x004fca0005000000 */
[----:B------:R1:W-:Y:S01]  /*1cb30*/  STL [R1+0x630], R9 ;  /* 0x0006300901007387 */ /* 0x0003e20000100800 */
[C---:B------:R-:W-:Y:S02]  /*1cb40*/  SEL R6, R0.reuse, R27, !P2 ;  /* 0x0000001b00067207 */ /* 0x040fe40005000000 */
[----:B0-----:R-:W-:-:S03]  /*1cb50*/  SEL R4, R0, R28, !P2 ;  /* 0x0000001c00047207 */ /* 0x001fc60005000000 */
[----:B------:R0:W-:Y:S01]  /*1cb60*/  STL [R1+0x62c], R6 ;  /* 0x00062c0601007387 */ /* 0x0001e20000100800 */
[----:B-1----:R-:W-:-:S03]  /*1cb70*/  SEL R9, R0, R29, !P2 ;  /* 0x0000001d00097207 */ /* 0x002fc60005000000 */
[----:B------:R1:W-:Y:S01]  /*1cb80*/  STL [R1+0x628], R4 ;  /* 0x0006280401007387 */ /* 0x0003e20000100800 */
[----:B0-----:R-:W-:-:S03]  /*1cb90*/  SEL R6, R0, R21, !P2 ;  /* 0x0000001500067207 */ /* 0x001fc60005000000 */
[----:B------:R0:W-:Y:S01]  /*1cba0*/  STL [R1+0x624], R9 ;  /* 0x0006240901007387 */ /* 0x0001e20000100800 */
[----:B-1----:R-:W-:-:S03]  /*1cbb0*/  SEL R4, R0, R25, !P2 ;  /* 0x0000001900047207 */ /* 0x002fc60005000000 */
[----:B------:R1:W-:Y:S01]  /*1cbc0*/  STL [R1+0x620], R6 ;  /* 0x0006200601007387 */ /* 0x0003e20000100800 */
[----:B0-----:R-:W-:-:S03]  /*1cbd0*/  SEL R9, R0, R18, !P2 ;  /* 0x0000001200097207 */ /* 0x001fc60005000000 */
[----:B------:R0:W-:Y:S01]  /*1cbe0*/  STL [R1+0x61c], R4 ;  /* 0x00061c0401007387 */ /* 0x0001e20000100800 */
[----:B-1----:R-:W-:-:S03]  /*1cbf0*/  SEL R6, R0, R10, !P2 ;  /* 0x0000000a00067207 */ /* 0x002fc60005000000 */
[----:B------:R-:W-:Y:S01]  /*1cc00*/  STL [R1+0x618], R9 ;  /* 0x0006180901007387 */ /* 0x000fe20000100800 */
[----:B0-----:R-:W-:-:S03]  /*1cc10*/  SEL R4, R0, R15, !P2 ;  /* 0x0000000f00047207 */ /* 0x001fc60005000000 */
[----:B------:R-:W2:Y:S01]  /*1cc20*/  LDL.LU R15, [R1+0x5cc] ;  /* 0x0005cc00010f7983 */ /* 0x000ea20000300800 */
[----:B------:R-:W-:-:S03]  /*1cc30*/  SEL R5, R0, R5, !P2 ;  /* 0x0000000500057207 */ /* 0x000fc60005000000 */
[----:B------:R0:W-:Y:S04]  /*1cc40*/  STL [R1+0x614], R6 ;  /* 0x0006140601007387 */ /* 0x0001e80000100800 */
[----:B------:R3:W-:Y:S01]  /*1cc50*/  STL [R1+0x610], R4 ;  /* 0x0006100401007387 */ /* 0x0007e20000100800 */
[----:B0-----:R-:W-:-:S05]  /*1cc60*/  SEL R6, R0, R16, !P2 ;  /* 0x0000001000067207 */ /* 0x001fca0005000000 */
[----:B------:R0:W-:Y:S01]  /*1cc70*/  STL [R1+0x60c], R6 ;  /* 0x00060c0601007387 */ /* 0x0001e20000100800 */
[----:B---3--:R-:W-:-:S03]  /*1cc80*/  SEL R4, R0, R24, !P2 ;  /* 0x0000001800047207 */ /* 0x008fc60005000000 */
        /* <DEDUP_REMOVED lines=15> */
[----:B------:R4:W-:Y:S04]  /*1cd80*/  STL [R1+0x5ec], R4 ;  /* 0x0005ec0401007387 */ /* 0x0009e80000100800 */
[----:B------:R-:W3:Y:S04]  /*1cd90*/  LDL.LU R12, [R1+0x5b0] ;  /* 0x0005b000010c7983 */ /* 0x000ee80000300800 */
[----:B------:R5:W-:Y:S04]  /*1cda0*/  STL [R1+0x5e8], R2 ;  /* 0x0005e80201007387 */ /* 0x000be80000100800 */
[----:B------:R-:W3:Y:S01]  /*1cdb0*/  LDL.LU R19, [R1+0x5bc] ;  /* 0x0005bc0001137983 */ /* 0x000ee20000300800 */
[----:B----4-:R-:W-:-:S02]  /*1cdc0*/  SEL R4, R0, R17, !P2 ;  /* 0x0000001100047207 */ /* 0x010fc40005000000 */
[----:B-----5:R-:W-:-:S03]  /*1cdd0*/  SEL R2, R0, R11, !P2 ;  /* 0x0000000b00027207 */ /* 0x020fc60005000000 */
[----:B------:R0:W-:Y:S04]  /*1cde0*/  STL [R1+0x5e4], R4 ;  /* 0x0005e40401007387 */ /* 0x0001e80000100800 */
[----:B0-----:R-:W4:Y:S04]  /*1cdf0*/  LDL.LU R4, [R1+0x5c4] ;  /* 0x0005c40001047983 */ /* 0x001f280000300800 */
[----:B------:R0:W-:Y:S04]  /*1ce00*/  STL [R1+0x5e0], R2 ;  /* 0x0005e00201007387 */ /* 0x0001e80000100800 */
[----:B------:R-:W5:Y:S04]  /*1ce10*/  LDL.LU R17, [R1+0x5b4] ;  /* 0x0005b40001117983 */ /* 0x000f680000300800 */
[----:B------:R-:W5:Y:S04]  /*1ce20*/  LDL.LU R11, [R1+0x5b8] ;  /* 0x0005b800010b7983 */ /* 0x000f680000300800 */
[----:B------:R-:W5:Y:S01]  /*1ce30*/  LDL.LU R6, [R1+0x5a8] ;  /* 0x0005a80001067983 */ /* 0x000f620000300800 */
[----:B------:R-:W-:-:S05]  /*1ce40*/  SEL R3, R0, R3, !P2 ;  /* 0x0000000300037207 */ /* 0x000fca0005000000 */
        /* <DEDUP_REMOVED lines=26> */
[----:B------:R-:W-:-:S03]  /*1cff0*/  SEL R9, R0, R12, !P2 ;  /* 0x0000000c00097207 */ /* 0x000fc60005000000 */
[----:B0-----:R-:W3:Y:S04]  /*1d000*/  LDL.LU R14, [R1+0x558] ;  /* 0x00055800010e7983 */ /* 0x001ee80000300800 */
[----:B------:R-:W3:Y:S04]  /*1d010*/  LDL.LU R12, [R1+0x55c] ;  /* 0x00055c00010c7983 */ /* 0x000ee80000300800 */
[----:B------:R0:W-:Y:S02]  /*1d020*/  STL [R1+0x5cc], R9 ;  /* 0x0005cc0901007387 */ /* 0x0001e40000100800 */
[----:B0-----:R-:W-:-:S05]  /*1d030*/  SEL R9, R0, R19, !P2 ;  /* 0x0000001300097207 */ /* 0x001fca0005000000 */
[----:B------:R5:W-:Y:S01]  /*1d040*/  STL [R1+0x5c8], R9 ;  /* 0x0005c80901007387 */ /* 0x000be20000100800 */
[----:B----4-:R-:W-:-:S05]  /*1d050*/  SEL R19, R0, R4, !P2 ;  /* 0x0000000400137207 */ /* 0x010fca0005000000 */
[----:B------:R-:W-:Y:S01]  /*1d060*/  STL [R1+0x5c4], R19 ;  /* 0x0005c41301007387 */ /* 0x000fe20000100800 */
[----:B-----5:R-:W-:-:S03]  /*1d070*/  SEL R9, R0, R17, !P2 ;  /* 0x0000001100097207 */ /* 0x020fc60005000000 */
[----:B------:R-:W4:Y:S01]  /*1d080*/  LDL.LU R17, [R1+0x550] ;  /* 0x0005500001117983 */ /* 0x000f220000300800 */
[----:B------:R-:W-:-:S03]  /*1d090*/  SEL R4, R0, R11, !P2 ;  /* 0x0000000b00047207 */ /* 0x000fc60005000000 */
[----:B------:R0:W-:Y:S04]  /*1d0a0*/  STL [R1+0x5bc], R9 ;  /* 0x0005bc0901007387 */ /* 0x0001e80000100800 */
[----:B------:R-:W5:Y:S04]  /*1d0b0*/  LDL.LU R11, [R1+0x54c] ;  /* 0x00054c00010b7983 */ /* 0x000f680000300800 */
[----:B------:R1:W-:Y:S01]  /*1d0c0*/  STL [R1+0x5b8], R4 ;  /* 0x0005b80401007387 */ /* 0x0003e20000100800 */
[C---:B0-----:R-:W-:Y:S02]  /*1d0d0*/  SEL R9, R0.reuse, R26, !P2 ;  /* 0x0000001a00097207 */ /* 0x041fe40005000000 */
[----:B-1----:R-:W-:-:S05]  /*1d0e0*/  SEL R4, R0, R6, !P2 ;  /* 0x0000000600047207 */ /* 0x002fca0005000000 */
[----:B------:R0:W-:Y:S01]  /*1d0f0*/  STL [R1+0x5b4], R4 ;  /* 0x0005b40401007387 */ /* 0x0001e20000100800 */
[----:B------:R-:W-:-:S03]  /*1d100*/  SEL R6, R0, R27, !P2 ;  /* 0x0000001b00067207 */ /* 0x000fc60005000000 */
        /* <DEDUP_REMOVED lines=41> */
[----:B0-----:R-:W-:-:S03]  /*1d3a0*/  SEL R2, R0, R12, !P2 ;  /* 0x0000000c00027207 */ /* 0x001fc60005000000 */
[----:B------:R0:W-:Y:S04]  /*1d3b0*/  STL [R1+0x564], R4 ;  /* 0x0005640401007387 */ /* 0x0001e80000100800 */
[----:B0-----:R-:W3:Y:S04]  /*1d3c0*/  LDL.LU R4, [R1+0x520] ;  /* 0x0005200001047983 */ /* 0x001ee80000300800 */
[----:B------:R5:W-:Y:S04]  /*1d3d0*/  STL [R1+0x560], R2 ;  /* 0x0005600201007387 */ /* 0x000be80000100800 */
[----:B------:R-:W3:Y:S04]  /*1d3e0*/  LDL.LU R14, [R1+0x53c] ;  /* 0x00053c00010e7983 */ /* 0x000ee80000300800 */
[----:B------:R-:W3:Y:S04]  /*1d3f0*/  LDL.LU R12, [R1+0x818] ;  /* 0x00081800010c7983 */ /* 0x000ee80000300800 */
[----:B------:R-:W3:Y:S01]  /*1d400*/  LDL.LU R6, [R1+0x538] ;  /* 0x0005380001067983 */ /* 0x000ee20000300800 */
[----:B----4-:R-:W-:-:S05]  /*1d410*/  SEL R5, R0, R17, !P2 ;  /* 0x0000001100057207 */ /* 0x010fca0005000000 */
[----:B------:R0:W-:Y:S01]  /*1d420*/  STL [R1+0x55c], R5 ;  /* 0x00055c0501007387 */ /* 0x0001e20000100800 */
[----:B-----5:R-:W-:-:S03]  /*1d430*/  SEL R2, R0, R11, !P2 ;  /* 0x0000000b00027207 */ /* 0x020fc60005000000 */
[----:B------:R-:W4:Y:S04]  /*1d440*/  LDL.LU R26, [R1+0x528] ;  /* 0x00052800011a7983 */ /* 0x000f280000300800 */
        /* <DEDUP_REMOVED lines=11> */
[----:B-1----:R-:W-:-:S05]  /*1d500*/  SEL R2, R0, R20, !P2 ;  /* 0x0000001400027207 */ /* 0x002fca0005000000 */
        /* <DEDUP_REMOVED lines=19> */
[----:B0-----:R-:W-:-:S03]  /*1d640*/  SEL R9, R0, R14, !P2 ;  /* 0x0000000e00097207 */ /* 0x001fc60005000000 */
[----:B------:R-:W3:Y:S01]  /*1d650*/  LDL.LU R14, [R1+0x4cc] ;  /* 0x0004cc00010e7983 */ /* 0x000ee20000300800 */
[----:B------:R-:W-:-:S03]  /*1d660*/  SEL R4, R0, R12, !P2 ;  /* 0x0000000c00047207 */ /* 0x000fc60005000000 */
[----:B------:R-:W-:Y:S04]  /*1d670*/  STL [R1+0x540], R9 ;  /* 0x0005400901007387 */ /* 0x000fe80000100800 */
[----:B------:R-:W3:Y:S04]  /*1d680*/  LDL.LU R12, [R1+0x4c8] ;  /* 0x0004c800010c7983 */ /* 0x000ee80000300800 */
[----:B------:R0:W-:Y:S02]  /*1d690*/  STL [R1+0x53c], R4 ;  /* 0x00053c0401007387 */ /* 0x0001e40000100800 */
[----:B0-----:R-:W-:-:S02]  /*1d6a0*/  SEL R4, R0, R6, !P2 ;  /* 0x0000000600047207 */ /* 0x001fc40005000000 */
[----:B----4-:R-:W-:-:S03]  /*1d6b0*/  SEL R9, R0, R26, !P2 ;  /* 0x0000001a00097207 */ /* 0x010fc60005000000 */
[----:B------:R0:W-:Y:S01]  /*1d6c0*/  STL [R1+0x538], R4 ;  /* 0x0005380401007387 */ /* 0x0001e20000100800 */
[----:B-----5:R-:W-:-:S03]  /*1d6d0*/  SEL R6, R0, R27, !P2 ;  /* 0x0000001b00067207 */ /* 0x020fc60005000000 */
        /* <DEDUP_REMOVED lines=9> */
[----:B----4-:R-:W-:-:S03]  /*1d770*/  SEL R9, R0, R18, !P2 ;  /* 0x0000001200097207 */ /* 0x010fc60005000000 */
[----:B------:R0:W-:Y:S04]  /*1d780*/  STL [R1+0x520], R4 ;  /* 0x0005200401007387 */ /* 0x0001e80000100800 */
[----:B------:R-:W-:Y:S01]  /*1d790*/  STL [R1+0x51c], R9 ;  /* 0x00051c0901007387 */ /* 0x000fe20000100800 */
[----:B0-----:R-:W-:-:S03]  /*1d7a0*/  SEL R4, R0, R11, !P2 ;  /* 0x0000000b00047207 */ /* 0x001fc60005000000 */
[----:B------:R-:W4:Y:S01]  /*1d7b0*/  LDL.LU R11, [R1+0x4c4] ;  /* 0x0004c400010b7983 */ /* 0x000f220000300800 */
[C---:B------:R-:W-:Y:S02]  /*1d7c0*/  SEL R6, R0.reuse, R10, !P2 ;  /* 0x0000000a00067207 */ /* 0x040fe40005000000 */
[----:B------:R-:W-:-:S03]  /*1d7d0*/  SEL R5, R0, R5, !P2 ;  /* 0x0000000500057207 */ /* 0x000fc60005000000 */
[----:B------:R0:W-:Y:S04]  /*1d7e0*/  STL [R1+0x518], R6 ;  /* 0x0005180601007387 */ /* 0x0001e80000100800 */
[----:B------:R1:W-:Y:S01]  /*1d7f0*/  STL [R1+0x510], R4 ;  /* 0x0005100401007387 */ /* 0x0003e20000100800 */
[----:B0-----:R-:W-:-:S05]  /*1d800*/  SEL R6, R0, R16, !P2 ;  /* 0x0000001000067207 */ /* 0x001fca0005000000 */
[----:B------:R0:W-:Y:S01]  /*1d810*/  STL [R1+0x50c], R6 ;  /* 0x00050c0601007387 */ /* 0x0001e20000100800 */
[----:B-1----:R-:W-:-:S03]  /*1d820*/  SEL R4, R0, R24, !P2 ;  /* 0x0000001800047207 */ /* 0x002fc60005000000 */
        /* <DEDUP_REMOVED lines=9> */
[----:B-----5:R-:W-:-:S03]  /*1d8c0*/  SEL R5, R0, R2, !P2 ;  /* 0x0000000200057207 */ /* 0x020fc60005000000 */
[----:B------:R-:W-:Y:S04]  /*1d8d0*/  STL [R1+0x4f0], R6 ;  /* 0x0004f00601007387 */ /* 0x000fe80000100800 */
[----:B------:R-:W-:Y:S01]  /*1d8e0*/  STL [R1+0x4ec], R5 ;  /* 0x0004ec0501007387 */ /* 0x000fe20000100800 */
[----:B0-----:R-:W-:-:S03]  /*1d8f0*/  SEL R4, R0, R17, !P2 ;  /* 0x0000001100047207 */ /* 0x001fc60005000000 */
[----:B------:R-:W5:Y:S01]  /*1d900*/  LDL.LU R17, [R1+0x4c0] ;  /* 0x0004c00001117983 */ /* 0x000f620000300800 */
[----:B------:R-:W-:-:S03]  /*1d910*/  SEL R2, R0, R20, !P2 ;  /* 0x0000001400027207 */ /* 0x000fc60005000000 */
[----:B------:R-:W-:Y:S04]  /*1d920*/  STL [R1+0x4e8], R4 ;  /* 0x0004e80401007387 */ /* 0x000fe80000100800 */
[----:B------:R-:W5:Y:S04]  /*1d930*/  LDL.LU R20, [R1+0x4bc] ;  /* 0x0004bc0001147983 */ /* 0x000f680000300800 */
[----:B------:R0:W-:Y:S04]  /*1d940*/  STL [R1+0x4e4], R2 ;  /* 0x0004e40201007387 */ /* 0x0001e80000100800 */
[----:B------:R-:W5:Y:S01]  /*1d950*/  LDL.LU R19, [R1+0x4b8] ;  /* 0x0004b80001137983 */ /* 0x000f620000300800 */
[----:B--2---:R-:W-:-:S02]  /*1d960*/  SEL R3, R0, R3, !P2 ;  /* 0x0000000300037207 */ /* 0x004fc40005000000 */
[----:B0-----:R-:W-:-:S03]  /*1d970*/  SEL R2, R0, R15, !P2 ;  /* 0x0000000f00027207 */ /* 0x001fc60005000000 */
[----:B------:R0:W-:Y:S04]  /*1d980*/  STL [R1+0x4e0], R3 ;  /* 0x0004e00301007387 */ /* 0x0001e80000100800 */
[----:B------:R-:W2:Y:S04]  /*1d990*/  LDL.LU R4, [R1+0x4b4] ;  /* 0x0004b40001047983 */ /* 0x000ea80000300800 */
[----:B------:R1:W-:Y:S04]  /*1d9a0*/  STL [R1+0x4dc], R2 ;  /* 0x0004dc0201007387 */ /* 0x0003e80000100800 */
[----:B0-----:R-:W2:Y:S04]  /*1d9b0*/  LDL.LU R3, [R1+0x4b0] ;  /* 0x0004b00001037983 */ /* 0x001ea80000300800 */
[----:B------:R-:W2:Y:S04]  /*1d9c0*/  LDL.LU R15, [R1+0x4ac] ;  /* 0x0004ac00010f7983 */ /* 0x000ea80000300800 */
[----:B------:R-:W2:Y:S01]  /*1d9d0*/  LDL.LU R6, [R1+0x4a8] ;  /* 0x0004a80001067983 */ /* 0x000ea20000300800 */
[----:B---3--:R-:W-:-:S05]  /*1d9e0*/  SEL R5, R0, R14, !P2 ;  /* 0x0000000e00057207 */ /* 0x008fca0005000000 */
[----:B------:R0:W-:Y:S01]  /*1d9f0*/  STL [R1+0x4d8], R5 ;  /* 0x0004d80501007387 */ /* 0x0001e20000100800 */
[----:B-1----:R-:W-:-:S03]  /*1da00*/  SEL R2, R0, R12, !P2 ;  /* 0x0000000c00027207 */ /* 0x002fc60005000000 */
[----:B------:R-:W3:Y:S04]  /*1da10*/  LDL.LU R26, [R1+0x4a4] ;  /* 0x0004a400011a7983 */ /* 0x000ee80000300800 */
[----:B------:R4:W-:Y:S04]  /*1da20*/  STL [R1+0x4d4], R2 ;  /* 0x0004d40201007387 */ /* 0x0009e80000100800 */
[----:B------:R-:W3:Y:S04]  /*1da30*/  LDL.LU R27, [R1+0x4a0] ;  /* 0x0004a000011b7983 */ /* 0x000ee80000300800 */
        /* <DEDUP_REMOVED lines=8> */
[----:B0-----:R-:W3:Y:S01]  /*1dac0*/  LDL.LU R5, [R1+0x480] ;  /* 0x0004800001057983 */ /* 0x001ee20000300800 */
[----:B----4-:R-:W-:-:S05]  /*1dad0*/  SEL R2, R0, R11, !P2 ;  /* 0x0000000b00027207 */ /* 0x010fca0005000000 */
[----:B------:R0:W-:Y:S04]  /*1dae0*/  STL [R1+0x4d0], R2 ;  /* 0x0004d00201007387 */ /* 0x0001e80000100800 */
[----:B------:R-:W4:Y:S04]  /*1daf0*/  LDL.LU R24, [R1+0x474] ;  /* 0x0004740001187983 */ /* 0x000f280000300800 */
[----:B------:R-:W4:Y:S04]  /*1db00*/  LDL.LU R13, [R1+0x470] ;  /* 0x00047000010d7983 */ /* 0x000f280000300800 */
[----:B------:R-:W4:Y:S04]  /*1db10*/  LDL.LU R23, [R1+0x46c] ;  /* 0x00046c0001177983 */ /* 0x000f280000300800 */
[----:B------:R-:W4:Y:S04]  /*1db20*/  LDL.LU R7, [R1+0x468] ;  /* 0x0004680001077983 */ /* 0x000f280000300800 */
[----:B------:R-:W4:Y:S04]  /*1db30*/  LDL.LU R22, [R1+0x464] ;  /* 0x0004640001167983 */ /* 0x000f280000300800 */
[----:B0-----:R-:W4:Y:S04]  /*1db40*/  LDL.LU R2, [R1+0x460] ;  /* 0x0004600001027983 */ /* 0x001f280000300800 */
[----:B------:R-:W4:Y:S04]  /*1db50*/  LDL.LU R14, [R1+0x45c] ;  /* 0x00045c00010e7983 */ /* 0x000f280000300800 */
[----:B------:R-:W4:Y:S01]  /*1db60*/  LDL.LU R11, [R1+0x458] ;  /* 0x00045800010b7983 */ /* 0x000f220000300800 */
[----:B-----5:R-:W-:-:S05]  /*1db70*/  SEL R17, R0, R17, !P2 ;  /* 0x0000001100117207 */ /* 0x020fca0005000000 */
        /* <DEDUP_REMOVED lines=15> */
[----:B0-----:R-:W-:-:S05]  /*1dc70*/  SEL R4, R0, R6, !P2 ;  /* 0x0000000600047207 */ /* 0x001fca0005000000 */
[----:B------:R0:W-:Y:S01]  /*1dc80*/  STL [R1+0x4b4], R4 ;  /* 0x0004b40401007387 */ /* 0x0001e20000100800 */
[----:B---3--:R-:W-:-:S05]  /*1dc90*/  SEL R9, R0, R26, !P2 ;  /* 0x0000001a00097207 */ /* 0x008fca0005000000 */
[----:B------:R1:W-:Y:S01]  /*1dca0*/  STL [R1+0x4b0], R9 ;  /* 0x0004b00901007387 */ /* 0x0003e20000100800 */
[C---:B------:R-:W-:Y:S02]  /*1dcb0*/  SEL R6, R0.reuse, R27, !P2 ;  /* 0x0000001b00067207 */ /* 0x040fe40005000000 */
        /* <DEDUP_REMOVED lines=35> */
[----:B------:R5:W-:Y:S04]  /*1def0*/  STL [R1+0x46c], R4 ;  /* 0x00046c0401007387 */ /* 0x000be80000100800 */
[----:B------:R-:W4:Y:S04]  /*1df00*/  LDL.LU R11, [R1+0x438] ;  /* 0x00043800010b7983 */ /* 0x000f280000300800 */
[----:B------:R0:W-:Y:S04]  /*1df10*/  STL [R1+0x468], R2 ;  /* 0x0004680201007387 */ /* 0x0001e80000100800 */
[----:B------:R-:W4:Y:S01]  /*1df20*/  LDL.LU R19, [R1+0x434] ;  /* 0x0004340001137983 */ /* 0x000f220000300800 */
[----:B-----5:R-:W-:-:S02]  /*1df30*/  SEL R4, R0, R17, !P2 ;  /* 0x0000001100047207 */ /* 0x020fc40005000000 */
[----:B0-----:R-:W-:-:S03]  /*1df40*/  SEL R2, R0, R20, !P2 ;  /* 0x0000001400027207 */ /* 0x001fc60005000000 */
[----:B------:R0:W-:Y:S04]  /*1df50*/  STL [R1+0x464], R4 ;  /* 0x0004640401007387 */ /* 0x0001e80000100800 */
[----:B0-----:R-:W5:Y:S04]  /*1df60*/  LDL.LU R4, [R1+0x430] ;  /* 0x0004300001047983 */ /* 0x001f680000300800 */
[----:B------:R0:W-:Y:S04]  /*1df70*/  STL [R1+0x460], R2 ;  /* 0x0004600201007387 */ /* 0x0001e80000100800 */
[----:B------:R-:W5:Y:S04]  /*1df80*/  LDL.LU R17, [R1+0x42c] ;  /* 0x00042c0001117983 */ /* 0x000f680000300800 */
[----:B------:R-:W5:Y:S04]  /*1df90*/  LDL.LU R20, [R1+0x428] ;  /* 0x0004280001147983 */ /* 0x000f680000300800 */
[----:B------:R-:W5:Y:S01]  /*1dfa0*/  LDL.LU R6, [R1+0x424] ;  /* 0x0004240001067983 */ /* 0x000f620000300800 */
[----:B--2---:R-:W-:-:S05]  /*1dfb0*/  SEL R3, R0, R3, !P2 ;  /* 0x0000000300037207 */ /* 0x004fca0005000000 */
[----:B------:R-:W-:Y:S01]  /*1dfc0*/  STL [R1+0x45c], R3 ;  /* 0x00045c0301007387 */ /* 0x000fe20000100800 */
[----:B0-----:R-:W-:-:S03]  /*1dfd0*/  SEL R2, R0, R15, !P2 ;  /* 0x0000000f00027207 */ /* 0x001fc60005000000 */
        /* <DEDUP_REMOVED lines=11> */
[----:B------:R-:W2:Y:S01]  /*1e090*/  LDL.LU R5, [R1+0x3f8] ;  /* 0x0003f80001057983 */ /* 0x000ea20000300800 */
        /* <DEDUP_REMOVED lines=12> */
[----:B------:R-:W-:-:S03]  /*1e160*/  SEL R9, R0, R11, !P2 ;  /* 0x0000000b00097207 */ /* 0x000fc60005000000 */
[----:B0-----:R-:W4:Y:S04]  /*1e170*/  LDL.LU R14, [R1+0x3d4] ;  /* 0x0003d400010e7983 */ /* 0x001f280000300800 */
[----:B------:R-:W4:Y:S04]  /*1e180*/  LDL.LU R11, [R1+0x3cc] ;  /* 0x0003cc00010b7983 */ /* 0x000f280000300800 */
[----:B------:R0:W-:Y:S02]  /*1e190*/  STL [R1+0x44c], R9 ;  /* 0x00044c0901007387 */ /* 0x0001e40000100800 */
[----:B0-----:R-:W-:-:S05]  /*1e1a0*/  SEL R9, R0, R19, !P2 ;  /* 0x0000001300097207 */ /* 0x001fca0005000000 */
[----:B------:R0:W-:Y:S01]  /*1e1b0*/  STL [R1+0x448], R9 ;  /* 0x0004480901007387 */ /* 0x0001e20000100800 */
[----:B-----5:R-:W-:-:S05]  /*1e1c0*/  SEL R19, R0, R4, !P2 ;  /* 0x0000000400137207 */ /* 0x020fca0005000000 */
        /* <DEDUP_REMOVED lines=30> */
[----:B------:R0:W-:Y:S04]  /*1e3b0*/  STL [R1+0x410], R6 ;  /* 0x0004100601007387 */ /* 0x0001e80000100800 */
[----:B------:R1:W-:Y:S01]  /*1e3c0*/  STL [R1+0x40c], R5 ;  /* 0x00040c0501007387 */ /* 0x0003e20000100800 */
[C---:B---3--:R-:W-:Y:S02]  /*1e3d0*/  SEL R4, R0.reuse, R24, !P2 ;  /* 0x0000001800047207 */ /* 0x048fe40005000000 */
        /* <DEDUP_REMOVED lines=19> */
[----:B0-----:R-:W-:-:S03]  /*1e510*/  SEL R2, R0, R11, !P2 ;  /* 0x0000000b00027207 */ /* 0x001fc60005000000 */
[----:B------:R0:W-:Y:S04]  /*1e520*/  STL [R1+0x3e8], R4 ;  /* 0x0003e80401007387 */ /* 0x0001e80000100800 */
[----:B0-----:R-:W4:Y:S04]  /*1e530*/  LDL.LU R4, [R1+0x3b4] ;  /* 0x0003b40001047983 */ /* 0x001f280000300800 */
[----:B------:R0:W-:Y:S04]  /*1e540*/  STL [R1+0x3e4], R2 ;  /* 0x0003e40201007387 */ /* 0x0001e80000100800 */
[----:B------:R-:W4:Y:S04]  /*1e550*/  LDL.LU R14, [R1+0x3b8] ;  /* 0x0003b800010e7983 */ /* 0x000f280000300800 */
[----:B------:R-:W4:Y:S04]  /*1e560*/  LDL.LU R11, [R1+0x3b0] ;  /* 0x0003b000010b7983 */ /* 0x000f280000300800 */
[----:B------:R-:W4:Y:S01]  /*1e570*/  LDL.LU R6, [R1+0x394] ;  /* 0x0003940001067983 */ /* 0x000f220000300800 */
[----:B-----5:R-:W-:-:S05]  /*1e580*/  SEL R5, R0, R17, !P2 ;  /* 0x0000001100057207 */ /* 0x020fca0005000000 */
[----:B------:R1:W-:Y:S01]  /*1e590*/  STL [R1+0x3e0], R5 ;  /* 0x0003e00501007387 */ /* 0x0003e20000100800 */
        /* <DEDUP_REMOVED lines=12> */
[----:B-1----:R-:W5:Y:S01]  /*1e660*/  LDL.LU R5, [R1+0x378] ;  /* 0x0003780001057983 */ /* 0x002f620000300800 */
        /* <DEDUP_REMOVED lines=20> */
[----:B0-----:R-:W-:-:S03]  /*1e7b0*/  SEL R9, R0, R14, !P2 ;  /* 0x0000000e00097207 */ /* 0x001fc60005000000 */
[----:B------:R-:W4:Y:S01]  /*1e7c0*/  LDL.LU R14, [R1+0x34c] ;  /* 0x00034c00010e7983 */ /* 0x000f220000300800 */
[----:B------:R-:W-:-:S03]  /*1e7d0*/  SEL R4, R0, R11, !P2 ;  /* 0x0000000b00047207 */ /* 0x000fc60005000000 */
[----:B------:R-:W-:Y:S04]  /*1e7e0*/  STL [R1+0x3c4], R9 ;  /* 0x0003c40901007387 */ /* 0x000fe80000100800 */
[----:B------:R-:W4:Y:S04]  /*1e7f0*/  LDL.LU R11, [R1+0x32c] ;  /* 0x00032c00010b7983 */ /* 0x000f280000300800 */
[----:B------:R0:W-:Y:S02]  /*1e800*/  STL [R1+0x3c0], R4 ;  /* 0x0003c00401007387 */ /* 0x0001e40000100800 */
[----:B0-----:R-:W-:-:S02]  /*1e810*/  SEL R4, R0, R6, !P2 ;  /* 0x0000000600047207 */ /* 0x001fc40005000000 */
[----:B-----5:R-:W-:-:S03]  /*1e820*/  SEL R9, R0, R26, !P2 ;  /* 0x0000001a00097207 */ /* 0x020fc60005000000 */
[----:B------:R0:W-:Y:S04]  /*1e830*/  STL [R1+0x3bc], R4 ;  /* 0x0003bc0401007387 */ /* 0x0001e80000100800 */
        /* <DEDUP_REMOVED lines=37> */
[----:B------:R-:W-:Y:S04]  /*1ea90*/  STL [R1+0x374], R4 ;  /* 0x0003740401007387 */ /* 0x000fe80000100800 */
[----:B------:R-:W2:Y:S04]  /*1eaa0*/  LDL.LU R15, [R1+0x344] ;  /* 0x00034400010f7983 */ /* 0x000ea80000300800 */
[----:B------:R0:W-:Y:S04]  /*1eab0*/  STL [R1+0x370], R2 ;  /* 0x0003700201007387 */ /* 0x0001e80000100800 */
[----:B------:R-:W2:Y:S01]  /*1eac0*/  LDL.LU R19, [R1+0x348] ;  /* 0x0003480001137983 */ /* 0x000ea20000300800 */
[----:B---3--:R-:W-:-:S02]  /*1ead0*/  SEL R3, R0, R3, !P2 ;  /* 0x0000000300037207 */ /* 0x008fc40005000000 */
[----:B0-----:R-:W-:-:S03]  /*1eae0*/  SEL R2, R0, R12, !P2 ;  /* 0x0000000c00027207 */ /* 0x001fc60005000000 */
[----:B------:R0:W-:Y:S04]  /*1eaf0*/  STL [R1+0x36c], R3 ;  /* 0x00036c0301007387 */ /* 0x0001e80000100800 */
[----:B------:R-:W3:Y:S04]  /*1eb00*/  LDL.LU R4, [R1+0x33c] ;  /* 0x00033c0001047983 */ /* 0x000ee80000300800 */
[----:B------:R1:W-:Y:S04]  /*1eb10*/  STL [R1+0x368], R2 ;  /* 0x0003680201007387 */ /* 0x0003e80000100800 */
[----:B0-----:R-:W3:Y:S04]  /*1eb20*/  LDL.LU R3, [R1+0x340] ;  /* 0x0003400001037983 */ /* 0x001ee80000300800 */
[----:B------:R-:W3:Y:S04]  /*1eb30*/  LDL.LU R12, [R1+0x330] ;  /* 0x00033000010c7983 */ /* 0x000ee80000300800 */
[----:B------:R-:W3:Y:S01]  /*1eb40*/  LDL.LU R6, [R1+0x328] ;  /* 0x0003280001067983 */ /* 0x000ee20000300800 */
[----:B----4-:R-:W-:-:S05]  /*1eb50*/  SEL R5, R0, R14, !P2 ;  /* 0x0000000e00057207 */ /* 0x010fca0005000000 */
[----:B------:R0:W-:Y:S01]  /*1eb60*/  STL [R1+0x364], R5 ;  /* 0x0003640501007387 */ /* 0x0001e20000100800 */
[----:B-1----:R-:W-:-:S03]  /*1eb70*/  SEL R2, R0, R11, !P2 ;  /* 0x0000000b00027207 */ /* 0x002fc60005000000 */
[----:B------:R-:W4:Y:S04]  /*1eb80*/  LDL.LU R26, [R1+0x324] ;  /* 0x00032400011a7983 */ /* 0x000f280000300800 */
        /* <DEDUP_REMOVED lines=37> */
[----:B0-----:R-:W-:-:S05]  /*1ede0*/  SEL R4, R0, R6, !P2 ;  /* 0x0000000600047207 */ /* 0x001fca0005000000 */
[----:B------:R0:W-:Y:S01]  /*1edf0*/  STL [R1+0x340], R4 ;  /* 0x0003400401007387 */ /* 0x0001e20000100800 */
[----:B----4-:R-:W-:-:S05]  /*1ee00*/  SEL R9, R0, R26, !P2 ;  /* 0x0000001a00097207 */ /* 0x010fca0005000000 */
        /* <DEDUP_REMOVED lines=51> */
[----:B0-----:R-:W-:-:S03]  /*1f140*/  SEL R2, R0, R12, !P2 ;  /* 0x0000000c00027207 */ /* 0x001fc60005000000 */
        /* <DEDUP_REMOVED lines=9> */
[----:B-1----:R-:W3:Y:S04]  /*1f1e0*/  LDL.LU R3, [R1+0x284] ;  /* 0x0002840001037983 */ /* 0x002ee80000300800 */
[----:B------:R-:W3:Y:S04]  /*1f1f0*/  LDL.LU R16, [R1+0x280] ;  /* 0x0002800001107983 */ /* 0x000ee80000300800 */
[----:B------:R-:W3:Y:S01]  /*1f200*/  LDL.LU R5, [R1+0x27c] ;  /* 0x00027c0001057983 */ /* 0x000ee20000300800 */
        /* <DEDUP_REMOVED lines=79> */
[----:B------:R1:W-:Y:S01]  /*1f700*/  STL [R1+0x268], R5 ;  /* 0x0002680501007387 */ /* 0x0003e20000100800 */
        /* <DEDUP_REMOVED lines=12> */
[----:B-1----:R-:W2:Y:S01]  /*1f7d0*/  LDL.LU R5, [R1+0x1f8] ;  /* 0x0001f80001057983 */ /* 0x002ea20000300800 */
        /* <DEDUP_REMOVED lines=61> */
[----:B------:R-:W-:Y:S01]  /*1fbb0*/  STL [R1+0x1f8], R6 ;  /* 0x0001f80601007387 */ /* 0x000fe20000100800 */
[----:B------:R-:W-:-:S03]  /*1fbc0*/  SEL R2, R0, R3, !P2 ;  /* 0x0000000300027207 */ /* 0x000fc60005000000 */
[----:B------:R-:W-:Y:S01]  /*1fbd0*/  STL [R1+0x1f4], R5 ;  /* 0x0001f40501007387 */ /* 0x000fe20000100800 */
[----:B0-----:R-:W-:-:S03]  /*1fbe0*/  SEL R4, R0, R17, !P2 ;  /* 0x0000001100047207 */ /* 0x001fc60005000000 */
[----:B------:R-:W3:Y:S04]  /*1fbf0*/  LDL.LU R17, [R1+0x1c0] ;  /* 0x0001c00001117983 */ /* 0x000ee80000300800 */
[----:B------:R-:W-:Y:S04]  /*1fc00*/  STL [R1+0x1f0], R4 ;  /* 0x0001f00401007387 */ /* 0x000fe80000100800 */
[----:B------:R-:W3:Y:S04]  /*1fc10*/  LDL.LU R3, [R1+0x1b8] ;  /* 0x0001b80001037983 */ /* 0x000ee80000300800 */
[----:B------:R4:W-:Y:S04]  /*1fc20*/  STL [R1+0x1ec], R2 ;  /* 0x0001ec0201007387 */ /* 0x0009e80000100800 */
[----:B------:R-:W3:Y:S04]  /*1fc30*/  LDL.LU R9, [R1+0x1b4] ;  /* 0x0001b40001097983 */ /* 0x000ee80000300800 */
[----:B------:R-:W3:Y:S01]  /*1fc40*/  LDL.LU R19, [R1+0x1b0] ;  /* 0x0001b00001137983 */ /* 0x000ee20000300800 */
[----:B----4-:R-:W-:-:S02]  /*1fc50*/  SEL R2, R0, R11, !P2 ;  /* 0x0000000b00027207 */ /* 0x010fc40005000000 */
[----:B------:R-:W-:-:S03]  /*1fc60*/  SEL R28, R0, R12, !P2 ;  /* 0x0000000c001c7207 */ /* 0x000fc60005000000 */
        /* <DEDUP_REMOVED lines=32> */
[----:B0-----:R-:W3:Y:S01]  /*1fe70*/  LDL.LU R17, [R1+0x138] ;  /* 0x0001380001117983 */ /* 0x001ee20000300800 */
[----:B------:R-:W-:-:S03]  /*1fe80*/  SEL R9, R0, R9, !P2 ;  /* 0x0000000900097207 */ /* 0x000fc60005000000 */
[----:B------:R0:W-:Y:S04]  /*1fe90*/  STL [R1+0x1d4], R3 ;  /* 0x0001d40301007387 */ /* 0x0001e80000100800 */
[----:B0-----:R-:W3:Y:S04]  /*1fea0*/  LDL.LU R3, [R1+0x13c] ;  /* 0x00013c0001037983 */ /* 0x001ee80000300800 */
[----:B------:R0:W-:Y:S02]  /*1feb0*/  STL [R1+0x1d0], R9 ;  /* 0x0001d00901007387 */ /* 0x0001e40000100800 */
[----:B0-----:R-:W-:-:S02]  /*1fec0*/  SEL R9, R0, R19, !P2 ;  /* 0x0000001300097207 */ /* 0x001fc40005000000 */
[----:B----4-:R-:W-:-:S03]  /*1fed0*/  SEL R19, R0, R12, !P2 ;  /* 0x0000000c00137207 */ /* 0x010fc60005000000 */
[----:B------:R0:W-:Y:S04]  /*1fee0*/  STL [R1+0x1cc], R9 ;  /* 0x0001cc0901007387 */ /* 0x0001e80000100800 */
[----:B------:R-:W4:Y:S04]  /*1fef0*/  LDL.LU R12, [R1+0x14c] ;  /* 0x00014c00010c7983 */ /* 0x000f280000300800 */
[----:B------:R-:W-:Y:S01]  /*1ff00*/  STL [R1+0x1c8], R19 ;  /* 0x0001c81301007387 */ /* 0x000fe20000100800 */
[----:B0-----:R-:W-:-:S03]  /*1ff10*/  SEL R9, R0, R11, !P2 ;  /* 0x0000000b00097207 */ /* 0x001fc60005000000 */
[----:B------:R-:W4:Y:S01]  /*1ff20*/  LDL.LU R11, [R1+0x148] ;  /* 0x00014800010b7983 */ /* 0x000f220000300800 */
[----:B------:R-:W-:-:S03]  /*1ff30*/  SEL R4, R0, R4, !P2 ;  /* 0x0000000400047207 */ /* 0x000fc60005000000 */
[----:B------:R5:W-:Y:S04]  /*1ff40*/  STL [R1+0x1c4], R9 ;  /* 0x0001c40901007387 */ /* 0x000be80000100800 */
[----:B------:R0:W-:Y:S01]  /*1ff50*/  STL [R1+0x1c0], R4 ;  /* 0x0001c00401007387 */ /* 0x0001e20000100800 */
[----:B-----5:R-:W-:-:S05]  /*1ff60*/  SEL R9, R0, R6, !P2 ;  /* 0x0000000600097207 */ /* 0x020fca0005000000 */
        /* <DEDUP_REMOVED lines=32> */
[----:B------:R-:W-:Y:S01]  /*20170*/  STL [R1+0x168], R6 ;  /* 0x0001680601007387 */ /* 0x000fe20000100800 */
[C---:B------:R-:W-:Y:S02]  /*20180*/  SEL R2, R0.reuse, R15, !P2 ;  /* 0x0000000f00027207 */ /* 0x040fe40005000000 */
[C---:B-1----:R-:W-:Y:S01]  /*20190*/  SEL R4, R0.reuse, R14, !P2 ;  /* 0x0000000e00047207 */ /* 0x042fe20005000000 */
[----:B------:R-:W-:Y:S04]  /*201a0*/  STL [R1+0x164], R5 ;  /* 0x0001640501007387 */ /* 0x000fe80000100800 */
[----:B------:R-:W2:Y:S04]  /*201b0*/  LDL.LU R14, [R1+0x514] ;  /* 0x00051400010e7983 */ /* 0x000ea80000300800 */
[----:B------:R3:W-:Y:S04]  /*201c0*/  STL [R1+0x160], R4 ;  /* 0x0001600401007387 */ /* 0x0007e80000100800 */
[----:B------:R-:W2:Y:S04]  /*201d0*/  LDL.LU R15, [R1+0x140] ;  /* 0x00014000010f7983 */ /* 0x000ea80000300800 */
[----:B------:R0:W-:Y:S04]  /*201e0*/  STL [R1+0x15c], R2 ;  /* 0x00015c0201007387 */ /* 0x0001e80000100800 */
[----:B------:R-:W2:Y:S01]  /*201f0*/  LDL.LU R9, [R1+0x134] ;  /* 0x0001340001097983 */ /* 0x000ea20000300800 */
[----:B---3--:R-:W-:-:S05]  /*20200*/  SEL R4, R0, R17, !P2 ;  /* 0x0000001100047207 */ /* 0x008fca0005000000 */
[----:B------:R1:W-:Y:S04]  /*20210*/  STL [R1+0x158], R4 ;  /* 0x0001580401007387 */ /* 0x0003e80000100800 */
[----:B------:R-:W3:Y:S01]  /*20220*/  LDL.LU R19, [R1+0x130] ;  /* 0x0001300001137983 */ /* 0x000ee20000300800 */
[----:B0-----:R-:W-:-:S05]  /*20230*/  SEL R2, R0, R3, !P2 ;  /* 0x0000000300027207 */ /* 0x001fca0005000000 */
[----:B------:R0:W-:Y:S04]  /*20240*/  STL [R1+0x154], R2 ;  /* 0x0001540201007387 */ /* 0x0001e80000100800 */
[----:B------:R-:W3:Y:S04]  /*20250*/  LDL.LU R17, [R1+0x128] ;  /* 0x0001280001117983 */ /* 0x000ee80000300800 */
[----:B------:R-:W3:Y:S04]  /*20260*/  LDL.LU R3, [R1+0x108] ;  /* 0x0001080001037983 */ /* 0x000ee80000300800 */
[----:B-1----:R-:W3:Y:S01]  /*20270*/  LDL.LU R4, [R1+0x10c] ;  /* 0x00010c0001047983 */ /* 0x002ee20000300800 */
[----:B----4-:R-:W-:-:S05]  /*20280*/  SEL R5, R0, R12, !P2 ;  /* 0x0000000c00057207 */ /* 0x010fca0005000000 */
[----:B------:R1:W-:Y:S01]  /*20290*/  STL [R1+0x150], R5 ;  /* 0x0001500501007387 */ /* 0x0003e20000100800 */
[----:B0-----:R-:W-:-:S03]  /*202a0*/  SEL R2, R0, R11, !P2 ;  /* 0x0000000b00027207 */ /* 0x001fc60005000000 */
        /* <DEDUP_REMOVED lines=11> */
[----:B-1----:R-:W4:Y:S01]  /*20360*/  LDL.LU R5, [R1+0xd0] ;  /* 0x0000d00001057983 */ /* 0x002f220000300800 */
        /* <DEDUP_REMOVED lines=13> */
[----:B0-----:R-:W2:Y:S01]  /*20440*/  LDL.LU R14, [R1+0xb0] ;  /* 0x0000b000010e7983 */ /* 0x001ea20000300800 */
[----:B------:R-:W-:-:S03]  /*20450*/  SEL R9, R0, R9, !P2 ;  /* 0x0000000900097207 */ /* 0x000fc60005000000 */
[----:B------:R0:W-:Y:S04]  /*20460*/  STL [R1+0x140], R15 ;  /* 0x0001400f01007387 */ /* 0x0001e80000100800 */
[----:B0-----:R-:W2:Y:S04]  /*20470*/  LDL.LU R15, [R1+0xbc] ;  /* 0x0000bc00010f7983 */ /* 0x001ea80000300800 */
[----:B------:R3:W-:Y:S02]  /*20480*/  STL [R1+0x13c], R9 ;  /* 0x00013c0901007387 */ /* 0x0007e40000100800 */
[----:B---3--:R-:W-:-:S05]  /*20490*/  SEL R9, R0, R19, !P2 ;  /* 0x0000001300097207 */ /* 0x008fca0005000000 */
[----:B------:R0:W-:Y:S01]  /*204a0*/  STL [R1+0x138], R9 ;  /* 0x0001380901007387 */ /* 0x0001e20000100800 */
[----:B------:R-:W-:-:S03]  /*204b0*/  SEL R19, R0, R17, !P2 ;  /* 0x0000001100137207 */ /* 0x000fc60005000000 */
[----:B------:R-:W3:Y:S01]  /*204c0*/  LDL.LU R17, [R1+0xc0] ;  /* 0x0000c00001117983 */ /* 0x000ee20000300800 */
[----:B0-----:R-:W-:-:S03]  /*204d0*/  SEL R9, R0, R3, !P2 ;  /* 0x0000000300097207 */ /* 0x001fc60005000000 */
[----:B------:R-:W-:Y:S01]  /*204e0*/  STL [R1+0x134], R19 ;  /* 0x0001341301007387 */ /* 0x000fe20000100800 */
[----:B------:R-:W-:-:S03]  /*204f0*/  SEL R4, R0, R4, !P2 ;  /* 0x0000000400047207 */ /* 0x000fc60005000000 */
[----:B------:R-:W3:Y:S04]  /*20500*/  LDL.LU R3, [R1+0xac] ;  /* 0x0000ac0001037983 */ /* 0x000ee80000300800 */
[----:B------:R4:W-:Y:S04]  /*20510*/  STL [R1+0x130], R9 ;  /* 0x0001300901007387 */ /* 0x0009e80000100800 */
[----:B------:R0:W-:Y:S01]  /*20520*/  STL [R1+0x128], R4 ;  /* 0x0001280401007387 */ /* 0x0001e20000100800 */
[C---:B----4-:R-:W-:Y:S02]  /*20530*/  SEL R9, R0.reuse, R6, !P2 ;  /* 0x0000000600097207 */ /* 0x050fe40005000000 */
[----:B------:R-:W-:-:S03]  /*20540*/  SEL R6, R0, R26, !P2 ;  /* 0x0000001a00067207 */ /* 0x000fc60005000000 */
        /* <DEDUP_REMOVED lines=35> */
[----:B------:R-:W5:Y:S04]  /*20780*/  LDL.LU R12, [R1+0xa0] ;  /* 0x0000a000010c7983 */ /* 0x000f680000300800 */
[----:B------:R2:W-:Y:S04]  /*20790*/  STL [R1+0xd0], R4 ;  /* 0x0000d00401007387 */ /* 0x0005e80000100800 */
[----:B------:R-:W5:Y:S04]  /*207a0*/  LDL.LU R20, [R1+0xa4] ;  /* 0x0000a40001147983 */ /* 0x000f680000300800 */
[----:B------:R0:W-:Y:S04]  /*207b0*/  STL [R1+0xcc], R2 ;  /* 0x0000cc0201007387 */ /* 0x0001e80000100800 */
[----:B------:R-:W5:Y:S01]  /*207c0*/  LDL.LU R9, [R1+0x98] ;  /* 0x0000980001097983 */ /* 0x000f620000300800 */
[----:B--2---:R-:W-:-:S05]  /*207d0*/  SEL R4, R0, R14, !P2 ;  /* 0x0000000e00047207 */ /* 0x004fca0005000000 */
[----:B------:R1:W-:Y:S04]  /*207e0*/  STL [R1+0xc8], R4 ;  /* 0x0000c80401007387 */ /* 0x0003e80000100800 */
[----:B------:R-:W2:Y:S01]  /*207f0*/  LDL.LU R19, [R1+0x94] ;  /* 0x0000940001137983 */ /* 0x000ea20000300800 */
[----:B0-----:R-:W-:-:S05]  /*20800*/  SEL R2, R0, R15, !P2 ;  /* 0x0000000f00027207 */ /* 0x001fca0005000000 */
[----:B------:R0:W-:Y:S04]  /*20810*/  STL [R1+0xc4], R2 ;  /* 0x0000c40201007387 */ /* 0x0001e80000100800 */
[----:B------:R-:W2:Y:S04]  /*20820*/  LDL.LU R14, [R1+0x8c] ;  /* 0x00008c00010e7983 */ /* 0x000ea80000300800 */
[----:B------:R-:W2:Y:S04]  /*20830*/  LDL.LU R15, [R1+0x88] ;  /* 0x00008800010f7983 */ /* 0x000ea80000300800 */
[----:B-1----:R-:W2:Y:S01]  /*20840*/  LDL.LU R4, [R1+0x70] ;  /* 0x0000700001047983 */ /* 0x002ea20000300800 */
[----:B---3--:R-:W-:-:S05]  /*20850*/  SEL R5, R0, R17, !P2 ;  /* 0x0000001100057207 */ /* 0x008fca0005000000 */
[----:B------:R1:W-:Y:S04]  /*20860*/  STL [R1+0xc0], R5 ;  /* 0x0000c00501007387 */ /* 0x0003e80000100800 */
[----:B------:R-:W3:Y:S01]  /*20870*/  LDL.LU R6, [R1+0x6c] ;  /* 0x00006c0001067983 */ /* 0x000ee20000300800 */
[----:B0-----:R-:W-:-:S05]  /*20880*/  SEL R2, R0, R3, !P2 ;  /* 0x0000000300027207 */ /* 0x001fca0005000000 */
        /* <DEDUP_REMOVED lines=10> */
[----:B------:R-:W3:Y:S01]  /*20930*/  LDL.LU R24, [R1+0x1dc] ;  /* 0x0001dc0001187983 */ /* 0x000ee20000300800 */
[----:B----4-:R-:W-:-:S05]  /*20940*/  SEL R2, R0, R11, !P2 ;  /* 0x0000000b00027207 */ /* 0x010fca0005000000 */
[----:B------:R0:W-:Y:S04]  /*20950*/  STL [R1+0xb0], R2 ;  /* 0x0000b00201007387 */ /* 0x0001e80000100800 */
[----:B------:R-:W4:Y:S04]  /*20960*/  LDL.LU R13, [R1+0x58] ;  /* 0x00005800010d7983 */ /* 0x000f280000300800 */
[----:B------:R-:W4:Y:S04]  /*20970*/  LDL.LU R23, [R1+0x54] ;  /* 0x0000540001177983 */ /* 0x000f280000300800 */
[----:B------:R-:W4:Y:S04]  /*20980*/  LDL.LU R7, [R1+0x1a0] ;  /* 0x0001a00001077983 */ /* 0x000f280000300800 */
[----:B------:R-:W4:Y:S04]  /*20990*/  LDL.LU R22, [R1+0x19c] ;  /* 0x00019c0001167983 */ /* 0x000f280000300800 */
[----:B0-----:R-:W4:Y:S04]  /*209a0*/  LDL.LU R2, [R1+0x198] ;  /* 0x0001980001027983 */ /* 0x001f280000300800 */
[----:B------:R-:W4:Y:S04]  /*209b0*/  LDL.LU R17, [R1+0x184] ;  /* 0x0001840001117983 */ /* 0x000f280000300800 */
[----:B------:R-:W4:Y:S04]  /*209c0*/  LDL.LU R3, [R1+0x16c] ;  /* 0x00016c0001037983 */ /* 0x000f280000300800 */
[----:B------:R-:W4:Y:S01]  /*209d0*/  LDL.LU R11, [R1+0x4] ;  /* 0x00000400010b7983 */ /* 0x000f220000300800 */
[----:B-----5:R-:W-:-:S05]  /*209e0*/  SEL R12, R0, R12, !P2 ;  /* 0x0000000c000c7207 */ /* 0x020fca0005000000 */
[----:B------:R0:W-:Y:S01]  /*209f0*/  STL [R1+0xac], R12 ;  /* 0x0000ac0c01007387 */ /* 0x0001e20000100800 */
[----:B------:R-:W-:-:S03]  /*20a00*/  SEL R20, R0, R20, !P2 ;  /* 0x0000001400147207 */ /* 0x000fc60005000000 */
[----:B0-----:R-:W5:Y:S01]  /*20a10*/  LDL.LU R12, [R1+0x124] ;  /* 0x00012400010c7983 */ /* 0x001f620000300800 */
[----:B------:R-:W-:-:S03]  /*20a20*/  SEL R9, R0, R9, !P2 ;  /* 0x0000000900097207 */ /* 0x000fc60005000000 */
[----:B------:R0:W-:Y:S04]  /*20a30*/  STL [R1+0xa8], R20 ;  /* 0x0000a81401007387 */ /* 0x0001e80000100800 */
[----:B0-----:R-:W5:Y:S04]  /*20a40*/  LDL.LU R20, [R1+0x12c] ;  /* 0x00012c0001147983 */ /* 0x001f680000300800 */
[----:B------:R0:W-:Y:S04]  /*20a50*/  STL [R1+0xa4], R9 ;  /* 0x0000a40901007387 */ /* 0x0001e80000100800 */
[----:B0-----:R-:W5:Y:S01]  /*20a60*/  LDL.LU R9, [R1+0x3708] ;  /* 0x0037080001097983 */ /* 0x001f620000300800 */
[----:B--2---:R-:W-:-:S05]  /*20a70*/  SEL R19, R0, R19, !P2 ;  /* 0x0000001300137207 */ /* 0x004fca0005000000 */
[----:B------:R0:W-:Y:S01]  /*20a80*/  STL [R1+0xa0], R19 ;  /* 0x0000a01301007387 */ /* 0x0001e20000100800 */
[----:B------:R-:W-:-:S03]  /*20a90*/  SEL R14, R0, R14, !P2 ;  /* 0x0000000e000e7207 */ /* 0x000fc60005000000 */
[----:B0-----:R-:W2:Y:S01]  /*20aa0*/  LDL.LU R19, [R1+0x3704] ;  /* 0x0037040001137983 */ /* 0x001ea20000300800 */
[----:B------:R-:W-:-:S03]  /*20ab0*/  SEL R15, R0, R15, !P2 ;  /* 0x0000000f000f7207 */ /* 0x000fc60005000000 */
[----:B------:R0:W-:Y:S01]  /*20ac0*/  STL [R1+0x9c], R14 ;  /* 0x00009c0e01007387 */ /* 0x0001e20000100800 */
[----:B------:R-:W-:-:S03]  /*20ad0*/  SEL R4, R0, R4, !P2 ;  /* 0x0000000400047207 */ /* 0x000fc60005000000 */
[----:B0-----:R-:W2:Y:S04]  /*20ae0*/  LDL.LU R14, [R1+0xec] ;  /* 0x0000ec00010e7983 */ /* 0x001ea80000300800 */
[----:B------:R0:W-:Y:S01]  /*20af0*/  STL [R1+0x98], R15 ;  /* 0x0000980f01007387 */ /* 0x0001e20000100800 */
[----:B---3--:R-:W-:-:S03]  /*20b00*/  SEL R6, R0, R6, !P2 ;  /* 0x0000000600067207 */ /* 0x008fc60005000000 */
[----:B0-----:R-:W3:Y:S04]  /*20b10*/  LDL.LU R15, [R1+0xf0] ;  /* 0x0000f000010f7983 */ /* 0x001ee80000300800 */
[----:B------:R0:W-:Y:S01]  /*20b20*/  STL [R1+0x94], R4 ;  /* 0x0000940401007387 */ /* 0x0001e20000100800 */
[C---:B------:R-:W-:Y:S02]  /*20b30*/  SEL R26, R0.reuse, R26, !P2 ;  /* 0x0000001a001a7207 */ /* 0x040fe40005000000 */
[C---:B------:R-:W-:Y:S01]  /*20b40*/  SEL R27, R0.reuse, R27, !P2 ;  /* 0x0000001b001b7207 */ /* 0x040fe20005000000 */
[----:B0-----:R-:W2:Y:S01]  /*20b50*/  LDL.LU R4, [R1+0x3700] ;  /* 0x0037000001047983 */ /* 0x001ea20000300800 */
[----:B------:R-:W-:-:S03]  /*20b60*/  SEL R21, R0, R21, !P2 ;  /* 0x0000001500157207 */ /* 0x000fc60005000000 */
[----:B------:R0:W-:Y:S01]  /*20b70*/  STL [R1+0x8c], R6 ;  /* 0x00008c0601007387 */ /* 0x0001e20000100800 */
[C---:B------:R-:W-:Y:S02]  /*20b80*/  SEL R25, R0.reuse, R25, !P2 ;  /* 0x0000001900197207 */ /* 0x040fe40005000000 */
[C---:B------:R-:W-:Y:S01]  /*20b90*/  SEL R18, R0.reuse, R18, !P2 ;  /* 0x0000001200127207 */ /* 0x040fe20005000000 */
[----:B0-----:R-:W2:Y:S04]  /*20ba0*/  LDL.LU R6, [R1+0x36fc] ;  /* 0x0036fc0001067983 */ /* 0x001ea80000300800 */
[----:B------:R0:W-:Y:S01]  /*20bb0*/  STL [R1+0x88], R26 ;  /* 0x0000881a01007387 */ /* 0x0001e20000100800 */
[C---:B------:R-:W-:Y:S02]  /*20bc0*/  SEL R10, R0.reuse, R10, !P2 ;  /* 0x0000000a000a7207 */ /* 0x040fe40005000000 */
[C---:B------:R-:W-:Y:S01]  /*20bd0*/  SEL R16, R0.reuse, R16, !P2 ;  /* 0x0000001000107207 */ /* 0x040fe20005000000 */
[----:B0-----:R-:W2:Y:S04]  /*20be0*/  LDL.LU R26, [R1+0x36f8] ;  /* 0x0036f800011a7983 */ /* 0x001ea80000300800 */
[----:B------:R0:W-:Y:S01]  /*20bf0*/  STL [R1+0x84], R27 ;  /* 0x0000841b01007387 */ /* 0x0001e20000100800 */
[----:B------:R-:W-:-:S03]  /*20c00*/  SEL R29, R0, R29, !P2 ;  /* 0x0000001d001d7207 */ /* 0x000fc60005000000 */
        /* <DEDUP_REMOVED lines=8> */
[----:B----4-:R-:W-:-:S03]  /*20c90*/  SEL R13, R0, R13, !P2 ;  /* 0x0000000d000d7207 */ /* 0x010fc60005000000 */
[----:B0-----:R-:W4:Y:S04]  /*20ca0*/  LDL.LU R18, [R1+0x36e8] ;  /* 0x0036e80001127983 */ /* 0x001f280000300800 */
        /* <DEDUP_REMOVED lines=21> */
[----:B------:R0:W-:Y:S04]  /*20e00*/  STL [R1+0x50], R7 ;  /* 0x0000500701007387 */ /* 0x0001e80000100800 */
        /* <DEDUP_REMOVED lines=10> */
[----:B0-----:R-:W2:Y:S01]  /*20eb0*/  LDL.LU R11, [R1+0x36b8] ;  /* 0x0036b800010b7983 */ /* 0x001ea20000300800 */
[----:B-----5:R-:W-:-:S02]  /*20ec0*/  SEL R12, R0, R12, !P2 ;  /* 0x0000000c000c7207 */ /* 0x020fc40005000000 */
[C---:B------:R-:W-:Y:S02]  /*20ed0*/  SEL R20, R0.reuse, R20, !P2 ;  /* 0x0000001400147207 */ /* 0x040fe40005000000 */
[----:B--2---:R-:W-:-:S05]  /*20ee0*/  SEL R11, R0, R11, !P2 ;  /* 0x0000000b000b7207 */ /* 0x004fca0005000000 */
[----:B------:R0:W-:Y:S04]  /*20ef0*/  STL [R1+0x2c], R11 ;  /* 0x00002c0b01007387 */ /* 0x0001e80000100800 */
[----:B0-----:R-:W2:Y:S04]  /*20f00*/  LDL.LU R11, [R1+0x80] ;  /* 0x00008000010b7983 */ /* 0x001ea80000300800 */
[----:B------:R0:W-:Y:S04]  /*20f10*/  STL [R1+0x28], R12 ;  /* 0x0000280c01007387 */ /* 0x0001e80000100800 */
[----:B0-----:R-:W5:Y:S04]  /*20f20*/  LDL.LU R12, [R1+0x36b4] ;  /* 0x0036b400010c7983 */ /* 0x001f680000300800 */
[----:B------:R0:W-:Y:S04]  /*20f30*/  STL [R1+0x24], R20 ;  /* 0x0000241401007387 */ /* 0x0001e80000100800 */
[----:B0-----:R-:W2:Y:S01]  /*20f40*/  LDL.LU R20, [R1+0x36b0] ;  /* 0x0036b00001147983 */ /* 0x001ea20000300800 */
[----:B------:R-:W-:-:S02]  /*20f50*/  SEL R14, R0, R14, !P2 ;  /* 0x0000000e000e7207 */ /* 0x000fc40005000000 */
[C---:B---3--:R-:W-:Y:S02]  /*20f60*/  SEL R15, R0.reuse, R15, !P2 ;  /* 0x0000000f000f7207 */ /* 0x048fe40005000000 */
[C---:B-----5:R-:W-:Y:S02]  /*20f70*/  SEL R12, R0.reuse, R12, !P2 ;  /* 0x0000000c000c7207 */ /* 0x060fe40005000000 */
[----:B--2---:R-:W-:-:S05]  /*20f80*/  SEL R20, R0, R20, !P2 ;  /* 0x0000001400147207 */ /* 0x004fca0005000000 */
[----:B------:R0:W-:Y:S04]  /*20f90*/  STL [R1+0x20], R20 ;  /* 0x0000201401007387 */ /* 0x0001e80000100800 */
[----:B0-----:R-:W2:Y:S04]  /*20fa0*/  LDL.LU R20, [R1+0x4c] ;  /* 0x00004c0001147983 */ /* 0x001ea80000300800 */
[----:B------:R0:W-:Y:S04]  /*20fb0*/  STL [R1+0x1c], R12 ;  /* 0x00001c0c01007387 */ /* 0x0001e80000100800 */
[----:B0-----:R-:W3:Y:S04]  /*20fc0*/  LDL.LU R12, [R1+0x48] ;  /* 0x00004800010c7983 */ /* 0x001ee80000300800 */
[----:B------:R0:W-:Y:S04]  /*20fd0*/  STL [R1+0x18], R14 ;  /* 0x0000180e01007387 */ /* 0x0001e80000100800 */
[----:B0-----:R-:W5:Y:S04]  /*20fe0*/  LDL.LU R14, [R1+0x36ac] ;  /* 0x0036ac00010e7983 */ /* 0x001f680000300800 */
[----:B------:R0:W-:Y:S04]  /*20ff0*/  STL [R1+0x14], R15 ;  /* 0x0000140f01007387 */ /* 0x0001e80000100800 */
[----:B0-----:R-:W2:Y:S01]  /*21000*/  LDL.LU R15, [R1+0x36a8] ;  /* 0x0036a800010f7983 */ /* 0x001ea20000300800 */
[----:B-----5:R-:W-:-:S05]  /*21010*/  SEL R14, R0, R14, !P2 ;  /* 0x0000000e000e7207 */ /* 0x020fca0005000000 */
[----:B------:R0:W-:Y:S01]  /*21020*/  STL [R1+0x361c], R14 ;  /* 0x00361c0e01007387 */ /* 0x0001e20000100800 */
[----:B--2---:R-:W-:-:S05]  /*21030*/  SEL R15, R0, R15, !P2 ;  /* 0x0000000f000f7207 */ /* 0x004fca0005000000 */
[----:B------:R1:W-:Y:S04]  /*21040*/  STL [R1+0x10], R15 ;  /* 0x0000100f01007387 */ /* 0x0003e80000100800 */
[----:B0-----:R-:W2:Y:S01]  /*21050*/  LDL.LU R14, [R1+0x44] ;  /* 0x00004400010e7983 */ /* 0x001ea20000300800 */
[C---:B------:R-:W-:Y:S02]  /*21060*/  SEL R2, R0.reuse, R2, !P2 ;  /* 0x0000000200027207 */ /* 0x040fe40005000000 */
[C---:B------:R-:W-:Y:S02]  /*21070*/  SEL R29, R0.reuse, R29, !P2 ;  /* 0x0000001d001d7207 */ /* 0x040fe40005000000 */
[C---:B-1----:R-:W-:Y:S02]  /*21080*/  SEL R15, R0.reuse, R3, !P2 ;  /* 0x00000003000f7207 */ /* 0x042fe40005000000 */
[----:B------:R-:W-:-:S02]  /*21090*/  SEL R3, R0, R17, !P2 ;  /* 0x0000001100037207 */ /* 0x000fc40005000000 */
[C---:B------:R-:W-:Y:S01]  /*210a0*/  SEL R11, R0.reuse, R11, !P2 ;  /* 0x0000000b000b7207 */ /* 0x040fe20005000000 */
[----:B------:R-:W-:Y:S01]  /*210b0*/  STL [R1+0x3620], R15 ;  /* 0x0036200f01007387 */ /* 0x000fe20000100800 */
[----:B---3--:R-:W-:-:S03]  /*210c0*/  SEL R12, R0, R12, !P2 ;  /* 0x0000000c000c7207 */ /* 0x008fc60005000000 */
[----:B------:R-:W-:Y:S04]  /*210d0*/  STL [R1+0x3624], R3 ;  /* 0x0036240301007387 */ /* 0x000fe80000100800 */
[----:B------:R-:W-:Y:S04]  /*210e0*/  STL [R1+0x3628], R2 ;  /* 0x0036280201007387 */ /* 0x000fe80000100800 */
[----:B------:R-:W-:Y:S04]  /*210f0*/  STL [R1+0x362c], R29 ;  /* 0x00362c1d01007387 */ /* 0x000fe80000100800 */
[----:B------:R0:W-:Y:S01]  /*21100*/  STL [R1+0x3630], R11 ;  /* 0x0036300b01007387 */ /* 0x0001e20000100800 */
[----:B------:R-:W-:-:S02]  /*21110*/  SEL R20, R0, R20, !P2 ;  /* 0x0000001400147207 */ /* 0x000fc40005000000 */
[C---:B------:R-:W-:Y:S02]  /*21120*/  SEL R22, R0.reuse, R22, !P2 ;  /* 0x0000001600167207 */ /* 0x040fe40005000000 */
[C---:B------:R-:W-:Y:S02]  /*21130*/  SEL R7, R0.reuse, R7, !P2 ;  /* 0x0000000700077207 */ /* 0x040fe40005000000 */
[C---:B------:R-:W-:Y:S02]  /*21140*/  SEL R23, R0.reuse, R23, !P2 ;  /* 0x0000001700177207 */ /* 0x040fe40005000000 */
[C---:B------:R-:W-:Y:S02]  /*21150*/  SEL R13, R0.reuse, R13, !P2 ;  /* 0x0000000d000d7207 */ /* 0x040fe40005000000 */
[C---:B------:R-:W-:Y:S02]  /*21160*/  SEL R24, R0.reuse, R24, !P2 ;  /* 0x0000001800187207 */ /* 0x040fe40005000000 */
[----:B------:R-:W-:-:S02]  /*21170*/  SEL R5, R0, R5, !P2 ;  /* 0x0000000500057207 */ /* 0x000fc40005000000 */
[C---:B------:R-:W-:Y:S02]  /*21180*/  SEL R16, R0.reuse, R16, !P2 ;  /* 0x0000001000107207 */ /* 0x040fe40005000000 */
[C---:B------:R-:W-:Y:S02]  /*21190*/  SEL R10, R0.reuse, R10, !P2 ;  /* 0x0000000a000a7207 */ /* 0x040fe40005000000 */
[C---:B----4-:R-:W-:Y:S02]  /*211a0*/  SEL R18, R0.reuse, R18, !P2 ;  /* 0x0000001200127207 */ /* 0x050fe40005000000 */
[C---:B------:R-:W-:Y:S02]  /*211b0*/  SEL R25, R0.reuse, R25, !P2 ;  /* 0x0000001900197207 */ /* 0x040fe40005000000 */
[----:B--2---:R-:W-:-:S05]  /*211c0*/  SEL R17, R0, R14, !P2 ;  /* 0x0000000e00117207 */ /* 0x004fca0005000000 */
[----:B------:R-:W-:Y:S04]  /*211d0*/  STL [R1+0x3634], R17 ;  /* 0x0036341101007387 */ /* 0x000fe80000100800 */
[----:B------:R1:W-:Y:S04]  /*211e0*/  STL [R1+0x3638], R12 ;  /* 0x0036380c01007387 */ /* 0x0003e80000100800 */
[----:B0-----:R-:W2:Y:S04]  /*211f0*/  LDL.LU R11, [R1+0x7e0] ;  /* 0x0007e000010b7983 */ /* 0x001ea80000300800 */
[----:B------:R-:W3:Y:S04]  /*21200*/  LDL.LU R29, [R1+0x7dc] ;  /* 0x0007dc00011d7983 */ /* 0x000ee80000300800 */
[----:B-1----:R-:W4:Y:S04]  /*21210*/  LDL.LU R12, [R1+0x7d4] ;  /* 0x0007d400010c7983 */ /* 0x002f280000300800 */
[----:B------:R-:W5:Y:S04]  /*21220*/  LDL.LU R17, [R1+0x7d0] ;  /* 0x0007d00001117983 */ /* 0x000f680000300800 */
[----:B------:R-:W2:Y:S04]  /*21230*/  LDL.LU R2, [R1+0x7cc] ;  /* 0x0007cc0001027983 */ /* 0x000ea80000300800 */
[----:B------:R-:W2:Y:S04]  /*21240*/  LDL.LU R3, [R1+0x7c8] ;  /* 0x0007c80001037983 */ /* 0x000ea80000300800 */
[----:B------:R-:W2:Y:S04]  /*21250*/  LDL.LU R15, [R1+0x7c4] ;  /* 0x0007c400010f7983 */ /* 0x000ea80000300800 */
[----:B------:R-:W2:Y:S04]  /*21260*/  LDL.LU R14, [R1+0x7c0] ;  /* 0x0007c000010e7983 */ /* 0x000ea80000300800 */
        /* <DEDUP_REMOVED lines=17> */
[----:B0-----:R-:W3:Y:S04]  /*21380*/  LDL.LU R10, [R1+0x800] ;  /* 0x00080000010a7983 */ /* 0x001ee80000300800 */
[----:B------:R0:W-:Y:S04]  /*21390*/  STL [R1+0x3660], R18 ;  /* 0x0036601201007387 */ /* 0x0001e80000100800 */
[----:B0-----:R-:W4:Y:S04]  /*213a0*/  LDL.LU R18, [R1+0x804] ;  /* 0x0008040001127983 */ /* 0x001f280000300800 */
[----:B------:R0:W-:Y:S04]  /*213b0*/  STL [R1+0x3664], R25 ;  /* 0x0036641901007387 */ /* 0x0001e80000100800 */
[----:B0-----:R-:W5:Y:S01]  /*213c0*/  LDL.LU R25, [R1+0x808] ;  /* 0x0008080001197983 */ /* 0x001f620000300800 */
[C---:B------:R-:W-:Y:S01]  /*213d0*/  SEL R21, R0.reuse, R21, !P2 ;  /* 0x0000001500157207 */ /* 0x040fe20005000000 */
[----:B------:R-:W-:Y:S01]  /*213e0*/  @!P5 IMAD.MOV R8, RZ, RZ, -R8 ;  /* 0x000000ffff08d224 */ /* 0x000fe200078e0a08 */
[----:B------:R-:W-:-:S02]  /*213f0*/  SEL R27, R0, R27, !P2 ;  /* 0x0000001b001b7207 */ /* 0x000fc40005000000 */
[C---:B------:R-:W-:Y:S02]  /*21400*/  SEL R26, R0.reuse, R26, !P2 ;  /* 0x0000001a001a7207 */ /* 0x040fe40005000000 */
[C---:B------:R-:W-:Y:S01]  /*21410*/  SEL R6, R0.reuse, R6, !P2 ;  /* 0x0000000600067207 */ /* 0x040fe20005000000 */
[----:B------:R-:W-:Y:S01]  /*21420*/  STL [R1+0x3668], R21 ;  /* 0x0036681501007387 */ /* 0x000fe20000100800 */
[C---:B------:R-:W-:Y:S02]  /*21430*/  SEL R4, R0.reuse, R4, !P2 ;  /* 0x0000000400047207 */ /* 0x040fe40005000000 */
[C---:B------:R-:W-:Y:S01]  /*21440*/  SEL R19, R0.reuse, R19, !P2 ;  /* 0x0000001300137207 */ /* 0x040fe20005000000 */
[----:B------:R-:W-:Y:S01]  /*21450*/  STL [R1+0x366c], R27 ;  /* 0x00366c1b01007387 */ /* 0x000fe20000100800 */
[C---:B------:R-:W-:Y:S02]  /*21460*/  SEL R9, R0.reuse, R9, !P2 ;  /* 0x0000000900097207 */ /* 0x040fe40005000000 */
[----:B------:R-:W-:Y:S01]  /*21470*/  SEL R0, R0, R8, !P2 ;  /* 0x0000000800007207 */ /* 0x000fe20005000000 */
[----:B------:R-:W-:Y:S04]  /*21480*/  STL [R1+0x3670], R26 ;  /* 0x0036701a01007387 */ /* 0x000fe80000100800 */
[----:B------:R2:W-:Y:S04]  /*21490*/  STL [R1+0x3674], R6 ;  /* 0x0036740601007387 */ /* 0x0005e80000100800 */
[----:B------:R-:W-:Y:S04]  /*214a0*/  STL [R1+0x3678], R4 ;  /* 0x0036780401007387 */ /* 0x000fe80000100800 */
[----:B------:R-:W-:Y:S04]  /*214b0*/  STL [R1+0x367c], R19 ;  /* 0x00367c1301007387 */ /* 0x000fe80000100800 */
[----:B------:R-:W-:Y:S04]  /*214c0*/  STL [R1+0x3680], R9 ;  /* 0x0036800901007387 */ /* 0x000fe80000100800 */
[----:B------:R3:W-:Y:S01]  /*214d0*/  STL [R1+0x3684], R0 ;  /* 0x0036840001007387 */ /* 0x0007e20000100800 */
[----:B--2---:R-:W-:-:S02]  /*214e0*/  IMAD R6, R16, c[0x0][0x190], RZ ;  /* 0x0000640010067a24 */ /* 0x004fc400078e02ff */
[----:B---3--:R-:W-:Y:S02]  /*214f0*/  IMAD R0, R10, c[0x0][0x190], RZ ;  /* 0x000064000a007a24 */ /* 0x008fe400078e02ff */
[----:B----4-:R-:W-:Y:S02]  /*21500*/  IMAD R4, R18, c[0x0][0x190], RZ ;  /* 0x0000640012047a24 */ /* 0x010fe400078e02ff */
[----:B-----5:R-:W-:-:S05]  /*21510*/  IMAD R8, R25, c[0x0][0x190], RZ ;  /* 0x0000640019087a24 */ /* 0x020fca00078e02ff */
[----:B------:R-:W-:Y:S04]  /*21520*/  STL [R1+0x3688], R8 ;  /* 0x0036880801007387 */ /* 0x000fe80000100800 */
[----:B------:R0:W-:Y:S04]  /*21530*/  STL [R1+0x44], R4 ;  /* 0x0000440401007387 */ /* 0x0001e80000100800 */
[----:B------:R1:W-:Y:S01]  /*21540*/  STL [R1+0x48], R0 ;  /* 0x0000480001007387 */ /* 0x0003e20000100800 */
[----:B0-----:R-:W-:-:S03]  /*21550*/  IMAD R4, R5, c[0x0][0x190], RZ ;  /* 0x0000640005047a24 */ /* 0x001fc600078e02ff */
[----:B------:R-:W-:Y:S01]  /*21560*/  STL [R1+0x4c], R6 ;  /* 0x00004c0601007387 */ /* 0x000fe20000100800 */
[----:B------:R-:W-:Y:S02]  /*21570*/  IMAD R5, R13, c[0x0][0x190], RZ ;  /* 0x000064000d057a24 */ /* 0x000fe400078e02ff */
[----:B-1----:R-:W-:Y:S01]  /*21580*/  IMAD R0, R24, c[0x0][0x190], RZ ;  /* 0x0000640018007a24 */ /* 0x002fe200078e02ff */
[----:B------:R0:W-:Y:S04]  /*21590*/  STL [R1+0x78], R4 ;  /* 0x0000780401007387 */ /* 0x0001e80000100800 */
[----:B------:R1:W-:Y:S01]  /*215a0*/  STL [R1+0x80], R0 ;  /* 0x0000800001007387 */ /* 0x0003e20000100800 */
[----:B0-----:R-:W-:-:S03]  /*215b0*/  IMAD R4, R23, c[0x0][0x190], RZ ;  /* 0x0000640017047a24 */ /* 0x001fc600078e02ff */
[----:B------:R0:W-:Y:S01]  /*215c0*/  STL [R1+0x90], R5 ;  /* 0x0000900501007387 */ /* 0x0001e20000100800 */
[----:B-1----:R-:W-:-:S03]  /*215d0*/  IMAD R0, R7, c[0x0][0x190], RZ ;  /* 0x0000640007007a24 */ /* 0x002fc600078e02ff */
[----:B------:R1:W-:Y:S01]  /*215e0*/  STL [R1+0xb4], R4 ;  /* 0x0000b40401007387 */ /* 0x0003e20000100800 */
[----:B0-----:R-:W-:-:S03]  /*215f0*/  IMAD R5, R22, c[0x0][0x190], RZ ;  /* 0x0000640016057a24 */ /* 0x001fc600078e02ff */
[----:B------:R0:W-:Y:S01]  /*21600*/  STL [R1+0x7e8], R0 ;  /* 0x0007e80001007387 */ /* 0x0001e20000100800 */
[----:B-1----:R-:W-:-:S03]  /*21610*/  IMAD R4, R11, c[0x0][0x190], RZ ;  /* 0x000064000b047a24 */ /* 0x002fc600078e02ff */
[----:B------:R1:W-:Y:S04]  /*21620*/  STL [R1+0x7ec], R5 ;  /* 0x0007ec0501007387 */ /* 0x0003e80000100800 */
[----:B------:R-:W2:Y:S01]  /*21630*/  LDL.LU R11, [R1+0x7bc] ;  /* 0x0007bc00010b7983 */ /* 0x000ea20000300800 */
[----:B0-----:R-:W-:-:S03]  /*21640*/  IMAD R0, R29, c[0x0][0x190], RZ ;  /* 0x000064001d007a24 */ /* 0x001fc600078e02ff */
[----:B------:R0:W-:Y:S04]  /*21650*/  STL [R1+0x800], R4 ;  /* 0x0008000401007387 */ /* 0x0001e80000100800 */
[----:B------:R-:W3:Y:S01]  /*21660*/  LDL.LU R29, [R1+0x7b8] ;  /* 0x0007b800011d7983 */ /* 0x000ee20000300800 */
[----:B-1----:R-:W-:-:S03]  /*21670*/  IMAD R5, R17, c[0x0][0x190], RZ ;  /* 0x0000640011057a24 */ /* 0x002fc600078e02ff */
[----:B------:R1:W-:Y:S01]  /*21680*/  STL [R1+0x7dc], R0 ;  /* 0x0007dc0001007387 */ /* 0x0003e20000100800 */
[----:B0-----:R-:W-:Y:S02]  /*21690*/  IMAD R4, R20, c[0x0][0x190], RZ ;  /* 0x0000640014047a24 */ /* 0x001fe400078e02ff */
[----:B-1----:R-:W-:-:S03]  /*216a0*/  IMAD R0, R12, c[0x0][0x190], RZ ;  /* 0x000064000c007a24 */ /* 0x002fc600078e02ff */
[----:B------:R0:W-:Y:S04]  /*216b0*/  STL [R1+0x7d8], R4 ;  /* 0x0007d80401007387 */ /* 0x0001e80000100800 */
[----:B------:R1:W-:Y:S04]  /*216c0*/  STL [R1+0x804], R0 ;  /* 0x0008040001007387 */ /* 0x0003e80000100800 */
[----:B------:R4:W-:Y:S01]  /*216d0*/  STL [R1+0x810], R5 ;  /* 0x0008100501007387 */ /* 0x0009e20000100800 */
[----:B0-----:R-:W-:-:S03]  /*216e0*/  IMAD R4, R2, c[0x0][0x190], RZ ;  /* 0x0000640002047a24 */ /* 0x001fc600078e02ff */
[----:B------:R-:W5:Y:S01]  /*216f0*/  LDL.LU R2, [R1+0x7b4] ;  /* 0x0007b40001027983 */ /* 0x000f620000300800 */
[----:B-1----:R-:W-:-:S03]  /*21700*/  IMAD R0, R3, c[0x0][0x190], RZ ;  /* 0x0000640003007a24 */ /* 0x002fc600078e02ff */
[----:B------:R0:W-:Y:S04]  /*21710*/  STL [R1+0x814], R4 ;  /* 0x0008140401007387 */ /* 0x0001e80000100800 */
[----:B------:R-:W5:Y:S01]  /*21720*/  LDL.LU R3, [R1+0x7b0] ;  /* 0x0007b00001037983 */ /* 0x000f620000300800 */
[----:B----4-:R-:W-:-:S03]  /*21730*/  IMAD R5, R15, c[0x0][0x190], RZ ;  /* 0x000064000f057a24 */ /* 0x010fc600078e02ff */
[----:B------:R1:W-:Y:S01]  /*21740*/  STL [R1+0x828], R0 ;  /* 0x0008280001007387 */ /* 0x0003e20000100800 */
[----:B0-----:R-:W-:-:S03]  /*21750*/  IMAD R4, R14, c[0x0][0x190], RZ ;  /* 0x000064000e047a24 */ /* 0x001fc600078e02ff */
[----:B-1----:R-:W4:Y:S04]  /*21760*/  LDL.LU R0, [R1+0x7ac] ;  /* 0x0007ac0001007983 */ /* 0x002f280000300800 */
[----:B------:R-:W-:Y:S04]  /*21770*/  STL [R1+0x7c4], R5 ;  /* 0x0007c40501007387 */ /* 0x000fe80000100800 */
[----:B------:R-:W4:Y:S04]  /*21780*/  LDL.LU R9, [R1+0x7a8] ;  /* 0x0007a80001097983 */ /* 0x000f280000300800 */
[----:B------:R0:W-:Y:S04]  /*21790*/  STL [R1+0x7c0], R4 ;  /* 0x0007c00401007387 */ /* 0x0001e80000100800 */
[----:B------:R-:W4:Y:S04]  /*217a0*/  LDL.LU R19, [R1+0x7a4] ;  /* 0x0007a40001137983 */ /* 0x000f280000300800 */
[----:B0-----:R-:W4:Y:S04]  /*217b0*/  LDL.LU R4, [R1+0x7a0] ;  /* 0x0007a00001047983 */ /* 0x001f280000300800 */
        /* <DEDUP_REMOVED lines=16> */
[----:B------:R-:W4:Y:S01]  /*218c0*/  LDL.LU R20, [R1+0x758] ;  /* 0x0007580001147983 */ /* 0x000f220000300800 */
[----:B--2---:R-:W-:-:S05]  /*218d0*/  IMAD R11, R11, c[0x0][0x190], RZ ;  /* 0x000064000b0b7a24 */ /* 0x004fca00078e02ff */
[----:B------:R0:W-:Y:S01]  /*218e0*/  STL [R1+0x82c], R11 ;  /* 0x00082c0b01007387 */ /* 0x0001e20000100800 */
[----:B---3--:R-:W-:-:S03]  /*218f0*/  IMAD R8, R29, c[0x0][0x190], RZ ;  /* 0x000064001d087a24 */ /* 0x008fc600078e02ff */
[----:B------:R-:W2:Y:S04]  /*21900*/  LDL.LU R12, [R1+0x754] ;  /* 0x00075400010c7983 */ /* 0x000ea80000300800 */
[----:B------:R1:W-:Y:S04]  /*21910*/  STL [R1+0x838], R8 ;  /* 0x0008380801007387 */ /* 0x0003e80000100800 */
[----:B------:R-:W3:Y:S04]  /*21920*/  LDL.LU R17, [R1+0x750] ;  /* 0x0007500001117983 */ /* 0x000ee80000300800 */
[----:B0-----:R-:W3:Y:S04]  /*21930*/  LDL.LU R11, [R1+0x74c] ;  /* 0x00074c00010b7983 */ /* 0x001ee80000300800 */
[----:B------:R-:W3:Y:S01]  /*21940*/  LDL.LU R29, [R1+0x748] ;  /* 0x00074800011d7983 */ /* 0x000ee20000300800 */
[----:B-----5:R-:W-:-:S05]  /*21950*/  IMAD R2, R2, c[0x0][0x190], RZ ;  /* 0x0000640002027a24 */ /* 0x020fca00078e02ff */
[----:B------:R0:W-:Y:S01]  /*21960*/  STL [R1+0x7b4], R2 ;  /* 0x0007b40201007387 */ /* 0x0001e20000100800 */
[----:B-1----:R-:W-:-:S03]  /*21970*/  IMAD R8, R3, c[0x0][0x190], RZ ;  /* 0x0000640003087a24 */ /* 0x002fc600078e02ff */
[----:B0-----:R-:W5:Y:S04]  /*21980*/  LDL.LU R2, [R1+0x744] ;  /* 0x0007440001027983 */ /* 0x001f680000300800 */
[----:B------:R-:W5:Y:S04]  /*21990*/  LDL.LU R3, [R1+0x740] ;  /* 0x0007400001037983 */ /* 0x000f680000300800 */
[----:B------:R4:W-:Y:S02]  /*219a0*/  STL [R1+0x7b0], R8 ;  /* 0x0007b00801007387 */ /* 0x0009e40000100800 */
[----:B----4-:R-:W-:-:S02]  /*219b0*/  IMAD R8, R0, c[0x0][0x190], RZ ;  /* 0x0000640000087a24 */ /* 0x010fc400078e02ff */
[----:B------:R-:W-:-:S03]  /*219c0*/  IMAD R0, R9, c[0x0][0x190], RZ ;  /* 0x0000640009007a24 */ /* 0x000fc600078e02ff */
[----:B------:R0:W-:Y:S04]  /*219d0*/  STL [R1+0x83c], R8 ;  /* 0x00083c0801007387 */ /* 0x0001e80000100800 */
[----:B------:R1:W-:Y:S01]  /*219e0*/  STL [R1+0x850], R0 ;  /* 0x0008500001007387 */ /* 0x0003e20000100800 */
[----:B------:R-:W-:Y:S02]  /*219f0*/  IMAD R4, R4, c[0x0][0x190], RZ ;  /* 0x0000640004047a24 */ /* 0x000fe400078e02ff */
[----:B0-----:R-:W-:Y:S02]  /*21a00*/  IMAD R8, R19, c[0x0][0x190], RZ ;  /* 0x0000640013087a24 */ /* 0x001fe400078e02ff */
[----:B-1----:R-:W-:-:S03]  /*21a10*/  IMAD R0, R6, c[0x0][0x190], RZ ;  /* 0x0000640006007a24 */ /* 0x002fc600078e02ff */
[----:B------:R-:W-:Y:S01]  /*21a20*/  STL [R1+0x854], R8 ;  /* 0x0008540801007387 */ /* 0x000fe20000100800 */
[----:B------:R-:W-:-:S03]  /*21a30*/  IMAD R6, R26, c[0x0][0x190], RZ ;  /* 0x000064001a067a24 */ /* 0x000fc600078e02ff */
        /* <DEDUP_REMOVED lines=10> */
[----:B------:R4:W-:Y:S01]  /*21ae0*/  STL [R1+0x788], R4 ;  /* 0x0007880401007387 */ /* 0x0009e20000100800 */
[----:B0-----:R-:W-:Y:S02]  /*21af0*/  IMAD R0, R10, c[0x0][0x190], RZ ;  /* 0x000064000a007a24 */ /* 0x001fe400078e02ff */
[----:B-1----:R-:W-:-:S03]  /*21b00*/  IMAD R6, R16, c[0x0][0x190], RZ ;  /* 0x0000640010067a24 */ /* 0x002fc600078e02ff */
[----:B------:R0:W-:Y:S01]  /*21b10*/  STL [R1+0x87c], R0 ;  /* 0x00087c0001007387 */ /* 0x0001e20000100800 */
[----:B----4-:R-:W-:-:S03]  /*21b20*/  IMAD R4, R5, c[0x0][0x190], RZ ;  /* 0x0000640005047a24 */ /* 0x010fc600078e02ff */
[----:B------:R-:W-:Y:S01]  /*21b30*/  STL [R1+0x888], R6 ;  /* 0x0008880601007387 */ /* 0x000fe20000100800 */
[----:B------:R-:W-:-:S03]  /*21b40*/  IMAD R5, R13, c[0x0][0x190], RZ ;  /* 0x000064000d057a24 */ /* 0x000fc600078e02ff */
[----:B------:R1:W-:Y:S01]  /*21b50*/  STL [R1+0x88c], R4 ;  /* 0x00088c0401007387 */ /* 0x0003e20000100800 */
[----:B0-----:R-:W-:-:S05]  /*21b60*/  IMAD R0, R24, c[0x0][0x190], RZ ;  /* 0x0000640018007a24 */ /* 0x001fca00078e02ff */
        /* <DEDUP_REMOVED lines=8> */
[----:B------:R-:W-:Y:S04]  /*21bf0*/  STL [R1+0x764], R5 ;  /* 0x0007640501007387 */ /* 0x000fe80000100800 */
[----:B------:R-:W4:Y:S01]  /*21c00*/  LDL.LU R15, [R1+0x73c] ;  /* 0x00073c00010f7983 */ /* 0x000f220000300800 */
[----:B0-----:R-:W-:-:S03]  /*21c10*/  IMAD R0, R14, c[0x0][0x190], RZ ;  /* 0x000064000e007a24 */ /* 0x001fc600078e02ff */
[----:B------:R0:W-:Y:S04]  /*21c20*/  STL [R1+0x760], R4 ;  /* 0x0007600401007387 */ /* 0x0001e80000100800 */
[----:B------:R-:W4:Y:S04]  /*21c30*/  LDL.LU R14, [R1+0x738] ;  /* 0x00073800010e7983 */ /* 0x000f280000300800 */
[----:B------:R2:W-:Y:S01]  /*21c40*/  STL [R1+0x8b0], R0 ;  /* 0x0008b00001007387 */ /* 0x0005e20000100800 */
[----:B0-----:R-:W-:-:S05]  /*21c50*/  IMAD R4, R20, c[0x0][0x190], RZ ;  /* 0x0000640014047a24 */ /* 0x001fca00078e02ff */
[----:B------:R0:W-:Y:S01]  /*21c60*/  STL [R1+0x8b4], R4 ;  /* 0x0008b40401007387 */ /* 0x0001e20000100800 */
[----:B--2---:R-:W-:Y:S02]  /*21c70*/  IMAD R0, R12, c[0x0][0x190], RZ ;  /* 0x000064000c007a24 */ /* 0x004fe400078e02ff */
[----:B---3--:R-:W-:-:S03]  /*21c80*/  IMAD R5, R17, c[0x0][0x190], RZ ;  /* 0x0000640011057a24 */ /* 0x008fc600078e02ff */
[----:B------:R1:W-:Y:S01]  /*21c90*/  STL [R1+0x8c0], R0 ;  /* 0x0008c00001007387 */ /* 0x0003e20000100800 */
[----:B0-----:R-:W-:-:S03]  /*21ca0*/  IMAD R4, R11, c[0x0][0x190], RZ ;  /* 0x000064000b047a24 */ /* 0x001fc600078e02ff */
[----:B------:R-:W-:Y:S04]  /*21cb0*/  STL [R1+0x8c4], R5 ;  /* 0x0008c40501007387 */ /* 0x000fe80000100800 */
[----:B------:R-:W2:Y:S01]  /*21cc0*/  LDL.LU R11, [R1+0x734] ;  /* 0x00073400010b7983 */ /* 0x000ea20000300800 */
[----:B-1----:R-:W-:-:S03]  /*21cd0*/  IMAD R0, R29, c[0x0][0x190], RZ ;  /* 0x000064001d007a24 */ /* 0x002fc600078e02ff */
[----:B------:R-:W-:Y:S04]  /*21ce0*/  STL [R1+0x74c], R4 ;  /* 0x00074c0401007387 */ /* 0x000fe80000100800 */
[----:B------:R-:W3:Y:S04]  /*21cf0*/  LDL.LU R29, [R1+0x730] ;  /* 0x00073000011d7983 */ /* 0x000ee80000300800 */
[----:B------:R0:W-:Y:S04]  /*21d00*/  STL [R1+0x748], R0 ;  /* 0x0007480001007387 */ /* 0x0001e80000100800 */
[----:B0-----:R-:W3:Y:S01]  /*21d10*/  LDL.LU R0, [R1+0x72c] ;  /* 0x00072c0001007983 */ /* 0x001ee20000300800 */
[----:B-----5:R-:W-:-:S02]  /*21d20*/  IMAD R4, R2, c[0x0][0x190], RZ ;  /* 0x0000640002047a24 */ /* 0x020fc400078e02ff */
[----:B------:R-:W-:-:S03]  /*21d30*/  IMAD R2, R3, c[0x0][0x190], RZ ;  /* 0x0000640003027a24 */ /* 0x000fc600078e02ff */
[----:B------:R0:W-:Y:S04]  /*21d40*/  STL [R1+0x8d8], R4 ;  /* 0x0008d80401007387 */ /* 0x0001e80000100800 */
[----:B------:R-:W5:Y:S04]  /*21d50*/  LDL.LU R9, [R1+0x728] ;  /* 0x0007280001097983 */ /* 0x000f680000300800 */
[----:B------:R1:W-:Y:S04]  /*21d60*/  STL [R1+0x8dc], R2 ;  /* 0x0008dc0201007387 */ /* 0x0003e80000100800 */
[----:B------:R-:W5:Y:S04]  /*21d70*/  LDL.LU R19, [R1+0x724] ;  /* 0x0007240001137983 */ /* 0x000f680000300800 */
[----:B0-----:R-:W5:Y:S04]  /*21d80*/  LDL.LU R4, [R1+0x720] ;  /* 0x0007200001047983 */ /* 0x001f680000300800 */
        /* <DEDUP_REMOVED lines=14> */
[----:B-1----:R-:W5:Y:S04]  /*21e70*/  LDL.LU R2, [R1+0x6e4] ;  /* 0x0006e40001027983 */ /* 0x002f680000300800 */
[----:B------:R-:W5:Y:S04]  /*21e80*/  LDL.LU R3, [R1+0x6e0] ;  /* 0x0006e00001037983 */ /* 0x000f680000300800 */
[----:B------:R-:W5:Y:S01]  /*21e90*/  LDL.LU R20, [R1+0x6dc] ;  /* 0x0006dc0001147983 */ /* 0x000f620000300800 */
[----:B----4-:R-:W-:-:S05]  /*21ea0*/  IMAD R12, R15, c[0x0][0x190], RZ ;  /* 0x000064000f0c7a24 */ /* 0x010fca00078e02ff */
[----:B------:R0:W-:Y:S01]  /*21eb0*/  STL [R1+0x73c], R12 ;  /* 0x00073c0c01007387 */ /* 0x0001e20000100800 */
[----:B------:R-:W-:-:S03]  /*21ec0*/  IMAD R8, R14, c[0x0][0x190], RZ ;  /* 0x000064000e087a24 */ /* 0x000fc600078e02ff */
[----:B0-----:R-:W4:Y:S04]  /*21ed0*/  LDL.LU R12, [R1+0x6d8] ;  /* 0x0006d800010c7983 */ /* 0x001f280000300800 */
[----:B------:R3:W-:Y:S04]  /*21ee0*/  STL [R1+0x738], R8 ;  /* 0x0007380801007387 */ /* 0x0007e80000100800 */
[----:B------:R-:W4:Y:S04]  /*21ef0*/  LDL.LU R17, [R1+0x6d4] ;  /* 0x0006d40001117983 */ /* 0x000f280000300800 */
[----:B------:R-:W4:Y:S04]  /*21f00*/  LDL.LU R15, [R1+0x6d0] ;  /* 0x0006d000010f7983 */ /* 0x000f280000300800 */
[----:B------:R-:W4:Y:S01]  /*21f10*/  LDL.LU R14, [R1+0x6cc] ;  /* 0x0006cc00010e7983 */ /* 0x000f220000300800 */
[----:B--2---:R-:W-:-:S05]  /*21f20*/  IMAD R11, R11, c[0x0][0x190], RZ ;  /* 0x000064000b0b7a24 */ /* 0x004fca00078e02ff */
[----:B------:R0:W-:Y:S01]  /*21f30*/  STL [R1+0x8e8], R11 ;  /* 0x0008e80b01007387 */ /* 0x0001e20000100800 */
[----:B---3--:R-:W-:-:S03]  /*21f40*/  IMAD R8, R29, c[0x0][0x190], RZ ;  /* 0x000064001d087a24 */ /* 0x008fc600078e02ff */
[----:B0-----:R-:W2:Y:S04]  /*21f50*/  LDL.LU R11, [R1+0x6c8] ;  /* 0x0006c800010b7983 */ /* 0x001ea80000300800 */
[----:B------:R-:W3:Y:S04]  /*21f60*/  LDL.LU R29, [R1+0x6c4] ;  /* 0x0006c400011d7983 */ /* 0x000ee80000300800 */
[----:B------:R0:W-:Y:S02]  /*21f70*/  STL [R1+0x8ec], R8 ;  /* 0x0008ec0801007387 */ /* 0x0001e40000100800 */
[----:B0-----:R-:W-:-:S02]  /*21f80*/  IMAD R8, R0, c[0x0][0x190], RZ ;  /* 0x0000640000087a24 */ /* 0x001fc400078e02ff */
[----:B-----5:R-:W-:-:S03]  /*21f90*/  IMAD R0, R9, c[0x0][0x190], RZ ;  /* 0x0000640009007a24 */ /* 0x020fc600078e02ff */
        /* <DEDUP_REMOVED lines=21> */
[----:B-----5:R-:W-:-:S03]  /*220f0*/  IMAD R4, R5, c[0x0][0x190], RZ ;  /* 0x0000640005047a24 */ /* 0x020fc600078e02ff */
        /* <DEDUP_REMOVED lines=12> */
[----:B------:R-:W-:Y:S04]  /*221c0*/  STL [R1+0x6e8], R5 ;  /* 0x0006e80501007387 */ /* 0x000fe80000100800 */
[----:B------:R-:W5:Y:S01]  /*221d0*/  LDL.LU R2, [R1+0x6c0] ;  /* 0x0006c00001027983 */ /* 0x000f620000300800 */
[----:B0-----:R-:W-:-:S03]  /*221e0*/  IMAD R0, R3, c[0x0][0x190], RZ ;  /* 0x0000640003007a24 */ /* 0x001fc600078e02ff */
[----:B------:R0:W-:Y:S04]  /*221f0*/  STL [R1+0x960], R4 ;  /* 0x0009600401007387 */ /* 0x0001e80000100800 */
[----:B------:R-:W5:Y:S04]  /*22200*/  LDL.LU R3, [R1+0x6bc] ;  /* 0x0006bc0001037983 */ /* 0x000f680000300800 */
[----:B------:R4:W-:Y:S01]  /*22210*/  STL [R1+0x964], R0 ;  /* 0x0009640001007387 */ /* 0x0009e20000100800 */
[----:B0-----:R-:W-:-:S05]  /*22220*/  IMAD R4, R20, c[0x0][0x190], RZ ;  /* 0x0000640014047a24 */ /* 0x001fca00078e02ff */
[----:B------:R0:W-:Y:S01]  /*22230*/  STL [R1+0x978], R4 ;  /* 0x0009780401007387 */ /* 0x0001e20000100800 */
[----:B----4-:R-:W-:Y:S02]  /*22240*/  IMAD R0, R12, c[0x0][0x190], RZ ;  /* 0x000064000c007a24 */ /* 0x010fe400078e02ff */
[----:B------:R-:W-:-:S03]  /*22250*/  IMAD R5, R17, c[0x0][0x190], RZ ;  /* 0x0000640011057a24 */ /* 0x000fc600078e02ff */
[----:B------:R1:W-:Y:S01]  /*22260*/  STL [R1+0x97c], R0 ;  /* 0x00097c0001007387 */ /* 0x0003e20000100800 */
[----:B0-----:R-:W-:-:S03]  /*22270*/  IMAD R4, R15, c[0x0][0x190], RZ ;  /* 0x000064000f047a24 */ /* 0x001fc600078e02ff */
[----:B------:R-:W-:Y:S04]  /*22280*/  STL [R1+0x6d4], R5 ;  /* 0x0006d40501007387 */ /* 0x000fe80000100800 */
[----:B------:R-:W4:Y:S01]  /*22290*/  LDL.LU R15, [R1+0x6b8] ;  /* 0x0006b800010f7983 */ /* 0x000f220000300800 */
[----:B-1----:R-:W-:-:S03]  /*222a0*/  IMAD R0, R14, c[0x0][0x190], RZ ;  /* 0x000064000e007a24 */ /* 0x002fc600078e02ff */
[----:B------:R-:W-:Y:S04]  /*222b0*/  STL [R1+0x6d0], R4 ;  /* 0x0006d00401007387 */ /* 0x000fe80000100800 */
[----:B------:R-:W4:Y:S04]  /*222c0*/  LDL.LU R14, [R1+0x6b4] ;  /* 0x0006b400010e7983 */ /* 0x000f280000300800 */
[----:B------:R0:W-:Y:S04]  /*222d0*/  STL [R1+0x988], R0 ;  /* 0x0009880001007387 */ /* 0x0001e80000100800 */
[----:B0-----:R-:W4:Y:S01]  /*222e0*/  LDL.LU R0, [R1+0x6b0] ;  /* 0x0006b00001007983 */ /* 0x001f220000300800 */
[----:B--2---:R-:W-:-:S02]  /*222f0*/  IMAD R5, R11, c[0x0][0x190], RZ ;  /* 0x000064000b057a24 */ /* 0x004fc400078e02ff */
[----:B---3--:R-:W-:-:S03]  /*22300*/  IMAD R4, R29, c[0x0][0x190], RZ ;  /* 0x000064001d047a24 */ /* 0x008fc600078e02ff */
[----:B------:R-:W-:Y:S04]  /*22310*/  STL [R1+0x98c], R5 ;  /* 0x00098c0501007387 */ /* 0x000fe80000100800 */
[----:B------:R-:W2:Y:S04]  /*22320*/  LDL.LU R9, [R1+0x6ac] ;  /* 0x0006ac0001097983 */ /* 0x000ea80000300800 */
[----:B------:R0:W-:Y:S04]  /*22330*/  STL [R1+0x6c4], R4 ;  /* 0x0006c40401007387 */ /* 0x0001e80000100800 */
[----:B------:R-:W3:Y:S04]  /*22340*/  LDL.LU R19, [R1+0x6a8] ;  /* 0x0006a80001137983 */ /* 0x000ee80000300800 */
[----:B0-----:R-:W3:Y:S04]  /*22350*/  LDL.LU R4, [R1+0x6a4] ;  /* 0x0006a40001047983 */ /* 0x001ee80000300800 */
        /* <DEDUP_REMOVED lines=16> */
[----:B------:R-:W3:Y:S01]  /*22460*/  LDL.LU R20, [R1+0x660] ;  /* 0x0006600001147983 */ /* 0x000ee20000300800 */
[----:B-----5:R-:W-:-:S05]  /*22470*/  IMAD R8, R2, c[0x0][0x190], RZ ;  /* 0x0000640002087a24 */ /* 0x020fca00078e02ff */
[----:B------:R-:W-:Y:S01]  /*22480*/  STL [R1+0x6c0], R8 ;  /* 0x0006c00801007387 */ /* 0x000fe20000100800 */
[----:B------:R-:W-:-:S03]  /*22490*/  IMAD R2, R3, c[0x0][0x190], RZ ;  /* 0x0000640003027a24 */ /* 0x000fc600078e02ff */
[----:B------:R-:W5:Y:S04]  /*224a0*/  LDL.LU R12, [R1+0x65c] ;  /* 0x00065c00010c7983 */ /* 0x000f680000300800 */
[----:B------:R0:W-:Y:S04]  /*224b0*/  STL [R1+0x9a0], R2 ;  /* 0x0009a00201007387 */ /* 0x0001e80000100800 */
[----:B------:R-:W5:Y:S04]  /*224c0*/  LDL.LU R17, [R1+0x658] ;  /* 0x0006580001117983 */ /* 0x000f680000300800 */
[----:B0-----:R-:W5:Y:S04]  /*224d0*/  LDL.LU R2, [R1+0x654] ;  /* 0x0006540001027983 */ /* 0x001f680000300800 */
[----:B------:R-:W5:Y:S01]  /*224e0*/  LDL.LU R3, [R1+0x650] ;  /* 0x0006500001037983 */ /* 0x000f620000300800 */
[----:B----4-:R-:W-:-:S05]  /*224f0*/  IMAD R15, R15, c[0x0][0x190], RZ ;  /* 0x000064000f0f7a24 */ /* 0x010fca00078e02ff */
[----:B------:R0:W-:Y:S01]  /*22500*/  STL [R1+0x9a4], R15 ;  /* 0x0009a40f01007387 */ /* 0x0001e20000100800 */
[----:B------:R-:W-:-:S03]  /*22510*/  IMAD R8, R14, c[0x0][0x190], RZ ;  /* 0x000064000e087a24 */ /* 0x000fc600078e02ff */
[----:B0-----:R-:W4:Y:S04]  /*22520*/  LDL.LU R15, [R1+0x64c] ;  /* 0x00064c00010f7983 */ /* 0x001f280000300800 */
[----:B------:R-:W4:Y:S04]  /*22530*/  LDL.LU R14, [R1+0x648] ;  /* 0x00064800010e7983 */ /* 0x000f280000300800 */
[----:B------:R0:W-:Y:S02]  /*22540*/  STL [R1+0x9b0], R8 ;  /* 0x0009b00801007387 */ /* 0x0001e40000100800 */
[----:B0-----:R-:W-:-:S05]  /*22550*/  IMAD R8, R0, c[0x0][0x190], RZ ;  /* 0x0000640000087a24 */ /* 0x001fca00078e02ff */
[----:B------:R3:W-:Y:S01]  /*22560*/  STL [R1+0x9b4], R8 ;  /* 0x0009b40801007387 */ /* 0x0007e20000100800 */
[----:B--2---:R-:W-:-:S05]  /*22570*/  IMAD R0, R9, c[0x0][0x190], RZ ;  /* 0x0000640009007a24 */ /* 0x004fca00078e02ff */
[----:B------:R0:W-:Y:S01]  /*22580*/  STL [R1+0x6ac], R0 ;  /* 0x0006ac0001007387 */ /* 0x0001e20000100800 */
[----:B---3--:R-:W-:Y:S02]  /*22590*/  IMAD R8, R19, c[0x0][0x190], RZ ;  /* 0x0000640013087a24 */ /* 0x008fe400078e02ff */
[----:B------:R-:W-:-:S03]  /*225a0*/  IMAD R4, R4, c[0x0][0x190], RZ ;  /* 0x0000640004047a24 */ /* 0x000fc600078e02ff */
[----:B------:R-:W-:Y:S01]  /*225b0*/  STL [R1+0x6a8], R8 ;  /* 0x0006a80801007387 */ /* 0x000fe20000100800 */
[----:B0-----:R-:W-:-:S03]  /*225c0*/  IMAD R0, R6, c[0x0][0x190], RZ ;  /* 0x0000640006007a24 */ /* 0x001fc600078e02ff */
[----:B------:R0:W-:Y:S01]  /*225d0*/  STL [R1+0x9c8], R4 ;  /* 0x0009c80401007387 */ /* 0x0001e20000100800 */
[----:B------:R-:W-:-:S03]  /*225e0*/  IMAD R6, R26, c[0x0][0x190], RZ ;  /* 0x000064001a067a24 */ /* 0x000fc600078e02ff */
        /* <DEDUP_REMOVED lines=13> */
[----:B--2---:R-:W-:-:S03]  /*226c0*/  IMAD R4, R5, c[0x0][0x190], RZ ;  /* 0x0000640005047a24 */ /* 0x004fc600078e02ff */
        /* <DEDUP_REMOVED lines=12> */
[----:B------:R-:W-:Y:S04]  /*22790*/  STL [R1+0xa40], R5 ;  /* 0x000a400501007387 */ /* 0x000fe80000100800 */
[----:B------:R-:W2:Y:S01]  /*227a0*/  LDL.LU R11, [R1+0x644] ;  /* 0x00064400010b7983 */ /* 0x000ea20000300800 */
[----:B0-----:R-:W-:-:S03]  /*227b0*/  IMAD R0, R29, c[0x0][0x190], RZ ;  /* 0x000064001d007a24 */ /* 0x001fc600078e02ff */
[----:B------:R0:W-:Y:S04]  /*227c0*/  STL [R1+0xa44], R4 ;  /* 0x000a440401007387 */ /* 0x0001e80000100800 */
[----:B------:R-:W3:Y:S04]  /*227d0*/  LDL.LU R29, [R1+0x640] ;  /* 0x00064000011d7983 */ /* 0x000ee80000300800 */
[----:B------:R5:W-:Y:S01]  /*227e0*/  STL [R1+0xa50], R0 ;  /* 0x000a500001007387 */ /* 0x000be20000100800 */
[----:B0-----:R-:W-:-:S05]  /*227f0*/  IMAD R4, R20, c[0x0][0x190], RZ ;  /* 0x0000640014047a24 */ /* 0x001fca00078e02ff */
[----:B------:R0:W-:Y:S01]  /*22800*/  STL [R1+0xa54], R4 ;  /* 0x000a540401007387 */ /* 0x0001e20000100800 */
[----:B-----5:R-:W-:Y:S02]  /*22810*/  IMAD R0, R12, c[0x0][0x190], RZ ;  /* 0x000064000c007a24 */ /* 0x020fe400078e02ff */
[----:B------:R-:W-:-:S03]  /*22820*/  IMAD R5, R17, c[0x0][0x190], RZ ;  /* 0x0000640011057a24 */ /* 0x000fc600078e02ff */
[----:B------:R1:W-:Y:S04]  /*22830*/  STL [R1+0xa60], R0 ;  /* 0x000a600001007387 */ /* 0x0003e80000100800 */
[----:B------:R-:W-:Y:S01]  /*22840*/  STL [R1+0xa64], R5 ;  /* 0x000a640501007387 */ /* 0x000fe20000100800 */
[----:B0-----:R-:W-:-:S03]  /*22850*/  IMAD R4, R2, c[0x0][0x190], RZ ;  /* 0x0000640002047a24 */ /* 0x001fc600078e02ff */
[----:B------:R-:W5:Y:S01]  /*22860*/  LDL.LU R2, [R1+0x63c] ;  /* 0x00063c0001027983 */ /* 0x000f620000300800 */
[----:B-1----:R-:W-:-:S03]  /*22870*/  IMAD R0, R3, c[0x0][0x190], RZ ;  /* 0x0000640003007a24 */ /* 0x002fc600078e02ff */
[----:B------:R-:W-:Y:S04]  /*22880*/  STL [R1+0xa70], R4 ;  /* 0x000a700401007387 */ /* 0x000fe80000100800 */
[----:B------:R-:W5:Y:S04]  /*22890*/  LDL.LU R3, [R1+0x638] ;  /* 0x0006380001037983 */ /* 0x000f680000300800 */
[----:B------:R0:W-:Y:S04]  /*228a0*/  STL [R1+0xa74], R0 ;  /* 0x000a740001007387 */ /* 0x0001e80000100800 */
[----:B0-----:R-:W5:Y:S01]  /*228b0*/  LDL.LU R0, [R1+0x634] ;  /* 0x0006340001007983 */ /* 0x001f620000300800 */
[----:B----4-:R-:W-:-:S02]  /*228c0*/  IMAD R5, R15, c[0x0][0x190], RZ ;  /* 0x000064000f057a24 */ /* 0x010fc400078e02ff */
[----:B------:R-:W-:-:S03]  /*228d0*/  IMAD R4, R14, c[0x0][0x190], RZ ;  /* 0x000064000e047a24 */ /* 0x000fc600078e02ff */
        /* <DEDUP_REMOVED lines=36> */
[----:B0-----:R-:W-:-:S05]  /*22b20*/  IMAD R8, R0, c[0x0][0x190], RZ ;  /* 0x0000640000087a24 */ /* 0x001fca00078e02ff */
[----:B------:R0:W-:Y:S01]  /*22b30*/  STL [R1+0xab0], R8 ;  /* 0x000ab00801007387 */ /* 0x0001e20000100800 */
[----:B----4-:R-:W-:-:S05]  /*22b40*/  IMAD R0, R9, c[0x0][0x190], RZ ;  /* 0x0000640009007a24 */ /* 0x010fca00078e02ff */
[----:B------:R1:W-:Y:S01]  /*22b50*/  STL [R1+0xab4], R0 ;  /* 0x000ab40001007387 */ /* 0x0003e20000100800 */
[----:B0-----:R-:W-:Y:S02]  /*22b60*/  IMAD R8, R19, c[0x0][0x190], RZ ;  /* 0x0000640013087a24 */ /* 0x001fe400078e02ff */
[----:B------:R-:W-:-:S03]  /*22b70*/  IMAD R4, R4, c[0x0][0x190], RZ ;  /* 0x0000640004047a24 */ /* 0x000fc600078e02ff */
[----:B------:R-:W-:Y:S01]  /*22b80*/  STL [R1+0xac0], R8 ;  /* 0x000ac00801007387 */ /* 0x000fe20000100800 */
[----:B-1----:R-:W-:-:S03]  /*22b90*/  IMAD R0, R6, c[0x0][0x190], RZ ;  /* 0x0000640006007a24 */ /* 0x002fc600078e02ff */
        /* <DEDUP_REMOVED lines=89> */
[----:B0-----:R-:W-:Y:S02]  /*23130*/  IMAD R8, R19, c[0x0][0x190], RZ ;  /* 0x0000640013087a24 */ /* 0x001fe400078e02ff */
[----:B------:R-:W-:Y:S02]  /*23140*/  IMAD R4, R4, c[0x0][0x190], RZ ;  /* 0x0000640004047a24 */ /* 0x000fe400078e02ff */
[----:B-1----:R-:W-:Y:S01]  /*23150*/  IMAD R0, R6, c[0x0][0x190], RZ ;  /* 0x0000640006007a24 */ /* 0x002fe200078e02ff */
        /* <DEDUP_REMOVED lines=272> */
[----:B0-----:R-:W-:-:S05]  /*24260*/  IMAD R8, R0, c[0x0][0x190], RZ ;  /* 0x0000640000087a24 */ /* 0x001fca00078e02ff */
[----:B------:R0:W-:Y:S01]  /*24270*/  STL [R1+0xfc8], R8 ;  /* 0x000fc80801007387 */ /* 0x0001e20000100800 */
[----:B-----5:R-:W-:-:S05]  /*24280*/  IMAD R0, R9, c[0x0][0x190], RZ ;  /* 0x0000640009007a24 */ /* 0x020fca00078e02ff */
        /* <DEDUP_REMOVED lines=371> */
[----:B------:R-:W-:Y:S02]  /*259c0*/  IMAD R28, R28, c[0x0][0x190], RZ ;  /* 0x000064001c1c7a24 */ /* 0x000fe400078e02ff */
        /* <DEDUP_REMOVED lines=18> */
[----:B------:R1:W-:Y:S04]  /*25af0*/  STL [R1+0x1338], R4 ;  /* 0x0013380401007387 */ /* 0x0003e80000100800 */
[----:B------:R2:W-:Y:S01]  /*25b00*/  STL [R1+0x133c], R0 ;  /* 0x00133c0001007387 */ /* 0x0005e20000100800 */
[----:B0-----:R-:W-:Y:S02]  /*25b10*/  IMAD R6, R16, c[0x0][0x190], RZ ;  /* 0x0000640010067a24 */ /* 0x001fe400078e02ff */
[----:B-1----:R-:W-:-:S03]  /*25b20*/  IMAD R4, R5, c[0x0][0x190], RZ ;  /* 0x0000640005047a24 */ /* 0x002fc600078e02ff */
[----:B------:R-:W-:Y:S01]  /*25b30*/  STL [R1+0x1340], R6 ;  /* 0x0013400601007387 */ /* 0x000fe20000100800 */
[----:B--2---:R-:W-:-:S03]  /*25b40*/  IMAD R0, R24, c[0x0][0x190], RZ ;  /* 0x0000640018007a24 */ /* 0x004fc600078e02ff */
        /* <DEDUP_REMOVED lines=10> */
[----:B------:R-:W-:Y:S01]  /*25bf0*/  STL [R1+0x1358], R5 ;  /* 0x0013580501007387 */ /* 0x000fe20000100800 */
[----:B--2---:R-:W-:-:S03]  /*25c00*/  IMAD R0, R12, c[0x0][0x190], RZ ;  /* 0x000064000c007a24 */ /* 0x004fc600078e02ff */
[----:B------:R-:W-:Y:S04]  /*25c10*/  STL [R1+0xa30], R4 ;  /* 0x000a300401007387 */ /* 0x000fe80000100800 */
[----:B------:R-:W-:Y:S04]  /*25c20*/  STL [R1+0x35ec], R28 ;  /* 0x0035ec1c01007387 */ /* 0x000fe80000100800 */
[----:B------:R0:W-:Y:S02]  /*25c30*/  STL [R1+0xa0c], R0 ;  /* 0x000a0c0001007387 */ /* 0x0001e40000100800 */
[----:B0-----:R-:W-:-:S05]  /*25c40*/  IMAD R0, R17, c[0x0][0x190], RZ ;  /* 0x0000640011007a24 */ /* 0x001fca00078e02ff */
[----:B------:R0:W-:Y:S01]  /*25c50*/  STL [R1+0x9e4], R0 ;  /* 0x0009e40001007387 */ /* 0x0001e20000100800 */
[----:B-----5:R-:W-:Y:S02]  /*25c60*/  IMAD R28, R11, c[0x0][0x190], RZ ;  /* 0x000064000b1c7a24 */ /* 0x020fe400078e02ff */
[----:B------:R-:W-:Y:S02]  /*25c70*/  IMAD R4, R29, c[0x0][0x190], RZ ;  /* 0x000064001d047a24 */ /* 0x000fe400078e02ff */
[----:B------:R-:W-:-:S03]  /*25c80*/  IMAD R2, R2, c[0x0][0x190], RZ ;  /* 0x0000640002027a24 */ /* 0x000fc600078e02ff */
[----:B------:R-:W-:Y:S01]  /*25c90*/  STL [R1+0x9bc], R4 ;  /* 0x0009bc0401007387 */ /* 0x000fe20000100800 */
[----:B0-----:R-:W-:-:S03]  /*25ca0*/  IMAD R0, R3, c[0x0][0x190], RZ ;  /* 0x0000640003007a24 */ /* 0x001fc600078e02ff */
[----:B------:R-:W-:Y:S04]  /*25cb0*/  STL [R1+0x9e0], R28 ;  /* 0x0009e01c01007387 */ /* 0x000fe80000100800 */
[----:B------:R-:W-:Y:S04]  /*25cc0*/  STL [R1+0x9b8], R2 ;  /* 0x0009b80201007387 */ /* 0x000fe80000100800 */
[----:B------:R0:W-:Y:S04]  /*25cd0*/  STL [R1+0x368c], R28 ;  /* 0x00368c1c01007387 */ /* 0x0001e80000100800 */
[----:B------:R1:W-:Y:S04]  /*25ce0*/  STL [R1+0x994], R0 ;  /* 0x0009940001007387 */ /* 0x0003e80000100800 */
[----:B0-----:R-:W2:Y:S01]  /*25cf0*/  LDL.LU R28, [R1+0x1c4] ;  /* 0x0001c400011c7983 */ /* 0x001ea20000300800 */
[----:B----4-:R-:W-:-:S02]  /*25d00*/  IMAD R2, R15, c[0x0][0x190], RZ ;  /* 0x000064000f027a24 */ /* 0x010fc400078e02ff */
[----:B-1----:R-:W-:-:S03]  /*25d10*/  IMAD R0, R14, c[0x0][0x190], RZ ;  /* 0x000064000e007a24 */ /* 0x002fc600078e02ff */
[----:B------:R-:W-:Y:S04]  /*25d20*/  STL [R1+0x990], R2 ;  /* 0x0009900201007387 */ /* 0x000fe80000100800 */
[----:B--2---:R0:W-:Y:S04]  /*25d30*/  STL [R1+0x36a0], R28 ;  /* 0x0036a01c01007387 */ /* 0x0041e80000100800 */
[----:B------:R-:W-:Y:S04]  /*25d40*/  STL [R1+0x96c], R0 ;  /* 0x00096c0001007387 */ /* 0x000fe80000100800 */
[----:B0-----:R-:W2:Y:S04]  /*25d50*/  LDL.LU R28, [R1+0x1c8] ;  /* 0x0001c800011c7983 */ /* 0x001ea80000300800 */
[----:B--2---:R0:W-:Y:S04]  /*25d60*/  STL [R1+0x36a4], R28 ;  /* 0x0036a41c01007387 */ /* 0x0041e80000100800 */
[----:B0-----:R-:W2:Y:S04]  /*25d70*/  LDL.LU R28, [R1+0x1cc] ;  /* 0x0001cc00011c7983 */ /* 0x001ea80000300800 */
[----:B------:R-:W3:Y:S04]  /*25d80*/  LDL.LU R8, [R1+0x1c0] ;  /* 0x0001c00001087983 */ /* 0x000ee80000300800 */
[----:B------:R-:W4:Y:S04]  /*25d90*/  LDL.LU R0, [R1+0x1b8] ;  /* 0x0001b80001007983 */ /* 0x000f280000300800 */
[----:B------:R-:W5:Y:S04]  /*25da0*/  LDL.LU R9, [R1+0x1b4] ;  /* 0x0001b40001097983 */ /* 0x000f680000300800 */
        /* <DEDUP_REMOVED lines=25> */
[----:B--2---:R-:W-:-:S05]  /*25f40*/  IMAD R28, R28, c[0x0][0x190], RZ ;  /* 0x000064001c1c7a24 */ /* 0x004fca00078e02ff */
[----:B------:R0:W-:Y:S04]  /*25f50*/  STL [R1+0x968], R28 ;  /* 0x0009681c01007387 */ /* 0x0001e80000100800 */
[----:B0-----:R-:W2:Y:S02]  /*25f60*/  LDL.LU R28, [R1+0x36a4] ;  /* 0x0036a400011c7983 */ /* 0x001ea40000300800 */
[----:B--2---:R-:W-:-:S05]  /*25f70*/  IMAD R28, R28, c[0x0][0x190], RZ ;  /* 0x000064001c1c7a24 */ /* 0x004fca00078e02ff */
[----:B------:R0:W-:Y:S04]  /*25f80*/  STL [R1+0x944], R28 ;  /* 0x0009441c01007387 */ /* 0x0001e80000100800 */
[----:B0-----:R-:W2:Y:S01]  /*25f90*/  LDL.LU R28, [R1+0x36a0] ;  /* 0x0036a000011c7983 */ /* 0x001ea20000300800 */
[----:B-----5:R-:W-:Y:S02]  /*25fa0*/  IMAD R9, R9, c[0x0][0x190], RZ ;  /* 0x0000640009097a24 */ /* 0x020fe400078e02ff */
[----:B---3--:R-:W-:Y:S02]  /*25fb0*/  IMAD R5, R5, c[0x0][0x190], RZ ;  /* 0x0000640005057a24 */ /* 0x008fe400078e02ff */
[----:B------:R-:W-:Y:S02]  /*25fc0*/  IMAD R3, R3, c[0x0][0x190], RZ ;  /* 0x0000640003037a24 */ /* 0x000fe400078e02ff */
[----:B--2---:R-:W-:-:S05]  /*25fd0*/  IMAD R28, R28, c[0x0][0x190], RZ ;  /* 0x000064001c1c7a24 */ /* 0x004fca00078e02ff */
[----:B------:R0:W-:Y:S02]  /*25fe0*/  STL [R1+0x940], R28 ;  /* 0x0009401c01007387 */ /* 0x0001e40000100800 */
[----:B0-----:R-:W-:Y:S02]  /*25ff0*/  IMAD R28, R8, c[0x0][0x190], RZ ;  /* 0x00006400081c7a24 */ /* 0x001fe400078e02ff */
[----:B----4-:R-:W-:Y:S02]  /*26000*/  IMAD R8, R0, c[0x0][0x190], RZ ;  /* 0x0000640000087a24 */ /* 0x010fe400078e02ff */
[----:B------:R-:W-:Y:S01]  /*26010*/  IMAD R0, R19, c[0x0][0x190], RZ ;  /* 0x0000640013007a24 */ /* 0x000fe200078e02ff */
[----:B------:R-:W-:Y:S04]  /*26020*/  STL [R1+0x91c], R28 ;  /* 0x00091c1c01007387 */ /* 0x000fe80000100800 */
[----:B------:R0:W-:Y:S04]  /*26030*/  STL [R1+0x918], R8 ;  /* 0x0009180801007387 */ /* 0x0001e80000100800 */
[----:B------:R-:W-:Y:S04]  /*26040*/  STL [R1+0x8f4], R9 ;  /* 0x0008f40901007387 */ /* 0x000fe80000100800 */
[----:B------:R1:W-:Y:S01]  /*26050*/  STL [R1+0x8f0], R0 ;  /* 0x0008f00001007387 */ /* 0x0003e20000100800 */
[----:B0-----:R-:W-:-:S02]  /*26060*/  IMAD R8, R4, c[0x0][0x190], RZ ;  /* 0x0000640004087a24 */ /* 0x001fc400078e02ff */
[----:B------:R-:W-:Y:S02]  /*26070*/  IMAD R4, R6, c[0x0][0x190], RZ ;  /* 0x0000640006047a24 */ /* 0x000fe400078e02ff */
[----:B------:R-:W-:Y:S01]  /*26080*/  IMAD R6, R27, c[0x0][0x190], RZ ;  /* 0x000064001b067a24 */ /* 0x000fe200078e02ff */
[----:B------:R-:W-:Y:S01]  /*26090*/  STL [R1+0x8cc], R8 ;  /* 0x0008cc0801007387 */ /* 0x000fe20000100800 */
[----:B-1----:R-:W-:-:S03]  /*260a0*/  IMAD R0, R26, c[0x0][0x190], RZ ;  /* 0x000064001a007a24 */ /* 0x002fc600078e02ff */
[----:B------:R0:W-:Y:S04]  /*260b0*/  STL [R1+0x8c8], R4 ;  /* 0x0008c80401007387 */ /* 0x0001e80000100800 */
        /* <DEDUP_REMOVED lines=33> */
[----:B------:R-:W-:Y:S04]  /*262d0*/  STL [R1+0x750], R4 ;  /* 0x0007500401007387 */ /* 0x000fe80000100800 */
[----:B------:R0:W-:Y:S04]  /*262e0*/  STL [R1+0x72c], R0 ;  /* 0x00072c0001007387 */ /* 0x0001e80000100800 */
[----:B------:R-:W-:Y:S04]  /*262f0*/  STL [R1+0x728], R3 ;  /* 0x0007280301007387 */ /* 0x000fe80000100800 */
[----:B------:R-:W2:Y:S01]  /*26300*/  LDL.LU R28, [R1+0x130] ;  /* 0x00013000011c7983 */ /* 0x000ea20000300800 */
[----:B------:R-:W-:-:S02]  /*26310*/  IMAD R2, R15, c[0x0][0x190], RZ ;  /* 0x000064000f027a24 */ /* 0x000fc400078e02ff */
[----:B0-----:R-:W-:-:S03]  /*26320*/  IMAD R0, R14, c[0x0][0x190], RZ ;  /* 0x000064000e007a24 */ /* 0x001fc600078e02ff */
        /* <DEDUP_REMOVED lines=137> */
[----:B---3--:R-:W-:Y:S02]  /*26bc0*/  IMAD R8, R8, c[0x0][0x190], RZ ;  /* 0x0000640008087a24 */ /* 0x008fe400078e02ff */
[----:B----4-:R-:W-:Y:S02]  /*26bd0*/  IMAD R0, R0, c[0x0][0x190], RZ ;  /* 0x0000640000007a24 */ /* 0x010fe400078e02ff */
[----:B-----5:R-:W-:Y:S02]  /*26be0*/  IMAD R9, R9, c[0x0][0x190], RZ ;  /* 0x0000640009097a24 */ /* 0x020fe400078e02ff */
[----:B------:R-:W-:-:S02]  /*26bf0*/  IMAD R19, R19, c[0x0][0x190], RZ ;  /* 0x0000640013137a24 */ /* 0x000fc400078e02ff */
[----:B------:R-:W-:Y:S02]  /*26c00*/  IMAD R4, R4, c[0x0][0x190], RZ ;  /* 0x0000640004047a24 */ /* 0x000fe400078e02ff */
[----:B------:R-:W-:Y:S02]  /*26c10*/  IMAD R6, R6, c[0x0][0x190], RZ ;  /* 0x0000640006067a24 */ /* 0x000fe400078e02ff */
[----:B------:R-:W-:Y:S02]  /*26c20*/  IMAD R26, R26, c[0x0][0x190], RZ ;  /* 0x000064001a1a7a24 */ /* 0x000fe400078e02ff */
[----:B------:R-:W-:Y:S02]  /*26c30*/  IMAD R27, R27, c[0x0][0x190], RZ ;  /* 0x000064001b1b7a24 */ /* 0x000fe400078e02ff */
[----:B------:R-:W-:Y:S02]  /*26c40*/  IMAD R21, R21, c[0x0][0x190], RZ ;  /* 0x0000640015157a24 */ /* 0x000fe400078e02ff */
        /* <DEDUP_REMOVED lines=19> */
[----:B--2---:R-:W-:-:S05]  /*26d80*/  IMAD R28, R28, c[0x0][0x190], RZ ;  /* 0x000064001c1c7a24 */ /* 0x004fca00078e02ff */
[----:B------:R0:W-:Y:S04]  /*26d90*/  STL [R1+0x424], R28 ;  /* 0x0004241c01007387 */ /* 0x0001e80000100800 */
[----:B0-----:R-:W2:Y:S04]  /*26da0*/  LDL.LU R28, [R1+0x368c] ;  /* 0x00368c00011c7983 */ /* 0x001ea80000300800 */
[----:B------:R0:W-:Y:S04]  /*26db0*/  STL [R1+0x420], R8 ;  /* 0x0004200801007387 */ /* 0x0001e80000100800 */
[----:B0-----:R-:W3:Y:S04]  /*26dc0*/  LDL.LU R8, [R1+0x3688] ;  /* 0x0036880001087983 */ /* 0x001ee80000300800 */
[----:B------:R0:W-:Y:S04]  /*26dd0*/  STL [R1+0x3fc], R0 ;  /* 0x0003fc0001007387 */ /* 0x0001e80000100800 */
[----:B0-----:R-:W4:Y:S04]  /*26de0*/  LDL.LU R0, [R1+0x3684] ;  /* 0x0036840001007983 */ /* 0x001f280000300800 */
[----:B------:R0:W-:Y:S04]  /*26df0*/  STL [R1+0x3f8], R9 ;  /* 0x0003f80901007387 */ /* 0x0001e80000100800 */
[----:B0-----:R-:W5:Y:S04]  /*26e00*/  LDL.LU R9, [R1+0x3680] ;  /* 0x0036800001097983 */ /* 0x001f680000300800 */
        /* <DEDUP_REMOVED lines=50> */
[----:B--2---:R-:W-:-:S02]  /*27130*/  IMAD R2, R2, c[0x0][0x190], RZ ;  /* 0x0000640002027a24 */ /* 0x004fc400078e02ff */
[----:B---3--:R-:W-:Y:S02]  /*27140*/  IMAD R3, R3, c[0x0][0x190], RZ ;  /* 0x0000640003037a24 */ /* 0x008fe400078e02ff */
[----:B----4-:R-:W-:Y:S02]  /*27150*/  IMAD R15, R15, c[0x0][0x190], RZ ;  /* 0x000064000f0f7a24 */ /* 0x010fe400078e02ff */
[----:B-----5:R-:W-:-:S05]  /*27160*/  IMAD R14, R14, c[0x0][0x190], RZ ;  /* 0x000064000e0e7a24 */ /* 0x020fca00078e02ff */
[----:B------:R0:W-:Y:S04]  /*27170*/  STL [R1+0x2a0], R14 ;  /* 0x0002a00e01007387 */ /* 0x0001e80000100800 */
[----:B0-----:R-:W2:Y:S04]  /*27180*/  LDL.LU R14, [R1+0x3618] ;  /* 0x00361800010e7983 */ /* 0x001ea80000300800 */
[----:B------:R0:W-:Y:S04]  /*27190*/  STL [R1+0x29c], R15 ;  /* 0x00029c0f01007387 */ /* 0x0001e80000100800 */
[----:B0-----:R-:W2:Y:S04]  /*271a0*/  LDL.LU R15, [R1+0x3614] ;  /* 0x00361400010f7983 */ /* 0x001ea80000300800 */
[----:B------:R0:W-:Y:S04]  /*271b0*/  STL [R1+0x298], R3 ;  /* 0x0002980301007387 */ /* 0x0001e80000100800 */
[----:B------:R1:W-:Y:S01]  /*271c0*/  STL [R1+0x294], R2 ;  /* 0x0002940201007387 */ /* 0x0003e20000100800 */
[----:B0-----:R-:W-:-:S02]  /*271d0*/  IMAD R3, R29, c[0x0][0x190], RZ ;  /* 0x000064001d037a24 */ /* 0x001fc400078e02ff */
        /* <DEDUP_REMOVED lines=11> */
[----:B------:R-:W-:Y:S01]  /*27290*/  STL [R1+0x27c], R11 ;  /* 0x00027c0b01007387 */ /* 0x000fe20000100800 */
[----:B0-----:R-:W-:-:S03]  /*272a0*/  IMAD R2, R23, c[0x0][0x190], RZ ;  /* 0x0000640017027a24 */ /* 0x001fc600078e02ff */
[----:B------:R-:W3:Y:S04]  /*272b0*/  LDL R23, [R1+0x78] ;  /* 0x0000780001177983 */ /* 0x000ee80000100800 */
[----:B------:R0:W-:Y:S04]  /*272c0*/  STL [R1+0x278], R3 ;  /* 0x0002780301007387 */ /* 0x0001e80000100800 */
[----:B------:R-:W4:Y:S04]  /*272d0*/  LDL R7, [R1+0x80] ;  /* 0x0000800001077983 */ /* 0x000f280000100800 */
[----:B------:R1:W-:Y:S01]  /*272e0*/  STL [R1+0x274], R2 ;  /* 0x0002740201007387 */ /* 0x0003e20000100800 */
[----:B0-----:R-:W-:-:S03]  /*272f0*/  IMAD R3, R24, c[0x0][0x190], RZ ;  /* 0x0000640018037a24 */ /* 0x001fc600078e02ff */
[----:B------:R-:W5:Y:S04]  /*27300*/  LDL R22, [R1+0x90] ;  /* 0x0000900001167983 */ /* 0x000f680000100800 */
[----:B------:R-:W3:Y:S01]  /*27310*/  LDL R20, [R1+0xb4] ;  /* 0x0000b40001147983 */ /* 0x000ee20000100800 */
[----:B-1----:R-:W-:-:S03]  /*27320*/  IMAD R2, R13, c[0x0][0x190], RZ ;  /* 0x000064000d027a24 */ /* 0x002fc600078e02ff */
[----:B------:R-:W3:Y:S04]  /*27330*/  LDL R12, [R1+0x7e8] ;  /* 0x0007e800010c7983 */ /* 0x000ee80000100800 */
[----:B------:R-:W3:Y:S04]  /*27340*/  LDL R17, [R1+0x7ec] ;  /* 0x0007ec0001117983 */ /* 0x000ee80000100800 */
[----:B------:R-:W3:Y:S04]  /*27350*/  LDL R11, [R1+0x800] ;  /* 0x00080000010b7983 */ /* 0x000ee80000100800 */
[----:B------:R-:W3:Y:S04]  /*27360*/  LDL R13, [R1+0x4c] ;  /* 0x00004c00010d7983 */ /* 0x000ee80000100800 */
[----:B------:R0:W-:Y:S04]  /*27370*/  STL [R1+0x270], R2 ;  /* 0x0002700201007387 */ /* 0x0001e80000100800 */
[----:B------:R-:W4:Y:S04]  /*27380*/  LDL R24, [R1+0x48] ;  /* 0x0000480001187983 */ /* 0x000f280000100800 */
[----:B------:R1:W-:Y:S01]  /*27390*/  STL [R1+0x26c], R3 ;  /* 0x00026c0301007387 */ /* 0x0003e20000100800 */
[----:B0-----:R-:W-:-:S03]  /*273a0*/  IMAD R2, R5, c[0x0][0x190], RZ ;  /* 0x0000640005027a24 */ /* 0x001fc600078e02ff */
[----:B------:R-:W5:Y:S01]  /*273b0*/  LDL R5, [R1+0x44] ;  /* 0x0000440001057983 */ /* 0x000f620000100800 */
[----:B------:R-:W-:-:S03]  /*273c0*/  IMAD R16, R16, c[0x0][0x190], RZ ;  /* 0x0000640010107a24 */ /* 0x000fc600078e02ff */
[----:B------:R0:W-:Y:S01]  /*273d0*/  STL [R1+0x268], R2 ;  /* 0x0002680201007387 */ /* 0x0001e20000100800 */
[----:B-1----:R-:W-:-:S03]  /*273e0*/  IMAD R3, R10, c[0x0][0x190], RZ ;  /* 0x000064000a037a24 */ /* 0x002fc600078e02ff */
[----:B------:R-:W-:Y:S01]  /*273f0*/  STL [R1+0x264], R16 ;  /* 0x0002641001007387 */ /* 0x000fe20000100800 */
[----:B------:R-:W-:Y:S02]  /*27400*/  IMAD R10, R25, c[0x0][0x190], RZ ;  /* 0x00006400190a7a24 */ /* 0x000fe400078e02ff */
[----:B0-----:R-:W-:Y:S01]  /*27410*/  IMAD R2, R18, c[0x0][0x190], RZ ;  /* 0x0000640012027a24 */ /* 0x001fe200078e02ff */
[----:B------:R0:W-:Y:S04]  /*27420*/  STL [R1+0x260], R3 ;  /* 0x0002600301007387 */ /* 0x0001e80000100800 */
[----:B------:R1:W-:Y:S01]  /*27430*/  STL [R1+0x25c], R2 ;  /* 0x00025c0201007387 */ /* 0x0003e20000100800 */
[----:B0-----:R-:W-:-:S03]  /*27440*/  IMAD R3, R21, c[0x0][0x190], RZ ;  /* 0x0000640015037a24 */ /* 0x001fc600078e02ff */
[----:B------:R0:W-:Y:S01]  /*27450*/  STL [R1+0x258], R10 ;  /* 0x0002580a01007387 */ /* 0x0001e20000100800 */
[----:B-1----:R-:W-:-:S03]  /*27460*/  IMAD R2, R27, c[0x0][0x190], RZ ;  /* 0x000064001b027a24 */ /* 0x002fc600078e02ff */
[----:B------:R1:W-:Y:S01]  /*27470*/  STL [R1+0x254], R3 ;  /* 0x0002540301007387 */ /* 0x0003e20000100800 */
[----:B------:R-:W-:-:S03]  /*27480*/  IMAD R29, R9, c[0x0][0x190], RZ ;  /* 0x00006400091d7a24 */ /* 0x000fc600078e02ff */
[----:B------:R1:W-:Y:S01]  /*27490*/  STL [R1+0x250], R2 ;  /* 0x0002500201007387 */ /* 0x0003e20000100800 */
[----:B0-----:R-:W-:Y:S02]  /*274a0*/  IMAD R10, R26, c[0x0][0x190], RZ ;  /* 0x000064001a0a7a24 */ /* 0x001fe400078e02ff */
[----:B-1----:R-:W-:Y:S02]  /*274b0*/  IMAD R3, R6, c[0x0][0x190], RZ ;  /* 0x0000640006037a24 */ /* 0x002fe400078e02ff */
[----:B------:R-:W-:Y:S02]  /*274c0*/  IMAD R2, R4, c[0x0][0x190], RZ ;  /* 0x0000640004027a24 */ /* 0x000fe400078e02ff */
[----:B------:R-:W-:Y:S01]  /*274d0*/  IMAD R4, R19, c[0x0][0x190], RZ ;  /* 0x0000640013047a24 */ /* 0x000fe200078e02ff */
[----:B------:R-:W-:Y:S04]  /*274e0*/  STL [R1+0x24c], R10 ;  /* 0x00024c0a01007387 */ /* 0x000fe80000100800 */
[----:B------:R-:W-:Y:S04]  /*274f0*/  STL.64 [R1+0x35f0], R28 ;  /* 0x0035f01c01007387 */ /* 0x000fe80000100a00 */
[----:B------:R-:W-:Y:S04]  /*27500*/  STL [R1+0x240], R4 ;  /* 0x0002400401007387 */ /* 0x000fe80000100800 */
[----:B------:R-:W-:Y:S04]  /*27510*/  STL [R1+0x248], R3 ;  /* 0x0002480301007387 */ /* 0x000fe80000100800 */
[----:B------:R-:W-:Y:S04]  /*27520*/  STL [R1+0x244], R2 ;  /* 0x0002440201007387 */ /* 0x000fe80000100800 */
[----:B------:R-:W-:Y:S04]  /*27530*/  STL [R1+0x35c8], R2 ;  /* 0x0035c80201007387 */ /* 0x000fe80000100800 */
[----:B------:R-:W-:Y:S01]  /*27540*/  STL [R1+0x35cc], R3 ;  /* 0x0035cc0301007387 */ /* 0x000fe20000100800 */
[----:B--2---:R-:W-:-:S05]  /*27550*/  IMAD.WIDE R18, R8, 0x2, R14 ;  /* 0x0000000208127825 */ /* 0x004fca00078e020e */
[----:B------:R3:W-:Y:S02]  /*27560*/  STL.64 [R1+0x238], R18 ;  /* 0x0002381201007387 */ /* 0x0007e40000100a00 */
[----:B---3--:R-:W-:-:S04]  /*27570*/  IMAD.WIDE R18, R13, 0x2, R14 ;  /* 0x000000020d127825 */ /* 0x008fc800078e020e */
[----:B----4-:R-:W-:-:S04]  /*27580*/  IMAD.WIDE R2, R24, 0x2, R14 ;  /* 0x0000000218027825 */ /* 0x010fc800078e020e */
[----:B-----5:R-:W-:-:S05]  /*27590*/  IMAD.WIDE R4, R5, 0x2, R14 ;  /* 0x0000000205047825 */ /* 0x020fca00078e020e */
[----:B------:R0:W-:Y:S04]  /*275a0*/  STL.64 [R1+0x230], R4 ;  /* 0x0002300401007387 */ /* 0x0001e80000100a00 */
[----:B------:R1:W-:Y:S04]  /*275b0*/  STL.64 [R1+0x228], R2 ;  /* 0x0002280201007387 */ /* 0x0003e80000100a00 */
[----:B------:R-:W-:Y:S01]  /*275c0*/  STL.64 [R1+0x220], R18 ;  /* 0x0002201201007387 */ /* 0x000fe20000100a00 */
[----:B0-----:R-:W-:-:S04]  /*275d0*/  IMAD.WIDE R4, R23, 0x2, R14 ;  /* 0x0000000217047825 */ /* 0x001fc800078e020e */
[--C-:B-1----:R-:W-:Y:S01]  /*275e0*/  IMAD.WIDE R2, R7, 0x2, R14.reuse ;  /* 0x0000000207027825 */ /* 0x102fe200078e020e */
[----:B------:R0:W-:Y:S03]  /*275f0*/  STL.64 [R1+0x218], R4 ;  /* 0x0002180401007387 */ /* 0x0001e60000100a00 */
[--C-:B------:R-:W-:Y:S01]  /*27600*/  IMAD.WIDE R6, R22, 0x2, R14.reuse ;  /* 0x0000000216067825 */ /* 0x100fe200078e020e */
[----:B------:R1:W-:Y:S04]  /*27610*/  STL.64 [R1+0x210], R2 ;  /* 0x0002100201007387 */ /* 0x0003e80000100a00 */
[----:B------:R2:W-:Y:S01]  /*27620*/  STL.64 [R1+0x208], R6 ;  /* 0x0002080601007387 */ /* 0x0005e20000100a00 */
[----:B0-----:R-:W-:-:S04]  /*27630*/  IMAD.WIDE R4, R20, 0x2, R14 ;  /* 0x0000000214047825 */ /* 0x001fc800078e020e */
[--C-:B-1----:R-:W-:Y:S01]  /*27640*/  IMAD.WIDE R2, R12, 0x2, R14.reuse ;  /* 0x000000020c027825 */ /* 0x102fe200078e020e */
[----:B------:R-:W-:Y:S03]  /*27650*/  STL.64 [R1+0x200], R4 ;  /* 0x0002000401007387 */ /* 0x000fe60000100a00 */
[--C-:B--2---:R-:W-:Y:S01]  /*27660*/  IMAD.WIDE R6, R17, 0x2, R14.reuse ;  /* 0x0000000211067825 */ /* 0x104fe200078e020e */
[----:B------:R0:W-:Y:S04]  /*27670*/  STL.64 [R1+0x1f8], R2 ;  /* 0x0001f80201007387 */ /* 0x0001e80000100a00 */
[----:B0-----:R-:W2:Y:S04]  /*27680*/  LDL R3, [R1+0x7c4] ;  /* 0x0007c40001037983 */ /* 0x001ea80000100800 */
[----:B------:R-:W-:Y:S04]  /*27690*/  STL.64 [R1+0x1f0], R6 ;  /* 0x0001f00601007387 */ /* 0x000fe80000100a00 */
[----:B------:R-:W3:Y:S01]  /*276a0*/  LDL R2, [R1+0x7c0] ;  /* 0x0007c00001027983 */ /* 0x000ee20000100800 */
[----:B------:R-:W-:-:S05]  /*276b0*/  IMAD.WIDE R4, R11, 0x2, R14 ;  /* 0x000000020b047825 */ /* 0x000fca00078e020e */
[----:B------:R-:W-:Y:S04]  /*276c0*/  STL.64 [R1+0x1e8], R4 ;  /* 0x0001e80401007387 */ /* 0x000fe80000100a00 */
[----:B---3--:R0:W-:Y:S04]  /*276d0*/  STL [R1+0x35f8], R2 ;  /* 0x0035f80201007387 */ /* 0x0081e80000100800 */
[----:B0-----:R-:W3:Y:S04]  /*276e0*/  LDL R2, [R1+0x828] ;  /* 0x0008280001027983 */ /* 0x001ee80000100800 */
[----:B--2---:R0:W-:Y:S04]  /*276f0*/  STL [R1+0x35fc], R3 ;  /* 0x0035fc0301007387 */ /* 0x0041e80000100800 */
[----:B0-----:R-:W2:Y:S04]  /*27700*/  LDL R3, [R1+0x814] ;  /* 0x0008140001037983 */ /* 0x001ea80000100800 */
        /* <DEDUP_REMOVED lines=9> */
[----:B------:R-:W3:Y:S04]  /*277a0*/  LDL R28, [R1+0x82c] ;  /* 0x00082c00011c7983 */ /* 0x000ee80000100800 */
[----:B------:R-:W4:Y:S04]  /*277b0*/  LDL R29, [R1+0x838] ;  /* 0x00083800011d7983 */ /* 0x000f280000100800 */
        /* <DEDUP_REMOVED lines=13> */
[----:B--2---:R-:W-:-:S03]  /*27890*/  IMAD.WIDE R2, R3, 0x2, R14 ;  /* 0x0000000203027825 */ /* 0x004fc600078e020e */
        /* <DEDUP_REMOVED lines=8> */
[----:B------:R0:W-:Y:S04]  /*27920*/  STL.64 [R1+0x1e0], R2 ;  /* 0x0001e00201007387 */ /* 0x0001e80000100a00 */
[----:B0-----:R-:W2:Y:S02]  /*27930*/  LDL.LU R2, [R1+0x3610] ;  /* 0x0036100001027983 */ /* 0x001ea40000300800 */
[----:B--2---:R-:W-:-:S05]  /*27940*/  IMAD.WIDE R2, R2, 0x2, R14 ;  /* 0x0000000202027825 */ /* 0x004fca00078e020e */
        /* <DEDUP_REMOVED lines=18> */
[----:B------:R3:W-:Y:S02]  /*27a70*/  STL.64 [R1+0x1a8], R2 ;  /* 0x0001a80201007387 */ /* 0x0007e40000100a00 */
[----:B---3--:R-:W-:-:S04]  /*27a80*/  IMAD.WIDE R2, R28, 0x2, R14 ;  /* 0x000000021c027825 */ /* 0x008fc800078e020e */
[--C-:B----4-:R-:W-:Y:S01]  /*27a90*/  IMAD.WIDE R28, R29, 0x2, R14.reuse ;  /* 0x000000021d1c7825 */ /* 0x110fe200078e020e */
[----:B------:R0:W-:Y:S04]  /*27aa0*/  STL.64 [R1+0x1a0], R2 ;  /* 0x0001a00201007387 */ /* 0x0001e80000100a00 */
[----:B-----5:R1:W-:Y:S04]  /*27ab0*/  STL.64 [R1+0x35d0], R8 ;  /* 0x0035d00801007387 */ /* 0x0203e80000100a00 */
[----:B------:R2:W-:Y:S01]  /*27ac0*/  STL.64 [R1+0x198], R28 ;  /* 0x0001981c01007387 */ /* 0x0005e20000100a00 */
[----:B0-----:R-:W-:-:S04]  /*27ad0*/  IMAD.WIDE R2, R9, 0x2, R14 ;  /* 0x0000000209027825 */ /* 0x001fc800078e020e */
[--C-:B-1----:R-:W-:Y:S01]  /*27ae0*/  IMAD.WIDE R8, R19, 0x2, R14.reuse ;  /* 0x0000000213087825 */ /* 0x102fe200078e020e */
[----:B------:R0:W-:Y:S03]  /*27af0*/  STL.64 [R1+0x190], R2 ;  /* 0x0001900201007387 */ /* 0x0001e60000100a00 */
[--C-:B--2---:R-:W-:Y:S01]  /*27b00*/  IMAD.WIDE R28, R6, 0x2, R14.reuse ;  /* 0x00000002061c7825 */ /* 0x104fe200078e020e */
[----:B------:R1:W-:Y:S03]  /*27b10*/  STL.64 [R1+0x188], R8 ;  /* 0x0001880801007387 */ /* 0x0003e60000100a00 */
[----:B0-----:R-:W-:-:S04]  /*27b20*/  IMAD.WIDE R2, R4, 0x2, R14 ;  /* 0x0000000204027825 */ /* 0x001fc800078e020e */
[--C-:B-1----:R-:W-:Y:S01]  /*27b30*/  IMAD.WIDE R8, R26, 0x2, R14.reuse ;  /* 0x000000021a087825 */ /* 0x102fe200078e020e */
[----:B------:R0:W-:Y:S04]  /*27b40*/  STL.64 [R1+0x180], R2 ;  /* 0x0001800201007387 */ /* 0x0001e80000100a00 */
[----:B------:R-:W-:Y:S04]  /*27b50*/  STL.64 [R1+0x178], R28 ;  /* 0x0001781c01007387 */ /* 0x000fe80000100a00 */
[----:B------:R1:W-:Y:S01]  /*27b60*/  STL.64 [R1+0x3568], R26 ;  /* 0x0035681a01007387 */ /* 0x0003e20000100a00 */
[----:B0-----:R-:W-:-:S03]  /*27b70*/  IMAD.WIDE R2, R27, 0x2, R14 ;  /* 0x000000021b027825 */ /* 0x001fc600078e020e */
[----:B------:R-:W-:Y:S04]  /*27b80*/  STL.64 [R1+0x170], R8 ;  /* 0x0001700801007387 */ /* 0x000fe80000100a00 */
[----:B------:R0:W-:Y:S01]  /*27b90*/  STL.64 [R1+0x168], R2 ;  /* 0x0001680201007387 */ /* 0x0001e20000100a00 */
[----:B-1----:R-:W-:-:S05]  /*27ba0*/  IMAD.WIDE R26, R21, 0x2, R14 ;  /* 0x00000002151a7825 */ /* 0x002fca00078e020e */
[----:B------:R-:W-:Y:S01]  /*27bb0*/  STL.64 [R1+0x160], R26 ;  /* 0x0001601a01007387 */ /* 0x000fe20000100a00 */
[----:B0-----:R-:W-:-:S03]  /*27bc0*/  IMAD.WIDE R2, R25, 0x2, R14 ;  /* 0x0000000219027825 */ /* 0x001fc600078e020e */
[----:B------:R-:W-:Y:S01]  /*27bd0*/  STL.64 [R1+0x3570], R18 ;  /* 0x0035701201007387 */ /* 0x000fe20000100a00 */
[----:B------:R-:W-:-:S03]  /*27be0*/  IMAD.WIDE R8, R18, 0x2, R14 ;  /* 0x0000000212087825 */ /* 0x000fc600078e020e */
[----:B------:R0:W-:Y:S04]  /*27bf0*/  STL.64 [R1+0x158], R2 ;  /* 0x0001580201007387 */ /* 0x0001e80000100a00 */
[----:B------:R1:W-:Y:S04]  /*27c00*/  STL.64 [R1+0x150], R8 ;  /* 0x0001500801007387 */ /* 0x0003e80000100a00 */
[----:B------:R-:W-:Y:S01]  /*27c10*/  STL.64 [R1+0x3578], R4 ;  /* 0x0035780401007387 */ /* 0x000fe20000100a00 */
[----:B0-----:R-:W-:-:S04]  /*27c20*/  IMAD.WIDE R2, R10, 0x2, R14 ;  /* 0x000000020a027825 */ /* 0x001fc800078e020e */
[--C-:B-1----:R-:W-:Y:S01]  /*27c30*/  IMAD.WIDE R8, R5, 0x2, R14.reuse ;  /* 0x0000000205087825 */ /* 0x102fe200078e020e */
[----:B------:R0:W-:Y:S04]  /*27c40*/  STL.64 [R1+0x148], R2 ;  /* 0x0001480201007387 */ /* 0x0001e80000100a00 */
[----:B------:R-:W-:Y:S04]  /*27c50*/  STL.64 [R1+0x140], R8 ;  /* 0x0001400801007387 */ /* 0x000fe80000100a00 */
[----:B------:R-:W-:Y:S01]  /*27c60*/  STL.64 [R1+0x3580], R6 ;  /* 0x0035800601007387 */ /* 0x000fe20000100a00 */
[----:B0-----:R-:W-:-:S05]  /*27c70*/  IMAD.WIDE R2, R7, 0x2, R14 ;  /* 0x0000000207027825 */ /* 0x001fca00078e020e */
[----:B------:R0:W-:Y:S04]  /*27c80*/  STL.64 [R1+0x138], R2 ;  /* 0x0001380201007387 */ /* 0x0001e80000100a00 */
[----:B------:R-:W2:Y:S01]  /*27c90*/  LDL R29, [R1+0x8b0] ;  /* 0x0008b000011d7983 */ /* 0x000ea20000100800 */
[----:B------:R-:W-:-:S04]  /*27ca0*/  IMAD.WIDE R4, R13, 0x2, R14 ;  /* 0x000000020d047825 */ /* 0x000fc800078e020e */
[--C-:B0-----:R-:W-:Y:S01]  /*27cb0*/  IMAD.WIDE R2, R11, 0x2, R14.reuse ;  /* 0x000000020b027825 */ /* 0x101fe200078e020e */
[----:B------:R-:W-:Y:S04]  /*27cc0*/  STL.64 [R1+0x130], R4 ;  /* 0x0001300401007387 */ /* 0x000fe80000100a00 */
[----:B------:R-:W-:Y:S04]  /*27cd0*/  STL.64 [R1+0x3588], R10 ;  /* 0x0035880a01007387 */ /* 0x000fe80000100a00 */
[----:B------:R0:W-:Y:S04]  /*27ce0*/  STL.64 [R1+0x128], R2 ;  /* 0x0001280201007387 */ /* 0x0001e80000100a00 */
[----:B------:R-:W3:Y:S04]  /*27cf0*/  LDL R8, [R1+0x8b4] ;  /* 0x0008b40001087983 */ /* 0x000ee80000100800 */
[----:B------:R-:W-:Y:S01]  /*27d00*/  STL.64 [R1+0x3590], R12 ;  /* 0x0035900c01007387 */ /* 0x000fe20000100a00 */
[----:B0-----:R-:W-:-:S05]  /*27d10*/  IMAD.WIDE R2, R12, 0x2, R14 ;  /* 0x000000020c027825 */ /* 0x001fca00078e020e */
[----:B------:R0:W-:Y:S01]  /*27d20*/  STL.64 [R1+0x120], R2 ;  /* 0x0001200201007387 */ /* 0x0001e20000100a00 */
[----:B------:R-:W-:-:S03]  /*27d30*/  IMAD.WIDE R4, R17, 0x2, R14 ;  /* 0x0000000211047825 */ /* 0x000fc600078e020e */
[----:B------:R-:W4:Y:S01]  /*27d40*/  LDL R9, [R1+0x8c0] ;  /* 0x0008c00001097983 */ /* 0x000f220000100800 */
[----:B------:R-:W-:-:S04]  /*27d50*/  IMAD.WIDE R6, R23, 0x2, R14 ;  /* 0x0000000217067825 */ /* 0x000fc800078e020e */
[----:B0-----:R-:W-:-:S05]  /*27d60*/  IMAD.WIDE R2, R16, 0x2, R14 ;  /* 0x0000000210027825 */ /* 0x001fca00078e020e */
[----:B------:R0:W-:Y:S04]  /*27d70*/  STL.64 [R1+0x118], R2 ;  /* 0x0001180201007387 */ /* 0x0001e80000100a00 */
[----:B0-----:R-:W5:Y:S04]  /*27d80*/  LDL R3, [R1+0x8c4] ;  /* 0x0008c40001037983 */ /* 0x001f680000100800 */
[----:B------:R0:W-:Y:S04]  /*27d90*/  STL.64 [R1+0x110], R4 ;  /* 0x0001100401007387 */ /* 0x0001e80000100a00 */
[----:B------:R1:W-:Y:S01]  /*27da0*/  STL.64 [R1+0x3598], R16 ;  /* 0x0035981001007387 */ /* 0x0003e20000100a00 */
[----:B0-----:R-:W-:-:S03]  /*27db0*/  IMAD.WIDE R4, R20, 0x2, R14 ;  /* 0x0000000214047825 */ /* 0x001fc600078e020e */
[----:B-1----:R-:W5:Y:S04]  /*27dc0*/  LDL R16, [R1+0x8d8] ;  /* 0x0008d80001107983 */ /* 0x002f680000100800 */
[----:B------:R0:W-:Y:S04]  /*27dd0*/  STL.64 [R1+0x108], R6 ;  /* 0x0001080601007387 */ /* 0x0001e80000100a00 */
[----:B------:R-:W5:Y:S04]  /*27de0*/  LDL R17, [R1+0x8dc] ;  /* 0x0008dc0001117983 */ /* 0x000f680000100800 */
[----:B------:R1:W-:Y:S04]  /*27df0*/  STL.64 [R1+0x100], R4 ;  /* 0x0001000401007387 */ /* 0x0003e80000100a00 */
[----:B------:R-:W5:Y:S04]  /*27e00*/  LDL R12, [R1+0x73c] ;  /* 0x00073c00010c7983 */ /* 0x000f680000100800 */
[----:B------:R-:W5:Y:S04]  /*27e10*/  LDL R13, [R1+0x738] ;  /* 0x00073800010d7983 */ /* 0x000f680000100800 */
[----:B------:R-:W5:Y:S04]  /*27e20*/  LDL R10, [R1+0x8e8] ;  /* 0x0008e800010a7983 */ /* 0x000f680000100800 */
[----:B------:R-:W5:Y:S04]  /*27e30*/  LDL R11, [R1+0x8ec] ;  /* 0x0008ec00010b7983 */ /* 0x000f680000100800 */
[----:B0-----:R-:W5:Y:S04]  /*27e40*/  LDL R6, [R1+0x900] ;  /* 0x0009000001067983 */ /* 0x001f680000100800 */
[----:B------:R-:W5:Y:S04]  /*27e50*/  LDL R7, [R1+0x904] ;  /* 0x0009040001077983 */ /* 0x000f680000100800 */
[----:B-1----:R-:W5:Y:S04]  /*27e60*/  LDL R4, [R1+0x724] ;  /* 0x0007240001047983 */ /* 0x002f680000100800 */
[----:B------:R-:W5:Y:S04]  /*27e70*/  LDL R5, [R1+0x720] ;  /* 0x0007200001057983 */ /* 0x000f680000100800 */
[----:B------:R-:W5:Y:S04]  /*27e80*/  LDL R19, [R1+0x910] ;  /* 0x0009100001137983 */ /* 0x000f680000100800 */
[----:B------:R-:W5:Y:S04]  /*27e90*/  LDL R2, [R1+0x914] ;  /* 0x0009140001027983 */ /* 0x000f680000100800 */
[----:B------:R-:W5:Y:S04]  /*27ea0*/  LDL R28, [R1+0x714] ;  /* 0x00071400011c7983 */ /* 0x000f680000100800 */
[----:B------:R0:W-:Y:S04]  /*27eb0*/  STL.64 [R1+0x35a0], R20 ;  /* 0x0035a01401007387 */ /* 0x0001e80000100a00 */
[----:B0-----:R-:W5:Y:S04]  /*27ec0*/  LDL R20, [R1+0x74c] ;  /* 0x00074c0001147983 */ /* 0x001f680000100800 */
[----:B------:R-:W5:Y:S01]  /*27ed0*/  LDL R21, [R1+0x748] ;  /* 0x0007480001157983 */ /* 0x000f620000100800 */
[----:B------:R-:W-:-:S03]  /*27ee0*/  IMAD.WIDE R26, R22, 0x2, R14 ;  /* 0x00000002161a7825 */ /* 0x000fc600078e020e */
[----:B------:R0:W-:Y:S04]  /*27ef0*/  STL.64 [R1+0x35a8], R22 ;  /* 0x0035a81601007387 */ /* 0x0001e80000100a00 */
[----:B------:R-:W-:Y:S04]  /*27f00*/  STL.64 [R1+0xf8], R26 ;  /* 0x0000f81a01007387 */ /* 0x000fe80000100a00 */
[----:B------:R2:W-:Y:S01]  /*27f10*/  STL.64 [R1+0x35b0], R24 ;  /* 0x0035b01801007387 */ /* 0x0005e20000100a00 */
[----:B0-----:R-:W-:-:S05]  /*27f20*/  IMAD.WIDE R22, R24, 0x2, R14 ;  /* 0x0000000218167825 */ /* 0x001fca00078e020e */
[----:B------:R3:W-:Y:S01]  /*27f30*/  STL.64 [R1+0xf0], R22 ;  /* 0x0000f01601007387 */ /* 0x0007e20000100a00 */
[----:B--2---:R-:W-:-:S03]  /*27f40*/  IMAD.WIDE R24, R29, 0x2, R14 ;  /* 0x000000021d187825 */ /* 0x004fc600078e020e */
[----:B------:R-:W2:Y:S04]  /*27f50*/  LDL R29, [R1+0x710] ;  /* 0x00071000011d7983 */ /* 0x000ea80000100800 */
[----:B------:R4:W-:Y:S04]  /*27f60*/  STL.64 [R1+0x2d0], R24 ;  /* 0x0002d01801007387 */ /* 0x0009e80000100a00 */
[----:B------:R-:W2:Y:S04]  /*27f70*/  LDL R18, [R1+0x928] ;  /* 0x0009280001127983 */ /* 0x000ea80000100800 */
[----:B------:R-:W2:Y:S01]  /*27f80*/  LDL R26, [R1+0x92c] ;  /* 0x00092c00011a7983 */ /* 0x000ea20000100800 */
[----:B---3--:R-:W-:-:S05]  /*27f90*/  IMAD.WIDE R22, R8, 0x2, R14 ;  /* 0x0000000208167825 */ /* 0x008fca00078e020e */
[----:B------:R5:W-:Y:S04]  /*27fa0*/  STL.64 [R1+0x2e8], R22 ;  /* 0x0002e81601007387 */ /* 0x000be80000100a00 */
[----:B------:R-:W3:Y:S04]  /*27fb0*/  LDL R27, [R1+0x938] ;  /* 0x00093800011b7983 */ /* 0x000ee80000100800 */
[----:B------:R-:W3:Y:S01]  /*27fc0*/  LDL R8, [R1+0x93c] ;  /* 0x00093c0001087983 */ /* 0x000ee20000100800 */
[----:B----4-:R-:W-:-:S03]  /*27fd0*/  IMAD.WIDE R24, R9, 0x2, R14 ;  /* 0x0000000209187825 */ /* 0x010fc600078e020e */
[----:B------:R-:W4:Y:S04]  /*27fe0*/  LDL R9, [R1+0x6fc] ;  /* 0x0006fc0001097983 */ /* 0x000f280000100800 */
[----:B------:R-:W-:Y:S01]  /*27ff0*/  STL.64 [R1+0x2f8], R24 ;  /* 0x0002f81801007387 */ /* 0x000fe20000100a00 */
[----:B-----5:R-:W-:-:S03]  /*28000*/  IMAD.WIDE R22, R3, 0x2, R14 ;  /* 0x0000000203167825 */ /* 0x020fc600078e020e */
[----:B------:R-:W4:Y:S04]  /*28010*/  LDL R3, [R1+0x6f8] ;  /* 0x0006f80001037983 */ /* 0x000f280000100800 */
[----:B------:R0:W-:Y:S02]  /*28020*/  STL.64 [R1+0x310], R22 ;  /* 0x0003101601007387 */ /* 0x0001e40000100a00 */
[----:B0-----:R-:W-:-:S04]  /*28030*/  IMAD.WIDE R22, R20, 0x2, R14 ;  /* 0x0000000214167825 */ /* 0x001fc800078e020e */
[--C-:B------:R-:W-:Y:S01]  /*28040*/  IMAD.WIDE R24, R21, 0x2, R14.reuse ;  /* 0x0000000215187825 */ /* 0x100fe200078e020e */
[----:B------:R0:W-:Y:S03]  /*28050*/  STL.64 [R1+0x320], R22 ;  /* 0x0003201601007387 */ /* 0x0001e60000100a00 */
[--C-:B------:R-:W-:Y:S01]  /*28060*/  IMAD.WIDE R20, R17, 0x2, R14.reuse ;  /* 0x0000000211147825 */ /* 0x100fe200078e020e */
[----:B------:R-:W-:Y:S03]  /*28070*/  STL.64 [R1+0x338], R24 ;  /* 0x0003381801007387 */ /* 0x000fe60000100a00 */
[----:B0-----:R-:W-:-:S04]  /*28080*/  IMAD.WIDE R22, R16, 0x2, R14 ;  /* 0x0000000210167825 */ /* 0x001fc800078e020e */
[--C-:B------:R-:W-:Y:S01]  /*28090*/  IMAD.WIDE R16, R12, 0x2, R14.reuse ;  /* 0x000000020c107825 */ /* 0x100fe200078e020e */
[----:B------:R-:W-:Y:S03]  /*280a0*/  STL.64 [R1+0x348], R22 ;  /* 0x0003481601007387 */ /* 0x000fe60000100a00 */
[--C-:B------:R-:W-:Y:S01]  /*280b0*/  IMAD.WIDE R12, R13, 0x2, R14.reuse ;  /* 0x000000020d0c7825 */ /* 0x100fe200078e020e */
[----:B------:R0:W-:Y:S04]  /*280c0*/  STL.64 [R1+0x360], R20 ;  /* 0x0003601401007387 */ /* 0x0001e80000100a00 */
[----:B------:R1:W-:Y:S04]  /*280d0*/  STL.64 [R1+0x370], R16 ;  /* 0x0003701001007387 */ /* 0x0003e80000100a00 */
[----:B------:R1:W-:Y:S01]  /*280e0*/  STL.64 [R1+0x388], R12 ;  /* 0x0003880c01007387 */ /* 0x0003e20000100a00 */
[----:B0-----:R-:W-:-:S04]  /*280f0*/  IMAD.WIDE R20, R10, 0x2, R14 ;  /* 0x000000020a147825 */ /* 0x001fc800078e020e */
[--C-:B-1----:R-:W-:Y:S01]  /*28100*/  IMAD.WIDE R16, R11, 0x2, R14.reuse ;  /* 0x000000020b107825 */ /* 0x102fe200078e020e */
[----:B------:R-:W-:Y:S03]  /*28110*/  STL.64 [R1+0x398], R20 ;  /* 0x0003981401007387 */ /* 0x000fe60000100a00 */
[--C-:B------:R-:W-:Y:S01]  /*28120*/  IMAD.WIDE R12, R6, 0x2, R14.reuse ;  /* 0x00000002060c7825 */ /* 0x100fe200078e020e */
[----:B------:R-:W-:Y:S03]  /*28130*/  STL.64 [R1+0x3b0], R16 ;  /* 0x0003b01001007387 */ /* 0x000fe60000100a00 */
[--C-:B------:R-:W-:Y:S01]  /*28140*/  IMAD.WIDE R10, R7, 0x2, R14.reuse ;  /* 0x00000002070a7825 */ /* 0x100fe200078e020e */
[----:B------:R-:W-:Y:S03]  /*28150*/  STL.64 [R1+0x3c0], R12 ;  /* 0x0003c00c01007387 */ /* 0x000fe60000100a00 */
[--C-:B------:R-:W-:Y:S01]  /*28160*/  IMAD.WIDE R6, R4, 0x2, R14.reuse ;  /* 0x0000000204067825 */ /* 0x100fe200078e020e */
[----:B------:R0:W-:Y:S03]  /*28170*/  STL.64 [R1+0x3d8], R10 ;  /* 0x0003d80a01007387 */ /* 0x0001e60000100a00 */
[--C-:B------:R-:W-:Y:S01]  /*28180*/  IMAD.WIDE R4, R5, 0x2, R14.reuse ;  /* 0x0000000205047825 */ /* 0x100fe200078e020e */
[----:B------:R1:W-:Y:S04]  /*28190*/  STL.64 [R1+0x3e8], R6 ;  /* 0x0003e80601007387 */ /* 0x0003e80000100a00 */
[----:B------:R1:W-:Y:S01]  /*281a0*/  STL.64 [R1+0x400], R4 ;  /* 0x0004000401007387 */ /* 0x0003e20000100a00 */
[----:B0-----:R-:W-:-:S04]  /*281b0*/  IMAD.WIDE R10, R19, 0x2, R14 ;  /* 0x00000002130a7825 */ /* 0x001fc800078e020e */
[--C-:B-1----:R-:W-:Y:S01]  /*281c0*/  IMAD.WIDE R6, R2, 0x2, R14.reuse ;  /* 0x0000000202067825 */ /* 0x102fe200078e020e */
[----:B------:R-:W-:Y:S04]  /*281d0*/  STL.64 [R1+0x410], R10 ;  /* 0x0004100a01007387 */ /* 0x000fe80000100a00 */
[----:B------:R-:W5:Y:S01]  /*281e0*/  LDL R22, [R1+0x950] ;  /* 0x0009500001167983 */ /* 0x000f620000100800 */
[----:B------:R-:W-:-:S03]  /*281f0*/  IMAD.WIDE R4, R28, 0x2, R14 ;  /* 0x000000021c047825 */ /* 0x000fc600078e020e */
[----:B------:R-:W-:Y:S04]  /*28200*/  STL.64 [R1+0x428], R6 ;  /* 0x0004280601007387 */ /* 0x000fe80000100a00 */
[----:B------:R-:W5:Y:S04]  /*28210*/  LDL R23, [R1+0x954] ;  /* 0x0009540001177983 */ /* 0x000f680000100800 */
[----:B------:R0:W-:Y:S04]  /*28220*/  STL.64 [R1+0x438], R4 ;  /* 0x0004380401007387 */ /* 0x0001e80000100a00 */
[----:B------:R-:W5:Y:S04]  /*28230*/  LDL R19, [R1+0x6e8] ;  /* 0x0006e80001137983 */ /* 0x000f680000100800 */
[----:B------:R-:W5:Y:S04]  /*28240*/  LDL R2, [R1+0x960] ;  /* 0x0009600001027983 */ /* 0x000f680000100800 */
[----:B0-----:R-:W5:Y:S04]  /*28250*/  LDL R5, [R1+0x6ec] ;  /* 0x0006ec0001057983 */ /* 0x001f680000100800 */
[----:B------:R-:W5:Y:S01]  /*28260*/  LDL R28, [R1+0x964] ;  /* 0x00096400011c7983 */ /* 0x000f620000100800 */
[----:B--2---:R-:W-:-:S03]  /*28270*/  IMAD.WIDE R10, R29, 0x2, R14 ;  /* 0x000000021d0a7825 */ /* 0x004fc600078e020e */
[----:B------:R-:W2:Y:S04]  /*28280*/  LDL R29, [R1+0x978] ;  /* 0x00097800011d7983 */ /* 0x000ea80000100800 */
[----:B------:R3:W-:Y:S01]  /*28290*/  STL.64 [R1+0x450], R10 ;  /* 0x0004500a01007387 */ /* 0x0007e20000100a00 */
[----:B------:R-:W-:-:S04]  /*282a0*/  IMAD.WIDE R6, R18, 0x2, R14 ;  /* 0x0000000212067825 */ /* 0x000fc800078e020e */
[--C-:B------:R-:W-:Y:S01]  /*282b0*/  IMAD.WIDE R12, R26, 0x2, R14.reuse ;  /* 0x000000021a0c7825 */ /* 0x100fe200078e020e */
[----:B------:R0:W-:Y:S04]  /*282c0*/  STL.64 [R1+0x460], R6 ;  /* 0x0004600601007387 */ /* 0x0001e80000100a00 */
[----:B------:R-:W-:Y:S01]  /*282d0*/  STL.64 [R1+0x470], R12 ;  /* 0x0004700c01007387 */ /* 0x000fe20000100a00 */
[----:B---3--:R-:W-:-:S03]  /*282e0*/  IMAD.WIDE R10, R27, 0x2, R14 ;  /* 0x000000021b0a7825 */ /* 0x008fc600078e020e */
[----:B------:R-:W3:Y:S01]  /*282f0*/  LDL R27, [R1+0x97c] ;  /* 0x00097c00011b7983 */ /* 0x000ee20000100800 */
[----:B0-----:R-:W-:-:S03]  /*28300*/  IMAD.WIDE R6, R8, 0x2, R14 ;  /* 0x0000000208067825 */ /* 0x001fc600078e020e */
[----:B------:R4:W-:Y:S04]  /*28310*/  STL.64 [R1+0x488], R10 ;  /* 0x0004880a01007387 */ /* 0x0009e80000100a00 */
[----:B------:R-:W3:Y:S04]  /*28320*/  LDL R8, [R1+0x6d4] ;  /* 0x0006d40001087983 */ /* 0x000ee80000100800 */
[----:B------:R0:W-:Y:S01]  /*28330*/  STL.64 [R1+0x498], R6 ;  /* 0x0004980601007387 */ /* 0x0001e20000100a00 */
[----:B----4-:R-:W-:-:S03]  /*28340*/  IMAD.WIDE R10, R9, 0x2, R14 ;  /* 0x00000002090a7825 */ /* 0x010fc600078e020e */
[----:B------:R-:W4:Y:S04]  /*28350*/  LDL R20, [R1+0x6d0] ;  /* 0x0006d00001147983 */ /* 0x000f280000100800 */
[----:B------:R1:W-:Y:S04]  /*28360*/  STL.64 [R1+0x4b0], R10 ;  /* 0x0004b00a01007387 */ /* 0x0003e80000100a00 */
[----:B------:R-:W4:Y:S01]  /*28370*/  LDL R21, [R1+0x988] ;  /* 0x0009880001157983 */ /* 0x000f220000100800 */
[----:B0-----:R-:W-:-:S05]  /*28380*/  IMAD.WIDE R6, R3, 0x2, R14 ;  /* 0x0000000203067825 */ /* 0x001fca00078e020e */
[----:B------:R0:W-:Y:S04]  /*28390*/  STL.64 [R1+0x4c0], R6 ;  /* 0x0004c00601007387 */ /* 0x0001e80000100a00 */
[----:B------:R-:W4:Y:S04]  /*283a0*/  LDL R16, [R1+0x98c] ;  /* 0x00098c0001107983 */ /* 0x000f280000100800 */
[----:B------:R-:W4:Y:S04]  /*283b0*/  LDL R17, [R1+0x6c4] ;  /* 0x0006c40001117983 */ /* 0x000f280000100800 */
[----:B------:R-:W4:Y:S04]  /*283c0*/  LDL R12, [R1+0x6c0] ;  /* 0x0006c000010c7983 */ /* 0x000f280000100800 */
[----:B------:R-:W4:Y:S04]  /*283d0*/  LDL R13, [R1+0x9a0] ;  /* 0x0009a000010d7983 */ /* 0x000f280000100800 */
[----:B-1----:R-:W4:Y:S04]  /*283e0*/  LDL R10, [R1+0x9a4] ;  /* 0x0009a400010a7983 */ /* 0x002f280000100800 */
[----:B------:R-:W4:Y:S04]  /*283f0*/  LDL R11, [R1+0x9b0] ;  /* 0x0009b000010b7983 */ /* 0x000f280000100800 */
[----:B0-----:R-:W4:Y:S04]  /*28400*/  LDL R6, [R1+0x9b4] ;  /* 0x0009b40001067983 */ /* 0x001f280000100800 */
[----:B------:R-:W4:Y:S04]  /*28410*/  LDL R7, [R1+0x6ac] ;  /* 0x0006ac0001077983 */ /* 0x000f280000100800 */
[----:B------:R-:W4:Y:S04]  /*28420*/  LDL R4, [R1+0x6a8] ;  /* 0x0006a80001047983 */ /* 0x000f280000100800 */
[----:B------:R-:W4:Y:S04]  /*28430*/  LDL R18, [R1+0x9c8] ;  /* 0x0009c80001127983 */ /* 0x000f280000100800 */
[----:B------:R-:W4:Y:S04]  /*28440*/  LDL R26, [R1+0x9cc] ;  /* 0x0009cc00011a7983 */ /* 0x000f280000100800 */
[----:B------:R-:W4:Y:S04]  /*28450*/  LDL R9, [R1+0x69c] ;  /* 0x00069c0001097983 */ /* 0x000f280000100800 */
[----:B------:R-:W4:Y:S01]  /*28460*/  LDL R3, [R1+0x9d8] ;  /* 0x0009d80001037983 */ /* 0x000f220000100800 */
[----:B-----5:R-:W-:-:S05]  /*28470*/  IMAD.WIDE R24, R22, 0x2, R14 ;  /* 0x0000000216187825 */ /* 0x020fca00078e020e */
[----:B------:R0:W-:Y:S02]  /*28480*/  STL.64 [R1+0x4d8], R24 ;  /* 0x0004d81801007387 */ /* 0x0001e40000100a00 */
[----:B0-----:R-:W-:-:S05]  /*28490*/  IMAD.WIDE R24, R23, 0x2, R14 ;  /* 0x0000000217187825 */ /* 0x001fca00078e020e */
[----:B------:R0:W-:Y:S01]  /*284a0*/  STL.64 [R1+0x4e8], R24 ;  /* 0x0004e81801007387 */ /* 0x0001e20000100a00 */
[----:B------:R-:W-:-:S05]  /*284b0*/  IMAD.WIDE R22, R5, 0x2, R14 ;  /* 0x0000000205167825 */ /* 0x000fca00078e020e */
[----:B------:R1:W-:Y:S01]  /*284c0*/  STL.64 [R1+0x500], R22 ;  /* 0x0005001601007387 */ /* 0x0003e20000100a00 */
[----:B0-----:R-:W-:-:S05]  /*284d0*/  IMAD.WIDE R24, R19, 0x2, R14 ;  /* 0x0000000213187825 */ /* 0x001fca00078e020e */
[----:B------:R0:W-:Y:S01]  /*284e0*/  STL.64 [R1+0x510], R24 ;  /* 0x0005101801007387 */ /* 0x0001e20000100a00 */
[----:B-1----:R-:W-:-:S04]  /*284f0*/  IMAD.WIDE R22, R2, 0x2, R14 ;  /* 0x0000000202167825 */ /* 0x002fc800078e020e */
[--C-:B0-----:R-:W-:Y:S02]  /*28500*/  IMAD.WIDE R24, R28, 0x2, R14.reuse ;  /* 0x000000021c187825 */ /* 0x101fe400078e020e */
[----:B------:R-:W5:Y:S04]  /*28510*/  LDL R28, [R1+0x9dc] ;  /* 0x0009dc00011c7983 */ /* 0x000f680000100800 */
[----:B------:R2:W-:Y:S04]  /*28520*/  STL.64 [R1+0x528], R22 ;  /* 0x0005281601007387 */ /* 0x0005e80000100a00 */
[----:B------:R3:W-:Y:S04]  /*28530*/  STL.64 [R1+0x538], R24 ;  /* 0x0005381801007387 */ /* 0x0007e80000100a00 */
[----:B------:R-:W5:Y:S04]  /*28540*/  LDL R5, [R1+0x9f0] ;  /* 0x0009f00001057983 */ /* 0x000f680000100800 */
[----:B------:R-:W5:Y:S01]  /*28550*/  LDL R19, [R1+0x9f4] ;  /* 0x0009f40001137983 */ /* 0x000f620000100800 */
[----:B--2---:R-:W-:-:S05]  /*28560*/  IMAD.WIDE R22, R29, 0x2, R14 ;  /* 0x000000021d167825 */ /* 0x004fca00078e020e */
[----:B------:R0:W-:Y:S04]  /*28570*/  STL.64 [R1+0x550], R22 ;  /* 0x0005501601007387 */ /* 0x0001e80000100a00 */
[----:B------:R-:W2:Y:S04]  /*28580*/  LDL R2, [R1+0xa00] ;  /* 0x000a000001027983 */ /* 0x000ea80000100800 */
[----:B------:R-:W2:Y:S01]  /*28590*/  LDL R29, [R1+0xa04] ;  /* 0x000a0400011d7983 */ /* 0x000ea20000100800 */
[----:B---3--:R-:W-:-:S03]  /*285a0*/  IMAD.WIDE R24, R27, 0x2, R14 ;  /* 0x000000021b187825 */ /* 0x008fc600078e020e */
[----:B------:R-:W3:Y:S01]  /*285b0*/  LDL R27, [R1+0xa18] ;  /* 0x000a1800011b7983 */ /* 0x000ee20000100800 */
[----:B0-----:R-:W-:-:S03]  /*285c0*/  IMAD.WIDE R22, R8, 0x2, R14 ;  /* 0x0000000208167825 */ /* 0x001fc600078e020e */
[----:B------:R-:W-:Y:S04]  /*285d0*/  STL.64 [R1+0x560], R24 ;  /* 0x0005601801007387 */ /* 0x000fe80000100a00 */
[----:B------:R-:W3:Y:S04]  /*285e0*/  LDL R8, [R1+0xa1c] ;  /* 0x000a1c0001087983 */ /* 0x000ee80000100800 */
[----:B------:R4:W-:Y:S02]  /*285f0*/  STL.64 [R1+0x578], R22 ;  /* 0x0005781601007387 */ /* 0x0009e40000100a00 */
[----:B----4-:R-:W-:-:S04]  /*28600*/  IMAD.WIDE R22, R20, 0x2, R14 ;  /* 0x0000000214167825 */ /* 0x010fc800078e020e */
[--C-:B------:R-:W-:Y:S01]  /*28610*/  IMAD.WIDE R20, R21, 0x2, R14.reuse ;  /* 0x0000000215147825 */ /* 0x100fe200078e020e */
[----:B------:R0:W-:Y:S04]  /*28620*/  STL.64 [R1+0x588], R22 ;  /* 0x0005881601007387 */ /* 0x0001e80000100a00 */
[----:B------:R1:W-:Y:S01]  /*28630*/  STL.64 [R1+0x5a0], R20 ;  /* 0x0005a01401007387 */ /* 0x0003e20000100a00 */
[----:B------:R-:W-:-:S04]  /*28640*/  IMAD.WIDE R24, R16, 0x2, R14 ;  /* 0x0000000210187825 */ /* 0x000fc800078e020e */
[--C-:B0-----:R-:W-:Y:S01]  /*28650*/  IMAD.WIDE R22, R17, 0x2, R14.reuse ;  /* 0x0000000211167825 */ /* 0x101fe200078e020e */
[----:B------:R-:W-:Y:S03]  /*28660*/  STL.64 [R1+0x5b0], R24 ;  /* 0x0005b01801007387 */ /* 0x000fe60000100a00 */
[--C-:B-1----:R-:W-:Y:S01]  /*28670*/  IMAD.WIDE R20, R12, 0x2, R14.reuse ;  /* 0x000000020c147825 */ /* 0x102fe200078e020e */
        /* <DEDUP_REMOVED lines=10> */
[----:B------:R-:W-:Y:S03]  /*28720*/  STL.64 [R1+0x628], R16 ;  /* 0x0006281001007387 */ /* 0x000fe60000100a00 */
[--C-:B----4-:R-:W-:Y:S01]  /*28730*/  IMAD.WIDE R10, R4, 0x2, R14.reuse ;  /* 0x00000002040a7825 */ /* 0x110fe200078e020e */
[----:B------:R0:W-:Y:S03]  /*28740*/  STL.64 [R1+0x640], R12 ;  /* 0x0006400c01007387 */ /* 0x0001e60000100a00 */
[--C-:B------:R-:W-:Y:S01]  /*28750*/  IMAD.WIDE R6, R18, 0x2, R14.reuse ;  /* 0x0000000212067825 */ /* 0x100fe200078e020e */
[----:B------:R1:W-:Y:S04]  /*28760*/  STL.64 [R1+0x650], R10 ;  /* 0x0006500a01007387 */ /* 0x0003e80000100a00 */
[----:B------:R4:W-:Y:S01]  /*28770*/  STL.64 [R1+0x668], R6 ;  /* 0x0006680601007387 */ /* 0x0009e20000100a00 */
[----:B0-----:R-:W-:-:S04]  /*28780*/  IMAD.WIDE R12, R26, 0x2, R14 ;  /* 0x000000021a0c7825 */ /* 0x001fc800078e020e */
[--C-:B-1----:R-:W-:Y:S01]  /*28790*/  IMAD.WIDE R10, R9, 0x2, R14.reuse ;  /* 0x00000002090a7825 */ /* 0x102fe200078e020e */
[----:B------:R-:W-:Y:S04]  /*287a0*/  STL.64 [R1+0x678], R12 ;  /* 0x0006780c01007387 */ /* 0x000fe80000100a00 */
[----:B------:R-:W3:Y:S01]  /*287b0*/  LDL R22, [R1+0xa28] ;  /* 0x000a280001167983 */ /* 0x000ee20000100800 */
[----:B----4-:R-:W-:-:S03]  /*287c0*/  IMAD.WIDE R6, R3, 0x2, R14 ;  /* 0x0000000203067825 */ /* 0x010fc600078e020e */
[----:B------:R-:W-:Y:S04]  /*287d0*/  STL.64 [R1+0x690], R10 ;  /* 0x0006900a01007387 */ /* 0x000fe80000100a00 */
[----:B------:R-:W4:Y:S04]  /*287e0*/  LDL R23, [R1+0xa2c] ;  /* 0x000a2c0001177983 */ /* 0x000f280000100800 */
[----:B------:R5:W-:Y:S04]  /*287f0*/  STL.64 [R1+0x6a0], R6 ;  /* 0x0006a00601007387 */ /* 0x000be80000100a00 */
[----:B------:R-:W4:Y:S04]  /*28800*/  LDL R18, [R1+0xa34] ;  /* 0x000a340001127983 */ /* 0x000f280000100800 */
[----:B------:R-:W4:Y:S04]  /*28810*/  LDL R26, [R1+0xa40] ;  /* 0x000a4000011a7983 */ /* 0x000f280000100800 */
[----:B------:R-:W4:Y:S04]  /*28820*/  LDL R9, [R1+0xa44] ;  /* 0x000a440001097983 */ /* 0x000f280000100800 */
[----:B------:R-:W4:Y:S01]  /*28830*/  LDL R3, [R1+0xa50] ;  /* 0x000a500001037983 */ /* 0x000f220000100800 */
[----:B-----5:R-:W-:-:S03]  /*28840*/  IMAD.WIDE R6, R28, 0x2, R14 ;  /* 0x000000021c067825 */ /* 0x020fc600078e020e */
[----:B------:R-:W5:Y:S04]  /*28850*/  LDL R28, [R1+0xa54] ;  /* 0x000a5400011c7983 */ /* 0x000f680000100800 */
[----:B------:R2:W-:Y:S01]  /*28860*/  STL.64 [R1+0x6b8], R6 ;  /* 0x0006b80601007387 */ /* 0x0005e20000100a00 */
[----:B------:R-:W-:-:S04]  /*28870*/  IMAD.WIDE R4, R5, 0x2, R14 ;  /* 0x0000000205047825 */ /* 0x000fc800078e020e */
[--C-:B------:R-:W-:Y:S01]  /*28880*/  IMAD.WIDE R10, R19, 0x2, R14.reuse ;  /* 0x00000002130a7825 */ /* 0x100fe200078e020e */
[----:B------:R0:W-:Y:S04]  /*28890*/  STL.64 [R1+0x6c8], R4 ;  /* 0x0006c80401007387 */ /* 0x0001e80000100a00 */
[----:B------:R-:W-:Y:S01]  /*288a0*/  STL.64 [R1+0x6e0], R10 ;  /* 0x0006e00a01007387 */ /* 0x000fe20000100a00 */
[----:B--2---:R-:W-:-:S03]  /*288b0*/  IMAD.WIDE R6, R2, 0x2, R14 ;  /* 0x0000000202067825 */ /* 0x004fc600078e020e */
[----:B------:R-:W2:Y:S01]  /*288c0*/  LDL R2, [R1+0xa60] ;  /* 0x000a600001027983 */ /* 0x000ea20000100800 */
[----:B0-----:R-:W-:-:S03]  /*288d0*/  IMAD.WIDE R4, R29, 0x2, R14 ;  /* 0x000000021d047825 */ /* 0x001fc600078e020e */
[----:B------:R3:W-:Y:S04]  /*288e0*/  STL.64 [R1+0x6f0], R6 ;  /* 0x0006f00601007387 */ /* 0x0007e80000100a00 */
[----:B------:R-:W2:Y:S04]  /*288f0*/  LDL R29, [R1+0xa64] ;  /* 0x000a6400011d7983 */ /* 0x000ea80000100800 */
[----:B------:R0:W-:Y:S04]  /*28900*/  STL.64 [R1+0x708], R4 ;  /* 0x0007080401007387 */ /* 0x0001e80000100a00 */
[----:B------:R-:W2:Y:S01]  /*28910*/  LDL R20, [R1+0xa70] ;  /* 0x000a700001147983 */ /* 0x000ea20000100800 */
[----:B---3--:R-:W-:-:S05]  /*28920*/  IMAD.WIDE R6, R27, 0x2, R14 ;  /* 0x000000021b067825 */ /* 0x008fca00078e020e */
[----:B------:R1:W-:Y:S04]  /*28930*/  STL.64 [R1+0x718], R6 ;  /* 0x0007180601007387 */ /* 0x0003e80000100a00 */
[----:B------:R-:W3:Y:S01]  /*28940*/  LDL R21, [R1+0xa74] ;  /* 0x000a740001157983 */ /* 0x000ee20000100800 */
[----:B0-----:R-:W-:-:S05]  /*28950*/  IMAD.WIDE R4, R8, 0x2, R14 ;  /* 0x0000000208047825 */ /* 0x001fca00078e020e */
[----:B------:R0:W-:Y:S04]  /*28960*/  STL.64 [R1+0x730], R4 ;  /* 0x0007300401007387 */ /* 0x0001e80000100a00 */
[----:B------:R-:W3:Y:S04]  /*28970*/  LDL R16, [R1+0xa80] ;  /* 0x000a800001107983 */ /* 0x000ee80000100800 */
[----:B------:R-:W3:Y:S04]  /*28980*/  LDL R17, [R1+0xa84] ;  /* 0x000a840001117983 */ /* 0x000ee80000100800 */
[----:B------:R-:W3:Y:S04]  /*28990*/  LDL R12, [R1+0xa90] ;  /* 0x000a9000010c7983 */ /* 0x000ee80000100800 */
[----:B------:R-:W3:Y:S04]  /*289a0*/  LDL R13, [R1+0xa94] ;  /* 0x000a9400010d7983 */ /* 0x000ee80000100800 */
[----:B------:R-:W3:Y:S04]  /*289b0*/  LDL R10, [R1+0xaa0] ;  /* 0x000aa000010a7983 */ /* 0x000ee80000100800 */
[----:B------:R-:W3:Y:S04]  /*289c0*/  LDL R11, [R1+0xaa4] ;  /* 0x000aa400010b7983 */ /* 0x000ee80000100800 */
[----:B-1----:R-:W3:Y:S04]  /*289d0*/  LDL R6, [R1+0xab0] ;  /* 0x000ab00001067983 */ /* 0x002ee80000100800 */
[----:B------:R-:W3:Y:S04]  /*289e0*/  LDL R7, [R1+0xab4] ;  /* 0x000ab40001077983 */ /* 0x000ee80000100800 */
[----:B0-----:R-:W3:Y:S04]  /*289f0*/  LDL R4, [R1+0xac0] ;  /* 0x000ac00001047983 */ /* 0x001ee80000100800 */
[----:B------:R-:W3:Y:S04]  /*28a00*/  LDL R5, [R1+0xac4] ;  /* 0x000ac40001057983 */ /* 0x000ee80000100800 */
[----:B------:R-:W3:Y:S04]  /*28a10*/  LDL R19, [R1+0xad0] ;  /* 0x000ad00001137983 */ /* 0x000ee80000100800 */
[----:B------:R-:W3:Y:S04]  /*28a20*/  LDL R27, [R1+0xad4] ;  /* 0x000ad400011b7983 */ /* 0x000ee80000100800 */
[----:B------:R-:W3:Y:S01]  /*28a30*/  LDL R8, [R1+0xae0] ;  /* 0x000ae00001087983 */ /* 0x000ee20000100800 */
[----:B------:R-:W-:-:S05]  /*28a40*/  IMAD.WIDE R24, R22, 0x2, R14 ;  /* 0x0000000216187825 */ /* 0x000fca00078e020e */
[----:B------:R4:W-:Y:S02]  /*28a50*/  STL.64 [R1+0x740], R24 ;  /* 0x0007401801007387 */ /* 0x0009e40000100a00 */
[----:B----4-:R-:W-:-:S04]  /*28a60*/  IMAD.WIDE R24, R23, 0x2, R14 ;  /* 0x0000000217187825 */ /* 0x010fc800078e020e */
[--C-:B------:R-:W-:Y:S01]  /*28a70*/  IMAD.WIDE R22, R18, 0x2, R14.reuse ;  /* 0x0000000212167825 */ /* 0x100fe200078e020e */
[----:B------:R0:W-:Y:S04]  /*28a80*/  STL.64 [R1+0x758], R24 ;  /* 0x0007581801007387 */ /* 0x0001e80000100a00 */
[----:B------:R1:W-:Y:S01]  /*28a90*/  STL.64 [R1+0x768], R22 ;  /* 0x0007681601007387 */ /* 0x0003e20000100a00 */
[----:B0-----:R-:W-:-:S04]  /*28aa0*/  IMAD.WIDE R24, R26, 0x2, R14 ;  /* 0x000000021a187825 */ /* 0x001fc800078e020e */
[--C-:B-1----:R-:W-:Y:S01]  /*28ab0*/  IMAD.WIDE R22, R9, 0x2, R14.reuse ;  /* 0x0000000209167825 */ /* 0x102fe200078e020e */
[----:B------:R0:W-:Y:S04]  /*28ac0*/  STL.64 [R1+0x780], R24 ;  /* 0x0007801801007387 */ /* 0x0001e80000100a00 */
[----:B------:R-:W4:Y:S04]  /*28ad0*/  LDL R9, [R1+0xae4] ;  /* 0x000ae40001097983 */ /* 0x000f280000100800 */
[----:B------:R5:W-:Y:S01]  /*28ae0*/  STL.64 [R1+0x790], R22 ;  /* 0x0007901601007387 */ /* 0x000be20000100a00 */
[----:B0-----:R-:W-:-:S05]  /*28af0*/  IMAD.WIDE R24, R3, 0x2, R14 ;  /* 0x0000000203187825 */ /* 0x001fca00078e020e */
[----:B------:R2:W-:Y:S04]  /*28b00*/  STL.64 [R1+0x7a8], R24 ;  /* 0x0007a81801007387 */ /* 0x0005e80000100a00 */
[----:B------:R-:W4:Y:S04]  /*28b10*/  LDL R18, [R1+0xaf0] ;  /* 0x000af00001127983 */ /* 0x000f280000100800 */
[----:B------:R-:W4:Y:S01]  /*28b20*/  LDL R26, [R1+0xaf4] ;  /* 0x000af400011a7983 */ /* 0x000f220000100800 */
[----:B-----5:R-:W-:-:S05]  /*28b30*/  IMAD.WIDE R22, R28, 0x2, R14 ;  /* 0x000000021c167825 */ /* 0x020fca00078e020e */
[----:B------:R0:W-:Y:S04]  /*28b40*/  STL.64 [R1+0x7b8], R22 ;  /* 0x0007b81601007387 */ /* 0x0001e80000100a00 */
[----:B------:R-:W5:Y:S04]  /*28b50*/  LDL R3, [R1+0xb00] ;  /* 0x000b000001037983 */ /* 0x000f680000100800 */
[----:B------:R-:W5:Y:S01]  /*28b60*/  LDL R28, [R1+0xb04] ;  /* 0x000b0400011c7983 */ /* 0x000f620000100800 */
[----:B--2---:R-:W-:-:S03]  /*28b70*/  IMAD.WIDE R24, R2, 0x2, R14 ;  /* 0x0000000202187825 */ /* 0x004fc600078e020e */
[----:B------:R-:W2:Y:S04]  /*28b80*/  LDL R2, [R1+0xb10] ;  /* 0x000b100001027983 */ /* 0x000ea80000100800 */
[----:B------:R-:W-:Y:S01]  /*28b90*/  STL.64 [R1+0x7d0], R24 ;  /* 0x0007d01801007387 */ /* 0x000fe20000100a00 */
[----:B0-----:R-:W-:-:S03]  /*28ba0*/  IMAD.WIDE R22, R29, 0x2, R14 ;  /* 0x000000021d167825 */ /* 0x001fc600078e020e */
[----:B------:R-:W2:Y:S04]  /*28bb0*/  LDL R29, [R1+0xb14] ;  /* 0x000b1400011d7983 */ /* 0x000ea80000100800 */
[----:B------:R0:W-:Y:S02]  /*28bc0*/  STL.64 [R1+0x7e0], R22 ;  /* 0x0007e01601007387 */ /* 0x0001e40000100a00 */
[----:B0-----:R-:W-:-:S04]  /*28bd0*/  IMAD.WIDE R22, R20, 0x2, R14 ;  /* 0x0000000214167825 */ /* 0x001fc800078e020e */
[--C-:B---3--:R-:W-:Y:S01]  /*28be0*/  IMAD.WIDE R24, R21, 0x2, R14.reuse ;  /* 0x0000000215187825 */ /* 0x108fe200078e020e */
[----:B------:R0:W-:Y:S04]  /*28bf0*/  STL.64 [R1+0x7f8], R22 ;  /* 0x0007f81601007387 */ /* 0x0001e80000100a00 */
[----:B------:R-:W-:Y:S01]  /*28c00*/  STL.64 [R1+0x808], R24 ;  /* 0x0008081801007387 */ /* 0x000fe20000100a00 */
[----:B0-----:R-:W-:-:S04]  /*28c10*/  IMAD.WIDE R22, R16, 0x2, R14 ;  /* 0x0000000210167825 */ /* 0x001fc800078e020e */
        /* <DEDUP_REMOVED lines=10> */
[--C-:B---3--:R-:W-:Y:S01]  /*28cc0*/  IMAD.WIDE R12, R6, 0x2, R14.reuse ;  /* 0x00000002060c7825 */ /* 0x108fe200078e020e */
        /* <DEDUP_REMOVED lines=12> */
[----:B------:R-:W3:Y:S04]  /*28d90*/  LDL R22, [R1+0xb20] ;  /* 0x000b200001167983 */ /* 0x000ee80000100800 */
[----:B------:R-:W-:Y:S04]  /*28da0*/  STL.64 [R1+0x8f8], R6 ;  /* 0x0008f80601007387 */ /* 0x000fe80000100a00 */
[----:B------:R-:W3:Y:S04]  /*28db0*/  LDL R23, [R1+0xb24] ;  /* 0x000b240001177983 */ /* 0x000ee80000100800 */
[----:B------:R0:W-:Y:S04]  /*28dc0*/  STL.64 [R1+0x908], R4 ;  /* 0x0009080401007387 */ /* 0x0001e80000100a00 */
[----:B------:R-:W3:Y:S04]  /*28dd0*/  LDL R19, [R1+0xb34] ;  /* 0x000b340001137983 */ /* 0x000ee80000100800 */
[----:B------:R-:W3:Y:S04]  /*28de0*/  LDL R27, [R1+0xb40] ;  /* 0x000b4000011b7983 */ /* 0x000ee80000100800 */
[----:B0-----:R-:W3:Y:S04]  /*28df0*/  LDL R4, [R1+0xb30] ;  /* 0x000b300001047983 */ /* 0x001ee80000100800 */
[----:B------:R-:W3:Y:S01]  /*28e00*/  LDL R8, [R1+0xb44] ;  /* 0x000b440001087983 */ /* 0x000ee20000100800 */
[----:B----4-:R-:W-:-:S03]  /*28e10*/  IMAD.WIDE R10, R9, 0x2, R14 ;  /* 0x00000002090a7825 */ /* 0x010fc600078e020e */
[----:B------:R-:W4:Y:S04]  /*28e20*/  LDL R9, [R1+0xb50] ;  /* 0x000b500001097983 */ /* 0x000f280000100800 */
[----:B------:R5:W-:Y:S01]  /*28e30*/  STL.64 [R1+0x920], R10 ;  /* 0x0009200a01007387 */ /* 0x000be20000100a00 */
[----:B------:R-:W-:-:S04]  /*28e40*/  IMAD.WIDE R6, R18, 0x2, R14 ;  /* 0x0000000212067825 */ /* 0x000fc800078e020e */
[--C-:B------:R-:W-:Y:S01]  /*28e50*/  IMAD.WIDE R12, R26, 0x2, R14.reuse ;  /* 0x000000021a0c7825 */ /* 0x100fe200078e020e */
[----:B------:R0:W-:Y:S04]  /*28e60*/  STL.64 [R1+0x930], R6 ;  /* 0x0009300601007387 */ /* 0x0001e80000100a00 */
[----:B------:R-:W-:Y:S01]  /*28e70*/  STL.64 [R1+0x948], R12 ;  /* 0x0009480c01007387 */ /* 0x000fe20000100a00 */
[----:B-----5:R-:W-:-:S03]  /*28e80*/  IMAD.WIDE R10, R3, 0x2, R14 ;  /* 0x00000002030a7825 */ /* 0x020fc600078e020e */
[----:B------:R-:W5:Y:S01]  /*28e90*/  LDL R3, [R1+0xb54] ;  /* 0x000b540001037983 */ /* 0x000f620000100800 */
[----:B0-----:R-:W-:-:S03]  /*28ea0*/  IMAD.WIDE R6, R28, 0x2, R14 ;  /* 0x000000021c067825 */ /* 0x001fc600078e020e */
[----:B------:R2:W-:Y:S04]  /*28eb0*/  STL.64 [R1+0x958], R10 ;  /* 0x0009580a01007387 */ /* 0x0005e80000100a00 */
[----:B------:R-:W5:Y:S04]  /*28ec0*/  LDL R28, [R1+0xb60] ;  /* 0x000b6000011c7983 */ /* 0x000f680000100800 */
[----:B------:R0:W-:Y:S04]  /*28ed0*/  STL.64 [R1+0x970], R6 ;  /* 0x0009700601007387 */ /* 0x0001e80000100a00 */
[----:B------:R-:W5:Y:S01]  /*28ee0*/  LDL R20, [R1+0xb64] ;  /* 0x000b640001147983 */ /* 0x000f620000100800 */
[----:B--2---:R-:W-:-:S05]  /*28ef0*/  IMAD.WIDE R10, R2, 0x2, R14 ;  /* 0x00000002020a7825 */ /* 0x004fca00078e020e */
[----:B------:R1:W-:Y:S01]  /*28f00*/  STL.64 [R1+0x980], R10 ;  /* 0x0009800a01007387 */ /* 0x0003e20000100a00 */
[----:B0-----:R-:W-:-:S03]  /*28f10*/  IMAD.WIDE R6, R29, 0x2, R14 ;  /* 0x000000021d067825 */ /* 0x001fc600078e020e */
[----:B------:R-:W2:Y:S04]  /*28f20*/  LDL R21, [R1+0xb6c] ;  /* 0x000b6c0001157983 */ /* 0x000ea80000100800 */
[----:B------:R0:W-:Y:S04]  /*28f30*/  STL.64 [R1+0x998], R6 ;  /* 0x0009980601007387 */ /* 0x0001e80000100a00 */
[----:B------:R-:W2:Y:S04]  /*28f40*/  LDL R16, [R1+0xb78] ;  /* 0x000b780001107983 */ /* 0x000ea80000100800 */
[----:B------:R-:W2:Y:S04]  /*28f50*/  LDL R17, [R1+0xb7c] ;  /* 0x000b7c0001117983 */ /* 0x000ea80000100800 */
[----:B------:R-:W2:Y:S04]  /*28f60*/  LDL R12, [R1+0xb88] ;  /* 0x000b8800010c7983 */ /* 0x000ea80000100800 */
[----:B------:R-:W2:Y:S04]  /*28f70*/  LDL R13, [R1+0xb8c] ;  /* 0x000b8c00010d7983 */ /* 0x000ea80000100800 */
[----:B-1----:R-:W2:Y:S04]  /*28f80*/  LDL R10, [R1+0xb98] ;  /* 0x000b9800010a7983 */ /* 0x002ea80000100800 */
[----:B------:R-:W2:Y:S04]  /*28f90*/  LDL R11, [R1+0xb9c] ;  /* 0x000b9c00010b7983 */ /* 0x000ea80000100800 */
[----:B0-----:R-:W2:Y:S04]  /*28fa0*/  LDL R6, [R1+0xba8] ;  /* 0x000ba80001067983 */ /* 0x001ea80000100800 */
[----:B------:R-:W2:Y:S04]  /*28fb0*/  LDL R7, [R1+0xbac] ;  /* 0x000bac0001077983 */ /* 0x000ea80000100800 */
[----:B------:R-:W2:Y:S04]  /*28fc0*/  LDL R5, [R1+0xbb8] ;  /* 0x000bb80001057983 */ /* 0x000ea80000100800 */
[----:B------:R-:W2:Y:S04]  /*28fd0*/  LDL R18, [R1+0xbbc] ;  /* 0x000bbc0001127983 */ /* 0x000ea80000100800 */
[----:B------:R-:W2:Y:S04]  /*28fe0*/  LDL R26, [R1+0xbc8] ;  /* 0x000bc800011a7983 */ /* 0x000ea80000100800 */
[----:B------:R-:W2:Y:S04]  /*28ff0*/  LDL R2, [R1+0xbcc] ;  /* 0x000bcc0001027983 */ /* 0x000ea80000100800 */
[----:B------:R-:W2:Y:S01]  /*29000*/  LDL R29, [R1+0xbd8] ;  /* 0x000bd800011d7983 */ /* 0x000ea20000100800 */
[----:B---3--:R-:W-:-:S04]  /*29010*/  IMAD.WIDE R24, R22, 0x2, R14 ;  /* 0x0000000216187825 */ /* 0x008fc800078e020e */
[--C-:B------:R-:W-:Y:S01]  /*29020*/  IMAD.WIDE R22, R23, 0x2, R14.reuse ;  /* 0x0000000217167825 */ /* 0x100fe200078e020e */
[----:B------:R0:W-:Y:S04]  /*29030*/  STL.64 [R1+0x9a8], R24 ;  /* 0x0009a81801007387 */ /* 0x0001e80000100a00 */
[----:B------:R1:W-:Y:S01]  /*29040*/  STL.64 [R1+0x9c0], R22 ;  /* 0x0009c01601007387 */ /* 0x0003e20000100a00 */
[----:B0-----:R-:W-:-:S04]  /*29050*/  IMAD.WIDE R24, R4, 0x2, R14 ;  /* 0x0000000204187825 */ /* 0x001fc800078e020e */
[--C-:B-1----:R-:W-:Y:S01]  /*29060*/  IMAD.WIDE R22, R19, 0x2, R14.reuse ;  /* 0x0000000213167825 */ /* 0x102fe200078e020e */
[----:B------:R0:W-:Y:S04]  /*29070*/  STL.64 [R1+0x9d0], R24 ;  /* 0x0009d01801007387 */ /* 0x0001e80000100a00 */
[----:B------:R1:W-:Y:S01]  /*29080*/  STL.64 [R1+0x9e8], R22 ;  /* 0x0009e81601007387 */ /* 0x0003e20000100a00 */
[----:B0-----:R-:W-:-:S03]  /*29090*/  IMAD.WIDE R24, R27, 0x2, R14 ;  /* 0x000000021b187825 */ /* 0x001fc600078e020e */
[----:B------:R-:W3:Y:S01]  /*290a0*/  LDL R27, [R1+0xbdc] ;  /* 0x000bdc00011b7983 */ /* 0x000ee20000100800 */
[----:B-1----:R-:W-:-:S03]  /*290b0*/  IMAD.WIDE R22, R8, 0x2, R14 ;  /* 0x0000000208167825 */ /* 0x002fc600078e020e */
[----:B------:R-:W-:Y:S04]  /*290c0*/  STL.64 [R1+0x9f8], R24 ;  /* 0x0009f81801007387 */ /* 0x000fe80000100a00 */
[----:B------:R-:W-:Y:S04]  /*290d0*/  STL.64 [R1+0xa10], R22 ;  /* 0x000a101601007387 */ /* 0x000fe80000100a00 */
[----:B------:R-:W3:Y:S04]  /*290e0*/  LDL R4, [R1+0xbe8] ;  /* 0x000be80001047983 */ /* 0x000ee80000100800 */
[----:B------:R-:W3:Y:S01]  /*290f0*/  LDL R19, [R1+0xbec] ;  /* 0x000bec0001137983 */ /* 0x000ee20000100800 */
[----:B----4-:R-:W-:-:S05]  /*29100*/  IMAD.WIDE R8, R9, 0x2, R14 ;  /* 0x0000000209087825 */ /* 0x010fca00078e020e */
[----:B------:R0:W-:Y:S04]  /*29110*/  STL.64 [R1+0xa20], R8 ;  /* 0x000a200801007387 */ /* 0x0001e80000100a00 */
[----:B0-----:R-:W4:Y:S04]  /*29120*/  LDL R8, [R1+0xbf8] ;  /* 0x000bf80001087983 */ /* 0x001f280000100800 */
[----:B------:R-:W4:Y:S01]  /*29130*/  LDL R9, [R1+0xbfc] ;  /* 0x000bfc0001097983 */ /* 0x000f220000100800 */
[----:B-----5:R-:W-:-:S03]  /*29140*/  IMAD.WIDE R24, R3, 0x2, R14 ;  /* 0x0000000203187825 */ /* 0x020fc600078e020e */
[----:B------:R-:W5:Y:S01]  /*29150*/  LDL R3, [R1+0xc08] ;  /* 0x000c080001037983 */ /* 0x000f620000100800 */
[----:B------:R-:W-:-:S03]  /*29160*/  IMAD.WIDE R22, R28, 0x2, R14 ;  /* 0x000000021c167825 */ /* 0x000fc600078e020e */
[----:B------:R-:W-:Y:S04]  /*29170*/  STL.64 [R1+0xa38], R24 ;  /* 0x000a381801007387 */ /* 0x000fe80000100a00 */
[----:B------:R-:W5:Y:S04]  /*29180*/  LDL R28, [R1+0xc0c] ;  /* 0x000c0c00011c7983 */ /* 0x000f680000100800 */
[----:B------:R0:W-:Y:S02]  /*29190*/  STL.64 [R1+0xa48], R22 ;  /* 0x000a481601007387 */ /* 0x0001e40000100a00 */
[----:B0-----:R-:W-:-:S04]  /*291a0*/  IMAD.WIDE R22, R20, 0x2, R14 ;  /* 0x0000000214167825 */ /* 0x001fc800078e020e */
[--C-:B--2---:R-:W-:Y:S01]  /*291b0*/  IMAD.WIDE R20, R21, 0x2, R14.reuse ;  /* 0x0000000215147825 */ /* 0x104fe200078e020e */
[----:B------:R0:W-:Y:S03]  /*291c0*/  STL.64 [R1+0xa58], R22 ;  /* 0x000a581601007387 */ /* 0x0001e60000100a00 */
[--C-:B------:R-:W-:Y:S01]  /*291d0*/  IMAD.WIDE R24, R16, 0x2, R14.reuse ;  /* 0x0000000210187825 */ /* 0x100fe200078e020e */
[----:B------:R1:W-:Y:S04]  /*291e0*/  STL.64 [R1+0xa68], R20 ;  /* 0x000a681401007387 */ /* 0x0003e80000100a00 */
[----:B------:R-:W-:Y:S01]  /*291f0*/  STL.64 [R1+0xa78], R24 ;  /* 0x000a781801007387 */ /* 0x000fe20000100a00 */
[----:B0-----:R-:W-:-:S04]  /*29200*/  IMAD.WIDE R22, R17, 0x2, R14 ;  /* 0x0000000211167825 */ /* 0x001fc800078e020e */
        /* <DEDUP_REMOVED lines=13> */
[----:B------:R0:W-:Y:S03]  /*292e0*/  STL.64 [R1+0xae8], R12 ;  /* 0x000ae80c01007387 */ /* 0x0001e60000100a00 */
[--C-:B------:R-:W-:Y:S01]  /*292f0*/  IMAD.WIDE R6, R18, 0x2, R14.reuse ;  /* 0x0000000212067825 */ /* 0x100fe200078e020e */
[----:B------:R1:W-:Y:S04]  /*29300*/  STL.64 [R1+0xaf8], R10 ;  /* 0x000af80a01007387 */ /* 0x0003e80000100a00 */
[----:B------:R2:W-:Y:S01]  /*29310*/  STL.64 [R1+0xb08], R6 ;  /* 0x000b080601007387 */ /* 0x0005e20000100a00 */
[----:B0-----:R-:W-:-:S04]  /*29320*/  IMAD.WIDE R12, R26, 0x2, R14 ;  /* 0x000000021a0c7825 */ /* 0x001fc800078e020e */
[--C-:B-1----:R-:W-:Y:S01]  /*29330*/  IMAD.WIDE R10, R2, 0x2, R14.reuse ;  /* 0x00000002020a7825 */ /* 0x102fe200078e020e */
[----:B------:R-:W-:Y:S03]  /*29340*/  STL.64 [R1+0xb18], R12 ;  /* 0x000b180c01007387 */ /* 0x000fe60000100a00 */
[--C-:B--2---:R-:W-:Y:S02]  /*29350*/  IMAD.WIDE R6, R29, 0x2, R14.reuse ;  /* 0x000000021d067825 */ /* 0x104fe400078e020e */
[----:B------:R-:W2:Y:S04]  /*29360*/  LDL R29, [R1+0xc18] ;  /* 0x000c1800011d7983 */ /* 0x000ea80000100800 */
[----:B------:R3:W-:Y:S04]  /*29370*/  STL.64 [R1+0xb28], R10 ;  /* 0x000b280a01007387 */ /* 0x0007e80000100a00 */
[----:B------:R-:W2:Y:S04]  /*29380*/  LDL R25, [R1+0xc1c] ;  /* 0x000c1c0001197983 */ /* 0x000ea80000100800 */
[----:B------:R0:W-:Y:S04]  /*29390*/  STL.64 [R1+0xb38], R6 ;  /* 0x000b380601007387 */ /* 0x0001e80000100a00 */
[----:B------:R-:W2:Y:S04]  /*293a0*/  LDL R5, [R1+0xc28] ;  /* 0x000c280001057983 */ /* 0x000ea80000100800 */
[----:B------:R-:W2:Y:S04]  /*293b0*/  LDL R18, [R1+0xc2c] ;  /* 0x000c2c0001127983 */ /* 0x000ea80000100800 */
[----:B------:R-:W2:Y:S04]  /*293c0*/  LDL R26, [R1+0xc38] ;  /* 0x000c3800011a7983 */ /* 0x000ea80000100800 */
[----:B------:R-:W2:Y:S01]  /*293d0*/  LDL R2, [R1+0xc3c] ;  /* 0x000c3c0001027983 */ /* 0x000ea20000100800 */
[----:B---3--:R-:W-:-:S03]  /*293e0*/  IMAD.WIDE R10, R27, 0x2, R14 ;  /* 0x000000021b0a7825 */ /* 0x008fc600078e020e */
[----:B------:R-:W3:Y:S04]  /*293f0*/  LDL R27, [R1+0xc48] ;  /* 0x000c4800011b7983 */ /* 0x000ee80000100800 */
[----:B------:R4:W-:Y:S01]  /*29400*/  STL.64 [R1+0xb48], R10 ;  /* 0x000b480a01007387 */ /* 0x0009e20000100a00 */
[----:B0-----:R-:W-:-:S04]  /*29410*/  IMAD.WIDE R6, R4, 0x2, R14 ;  /* 0x0000000204067825 */ /* 0x001fc800078e020e */
[--C-:B------:R-:W-:Y:S01]  /*29420*/  IMAD.WIDE R12, R19, 0x2, R14.reuse ;  /* 0x00000002130c7825 */ /* 0x100fe200078e020e */
[----:B------:R0:W-:Y:S04]  /*29430*/  STL.64 [R1+0xb58], R6 ;  /* 0x000b580601007387 */ /* 0x0001e80000100a00 */
[----:B------:R-:W-:Y:S01]  /*29440*/  STL.64 [R1+0xb70], R12 ;  /* 0x000b700c01007387 */ /* 0x000fe20000100a00 */
[----:B----4-:R-:W-:-:S03]  /*29450*/  IMAD.WIDE R10, R8, 0x2, R14 ;  /* 0x00000002080a7825 */ /* 0x010fc600078e020e */
[----:B------:R-:W4:Y:S01]  /*29460*/  LDL R8, [R1+0xc4c] ;  /* 0x000c4c0001087983 */ /* 0x000f220000100800 */
[----:B0-----:R-:W-:-:S03]  /*29470*/  IMAD.WIDE R6, R9, 0x2, R14 ;  /* 0x0000000209067825 */ /* 0x001fc600078e020e */
[----:B------:R5:W-:Y:S04]  /*29480*/  STL.64 [R1+0xb80], R10 ;  /* 0x000b800a01007387 */ /* 0x000be80000100a00 */
[----:B------:R-:W4:Y:S04]  /*29490*/  LDL R9, [R1+0xc58] ;  /* 0x000c580001097983 */ /* 0x000f280000100800 */
[----:B------:R0:W-:Y:S04]  /*294a0*/  STL.64 [R1+0xb90], R6 ;  /* 0x000b900601007387 */ /* 0x0001e80000100a00 */
[----:B------:R-:W4:Y:S01]  /*294b0*/  LDL R22, [R1+0xc5c] ;  /* 0x000c5c0001167983 */ /* 0x000f220000100800 */
[----:B-----5:R-:W-:-:S05]  /*294c0*/  IMAD.WIDE R10, R3, 0x2, R14 ;  /* 0x00000002030a7825 */ /* 0x020fca00078e020e */
[----:B------:R1:W-:Y:S04]  /*294d0*/  STL.64 [R1+0xba0], R10 ;  /* 0x000ba00a01007387 */ /* 0x0003e80000100a00 */
[----:B------:R-:W5:Y:S01]  /*294e0*/  LDL R23, [R1+0xc68] ;  /* 0x000c680001177983 */ /* 0x000f620000100800 */
[----:B0-----:R-:W-:-:S05]  /*294f0*/  IMAD.WIDE R6, R28, 0x2, R14 ;  /* 0x000000021c067825 */ /* 0x001fca00078e020e */
[----:B------:R0:W-:Y:S04]  /*29500*/  STL.64 [R1+0xbb0], R6 ;  /* 0x000bb00601007387 */ /* 0x0001e80000100a00 */
[----:B------:R-:W5:Y:S04]  /*29510*/  LDL R20, [R1+0xc70] ;  /* 0x000c700001147983 */ /* 0x000f680000100800 */
[----:B------:R-:W5:Y:S04]  /*29520*/  LDL R21, [R1+0xc80] ;  /* 0x000c800001157983 */ /* 0x000f680000100800 */
[----:B------:R-:W5:Y:S04]  /*29530*/  LDL R16, [R1+0xc88] ;  /* 0x000c880001107983 */ /* 0x000f680000100800 */
[----:B------:R-:W5:Y:S04]  /*29540*/  LDL R17, [R1+0xc98] ;  /* 0x000c980001117983 */ /* 0x000f680000100800 */
[----:B------:R-:W5:Y:S04]  /*29550*/  LDL R12, [R1+0xca0] ;  /* 0x000ca000010c7983 */ /* 0x000f680000100800 */
[----:B------:R-:W5:Y:S04]  /*29560*/  LDL R13, [R1+0xcb0] ;  /* 0x000cb000010d7983 */ /* 0x000f680000100800 */
[----:B-1----:R-:W5:Y:S04]  /*29570*/  LDL R10, [R1+0xcb8] ;  /* 0x000cb800010a7983 */ /* 0x002f680000100800 */
[----:B------:R-:W5:Y:S04]  /*29580*/  LDL R11, [R1+0xcc8] ;  /* 0x000cc800010b7983 */ /* 0x000f680000100800 */
[----:B0-----:R-:W5:Y:S04]  /*29590*/  LDL R6, [R1+0xcd0] ;  /* 0x000cd00001067983 */ /* 0x001f680000100800 */
[----:B------:R-:W5:Y:S04]  /*295a0*/  LDL R7, [R1+0xce0] ;  /* 0x000ce00001077983 */ /* 0x000f680000100800 */
[----:B------:R-:W5:Y:S04]  /*295b0*/  LDL R4, [R1+0xcf0] ;  /* 0x000cf00001047983 */ /* 0x000f680000100800 */
[----:B------:R-:W5:Y:S04]  /*295c0*/  LDL R19, [R1+0xcf8] ;  /* 0x000cf80001137983 */ /* 0x000f680000100800 */
[----:B------:R-:W5:Y:S01]  /*295d0*/  LDL R3, [R1+0xd08] ;  /* 0x000d080001037983 */ /* 0x000f620000100800 */
[----:B--2---:R-:W-:-:S05]  /*295e0*/  IMAD.WIDE R28, R29, 0x2, R14 ;  /* 0x000000021d1c7825 */ /* 0x004fca00078e020e */
[----:B------:R0:W-:Y:S01]  /*295f0*/  STL.64 [R1+0xbc0], R28 ;  /* 0x000bc01c01007387 */ /* 0x0001e20000100a00 */
[----:B------:R-:W-:-:S03]  /*29600*/  IMAD.WIDE R24, R25, 0x2, R14 ;  /* 0x0000000219187825 */ /* 0x000fc600078e020e */
[----:B0-----:R-:W2:Y:S04]  /*29610*/  LDL.LU.64 R28, [R1+0x35f0] ;  /* 0x0035f000011c7983 */ /* 0x001ea80000300a00 */
[----:B------:R0:W-:Y:S02]  /*29620*/  STL.64 [R1+0xbd0], R24 ;  /* 0x000bd01801007387 */ /* 0x0001e40000100a00 */
[----:B0-----:R-:W-:-:S05]  /*29630*/  IMAD.WIDE R24, R5, 0x2, R14 ;  /* 0x0000000205187825 */ /* 0x001fca00078e020e */
[----:B------:R0:W-:Y:S02]  /*29640*/  STL.64 [R1+0xbe0], R24 ;  /* 0x000be01801007387 */ /* 0x0001e40000100a00 */
[----:B0-----:R-:W-:-:S05]  /*29650*/  IMAD.WIDE R24, R18, 0x2, R14 ;  /* 0x0000000212187825 */ /* 0x001fca00078e020e */
[----:B------:R0:W-:Y:S02]  /*29660*/  STL.64 [R1+0xbf0], R24 ;  /* 0x000bf01801007387 */ /* 0x0001e40000100a00 */
[----:B0-----:R-:W-:-:S05]  /*29670*/  IMAD.WIDE R24, R26, 0x2, R14 ;  /* 0x000000021a187825 */ /* 0x001fca00078e020e */
[----:B------:R0:W-:Y:S02]  /*29680*/  STL.64 [R1+0xc00], R24 ;  /* 0x000c001801007387 */ /* 0x0001e40000100a00 */
[--C-:B0-----:R-:W-:Y:S02]  /*29690*/  IMAD.WIDE R24, R2, 0x2, R14.reuse ;  /* 0x0000000202187825 */ /* 0x101fe400078e020e */
        /* <DEDUP_REMOVED lines=8> */
[----:B----4-:R-:W-:-:S05]  /*29720*/  IMAD.WIDE R24, R8, 0x2, R14 ;  /* 0x0000000208187825 */ /* 0x010fca00078e020e */
[----:B------:R0:W-:Y:S04]  /*29730*/  STL.64 [R1+0xc30], R24 ;  /* 0x000c301801007387 */ /* 0x0001e80000100a00 */
[----:B------:R-:W3:Y:S01]  /*29740*/  LDL R8, [R1+0xd50] ;  /* 0x000d500001087983 */ /* 0x000ee20000100800 */
[----:B0-----:R-:W-:-:S03]  /*29750*/  IMAD.WIDE R24, R9, 0x2, R14 ;  /* 0x0000000209187825 */ /* 0x001fc600078e020e */
[----:B------:R-:W3:Y:S04]  /*29760*/  LDL R9, [R1+0xd58] ;  /* 0x000d580001097983 */ /* 0x000ee80000100800 */
[----:B------:R0:W-:Y:S02]  /*29770*/  STL.64 [R1+0xc40], R24 ;  /* 0x000c401801007387 */ /* 0x0001e40000100a00 */
[----:B0-----:R-:W-:-:S05]  /*29780*/  IMAD.WIDE R24, R22, 0x2, R14 ;  /* 0x0000000216187825 */ /* 0x001fca00078e020e */
[----:B------:R0:W-:Y:S01]  /*29790*/  STL.64 [R1+0xc50], R24 ;  /* 0x000c501801007387 */ /* 0x0001e20000100a00 */
[----:B-----5:R-:W-:-:S05]  /*297a0*/  IMAD.WIDE R22, R23, 0x2, R14 ;  /* 0x0000000217167825 */ /* 0x020fca00078e020e */
[----:B------:R1:W-:Y:S01]  /*297b0*/  STL.64 [R1+0xc60], R22 ;  /* 0x000c601601007387 */ /* 0x0003e20000100a00 */
[----:B0-----:R-:W-:-:S04]  /*297c0*/  IMAD.WIDE R24, R20, 0x2, R14 ;  /* 0x0000000214187825 */ /* 0x001fc800078e020e */
[--C-:B-1----:R-:W-:Y:S01]  /*297d0*/  IMAD.WIDE R22, R21, 0x2, R14.reuse ;  /* 0x0000000215167825 */ /* 0x102fe200078e020e */
        /* <DEDUP_REMOVED lines=9> */
[--C-:B-----5:R-:W-:Y:S01]  /*29870*/  IMAD.WIDE R16, R10, 0x2, R14.reuse ;  /* 0x000000020a107825 */ /* 0x120fe200078e020e */
        /* <DEDUP_REMOVED lines=11> */
[----:B------:R-:W4:Y:S01]  /*29930*/  LDL R25, [R1+0xd70] ;  /* 0x000d700001197983 */ /* 0x000f220000100800 */
[----:B-----5:R-:W-:-:S03]  /*29940*/  IMAD.WIDE R6, R3, 0x2, R14 ;  /* 0x0000000203067825 */ /* 0x020fc600078e020e */
[----:B------:R0:W-:Y:S04]  /*29950*/  STL.64 [R1+0xd78], R10 ;  /* 0x000d780a01007387 */ /* 0x0001e80000100a00 */
[----:B0-----:R-:W5:Y:S04]  /*29960*/  LDL R11, [R1+0xd80] ;  /* 0x000d8000010b7983 */ /* 0x001f680000100800 */
[----:B------:R0:W-:Y:S04]  /*29970*/  STL.64 [R1+0xd88], R6 ;  /* 0x000d880601007387 */ /* 0x0001e80000100a00 */
[----:B------:R-:W5:Y:S04]  /*29980*/  LDL R3, [R1+0xdb0] ;  /* 0x000db00001037983 */ /* 0x000f680000100800 */
[----:B------:R-:W5:Y:S04]  /*29990*/  LDL R19, [R1+0xda8] ;  /* 0x000da80001137983 */ /* 0x000f680000100800 */
[----:B0-----:R-:W5:Y:S04]  /*299a0*/  LDL R6, [R1+0xd90] ;  /* 0x000d900001067983 */ /* 0x001f680000100800 */
[----:B------:R-:W5:Y:S01]  /*299b0*/  LDL R7, [R1+0xd98] ;  /* 0x000d980001077983 */ /* 0x000f620000100800 */
[----:B--2---:R-:W-:-:S03]  /*299c0*/  IMAD.WIDE R12, R2, 0x2, R14 ;  /* 0x00000002020c7825 */ /* 0x004fc600078e020e */
[----:B------:R-:W2:Y:S01]  /*299d0*/  LDL R2, [R1+0xdc0] ;  /* 0x000dc00001027983 */ /* 0x000ea20000100800 */
[----:B------:R-:W-:-:S03]  /*299e0*/  IMAD.WIDE R4, R5, 0x2, R14 ;  /* 0x0000000205047825 */ /* 0x000fc600078e020e */
[----:B------:R3:W-:Y:S01]  /*299f0*/  STL.64 [R1+0xda0], R12 ;  /* 0x000da00c01007387 */ /* 0x0007e20000100a00 */
[----:B------:R-:W-:-:S03]  /*29a00*/  IMAD.WIDE R16, R18, 0x2, R14 ;  /* 0x0000000212107825 */ /* 0x000fc600078e020e */
        /* <DEDUP_REMOVED lines=8> */
[----:B0-----:R-:W-:-:S05]  /*29a90*/  IMAD.WIDE R12, R8, 0x2, R14 ;  /* 0x00000002080c7825 */ /* 0x001fca00078e020e */
[----:B------:R0:W-:Y:S01]  /*29aa0*/  STL.64 [R1+0xe18], R12 ;  /* 0x000e180c01007387 */ /* 0x0001e20000100a00 */
[----:B------:R-:W-:-:S04]  /*29ab0*/  IMAD.WIDE R8, R9, 0x2, R14 ;  /* 0x0000000209087825 */ /* 0x000fc800078e020e */
[--C-:B-1----:R-:W-:Y:S02]  /*29ac0*/  IMAD.WIDE R4, R28, 0x2, R14.reuse ;  /* 0x000000021c047825 */ /* 0x102fe400078e020e */
[----:B------:R-:W3:Y:S04]  /*29ad0*/  LDL.LU R28, [R1+0x35ec] ;  /* 0x0035ec00011c7983 */ /* 0x000ee80000300800 */
[----:B------:R-:W-:Y:S04]  /*29ae0*/  STL.64 [R1+0xe28], R8 ;  /* 0x000e280801007387 */ /* 0x000fe80000100a00 */
[----:B------:R-:W3:Y:S04]  /*29af0*/  LDL R22, [R1+0xde0] ;  /* 0x000de00001167983 */ /* 0x000ee80000100800 */
[----:B------:R-:W3:Y:S04]  /*29b00*/  LDL R23, [R1+0xdf0] ;  /* 0x000df00001177983 */ /* 0x000ee80000100800 */
[----:B------:R1:W-:Y:S04]  /*29b10*/  STL.64 [R1+0xe40], R4 ;  /* 0x000e400401007387 */ /* 0x0003e80000100a00 */
[----:B------:R-:W3:Y:S04]  /*29b20*/  LDL R20, [R1+0xdf8] ;  /* 0x000df80001147983 */ /* 0x000ee80000100800 */
[----:B------:R-:W3:Y:S04]  /*29b30*/  LDL R21, [R1+0xe08] ;  /* 0x000e080001157983 */ /* 0x000ee80000100800 */
[----:B------:R-:W3:Y:S04]  /*29b40*/  LDL R16, [R1+0xe10] ;  /* 0x000e100001107983 */ /* 0x000ee80000100800 */
[----:B------:R-:W3:Y:S04]  /*29b50*/  LDL R17, [R1+0xe20] ;  /* 0x000e200001117983 */ /* 0x000ee80000100800 */
[----:B0-----:R-:W3:Y:S04]  /*29b60*/  LDL R12, [R1+0xe30] ;  /* 0x000e3000010c7983 */ /* 0x001ee80000100800 */
[----:B------:R-:W3:Y:S04]  /*29b70*/  LDL R13, [R1+0xe38] ;  /* 0x000e3800010d7983 */ /* 0x000ee80000100800 */
[----:B------:R-:W3:Y:S04]  /*29b80*/  LDL R10, [R1+0xe48] ;  /* 0x000e4800010a7983 */ /* 0x000ee80000100800 */
[----:B-1----:R-:W3:Y:S04]  /*29b90*/  LDL R4, [R1+0xe50] ;  /* 0x000e500001047983 */ /* 0x002ee80000100800 */
[----:B------:R-:W3:Y:S04]  /*29ba0*/  LDL R5, [R1+0xe60] ;  /* 0x000e600001057983 */ /* 0x000ee80000100800 */
[----:B------:R-:W3:Y:S04]  /*29bb0*/  LDL R18, [R1+0xe68] ;  /* 0x000e680001127983 */ /* 0x000ee80000100800 */
[----:B------:R-:W3:Y:S04]  /*29bc0*/  LDL R8, [R1+0xe78] ;  /* 0x000e780001087983 */ /* 0x000ee80000100800 */
[----:B------:R-:W3:Y:S01]  /*29bd0*/  LDL R9, [R1+0xe80] ;  /* 0x000e800001097983 */ /* 0x000ee20000100800 */
[----:B----4-:R-:W-:-:S05]  /*29be0*/  IMAD.WIDE R24, R25, 0x2, R14 ;  /* 0x0000000219187825 */ /* 0x010fca00078e020e */
[----:B------:R5:W-:Y:S02]  /*29bf0*/  STL.64 [R1+0xe58], R24 ;  /* 0x000e581801007387 */ /* 0x000be40000100a00 */
[----:B-----5:R-:W-:-:S05]  /*29c00*/  IMAD.WIDE R24, R11, 0x2, R14 ;  /* 0x000000020b187825 */ /* 0x020fca00078e020e */
[----:B------:R0:W-:Y:S02]  /*29c10*/  STL.64 [R1+0xe70], R24 ;  /* 0x000e701801007387 */ /* 0x0001e40000100a00 */
[----:B0-----:R-:W-:-:S04]  /*29c20*/  IMAD.WIDE R24, R6, 0x2, R14 ;  /* 0x0000000206187825 */ /* 0x001fc800078e020e */
[--C-:B------:R-:W-:Y:S01]  /*29c30*/  IMAD.WIDE R6, R7, 0x2, R14.reuse ;  /* 0x0000000207067825 */ /* 0x100fe200078e020e */
[----:B------:R0:W-:Y:S04]  /*29c40*/  STL.64 [R1+0xe88], R24 ;  /* 0x000e881801007387 */ /* 0x0001e80000100a00 */
[----:B------:R1:W-:Y:S01]  /*29c50*/  STL.64 [R1+0xe98], R6 ;  /* 0x000e980601007387 */ /* 0x0003e20000100a00 */
[----:B0-----:R-:W-:-:S04]  /*29c60*/  IMAD.WIDE R24, R19, 0x2, R14 ;  /* 0x0000000213187825 */ /* 0x001fc800078e020e */
[--C-:B-1----:R-:W-:Y:S02]  /*29c70*/  IMAD.WIDE R6, R3, 0x2, R14.reuse ;  /* 0x0000000203067825 */ /* 0x102fe400078e020e */
[----:B------:R-:W4:Y:S04]  /*29c80*/  LDL R3, [R1+0xe90] ;  /* 0x000e900001037983 */ /* 0x000f280000100800 */
[----:B------:R-:W-:Y:S04]  /*29c90*/  STL.64 [R1+0xeb0], R24 ;  /* 0x000eb01801007387 */ /* 0x000fe80000100a00 */
[----:B------:R0:W-:Y:S04]  /*29ca0*/  STL.64 [R1+0xec8], R6 ;  /* 0x000ec80601007387 */ /* 0x0001e80000100a00 */
[----:B------:R-:W5:Y:S04]  /*29cb0*/  LDL R11, [R1+0xea0] ;  /* 0x000ea000010b7983 */ /* 0x000f680000100800 */
[----:B0-----:R-:W5:Y:S01]  /*29cc0*/  LDL R6, [R1+0xea8] ;  /* 0x000ea80001067983 */ /* 0x001f620000100800 */
[----:B--2---:R-:W-:-:S05]  /*29cd0*/  IMAD.WIDE R24, R2, 0x2, R14 ;  /* 0x0000000202187825 */ /* 0x004fca00078e020e */
[----:B------:R3:W-:Y:S04]  /*29ce0*/  STL.64 [R1+0xee0], R24 ;  /* 0x000ee01801007387 */ /* 0x0007e80000100a00 */
[----:B------:R-:W2:Y:S04]  /*29cf0*/  LDL R19, [R1+0xeb8] ;  /* 0x000eb80001137983 */ /* 0x000ea80000100800 */
[----:B------:R-:W2:Y:S01]  /*29d00*/  LDL R2, [R1+0xec0] ;  /* 0x000ec00001027983 */ /* 0x000ea20000100800 */
[----:B---3--:R-:W-:-:S05]  /*29d10*/  IMAD.WIDE R24, R26, 0x2, R14 ;  /* 0x000000021a187825 */ /* 0x008fca00078e020e */
[----:B------:R0:W-:Y:S04]  /*29d20*/  STL.64 [R1+0xef8], R24 ;  /* 0x000ef81801007387 */ /* 0x0001e80000100a00 */
[----:B------:R-:W3:Y:S04]  /*29d30*/  LDL R7, [R1+0xed0] ;  /* 0x000ed00001077983 */ /* 0x000ee80000100800 */
[----:B------:R-:W3:Y:S01]  /*29d40*/  LDL R26, [R1+0xed8] ;  /* 0x000ed800011a7983 */ /* 0x000ee20000100800 */
[----:B0-----:R-:W-:-:S05]  /*29d50*/  IMAD.WIDE R24, R27, 0x2, R14 ;  /* 0x000000021b187825 */ /* 0x001fca00078e020e */
[----:B------:R0:W-:Y:S04]  /*29d60*/  STL.64 [R1+0xf10], R24 ;  /* 0x000f101801007387 */ /* 0x0001e80000100a00 */
[----:B------:R-:W3:Y:S01]  /*29d70*/  LDL R27, [R1+0xee8] ;  /* 0x000ee800011b7983 */ /* 0x000ee20000100800 */
[----:B0-----:R-:W-:-:S05]  /*29d80*/  IMAD.WIDE R24, R22, 0x2, R14 ;  /* 0x0000000216187825 */ /* 0x001fca00078e020e */
[----:B------:R0:W-:Y:S02]  /*29d90*/  STL.64 [R1+0xf28], R24 ;  /* 0x000f281801007387 */ /* 0x0001e40000100a00 */
[----:B0-----:R-:W-:-:S04]  /*29da0*/  IMAD.WIDE R24, R23, 0x2, R14 ;  /* 0x0000000217187825 */ /* 0x001fc800078e020e */
        /* <DEDUP_REMOVED lines=21> */
[----:B------:R-:W-:Y:S04]  /*29f00*/  STL.64 [R1+0x1020], R12 ;  /* 0x0010200c01007387 */ /* 0x000fe80000100a00 */
[----:B------:R-:W3:Y:S01]  /*29f10*/  LDL R25, [R1+0xef0] ;  /* 0x000ef00001197983 */ /* 0x000ee20000100800 */
[----:B------:R-:W-:-:S03]  /*29f20*/  IMAD.WIDE R8, R9, 0x2, R14 ;  /* 0x0000000209087825 */ /* 0x000fc600078e020e */
[----:B------:R0:W-:Y:S04]  /*29f30*/  STL.64 [R1+0x1030], R4 ;  /* 0x0010300401007387 */ /* 0x0001e80000100a00 */
[----:B0-----:R-:W3:Y:S04]  /*29f40*/  LDL R4, [R1+0xf00] ;  /* 0x000f000001047983 */ /* 0x001ee80000100800 */
        /* <DEDUP_REMOVED lines=8> */
[----:B-----5:R-:W-:-:S04]  /*29fd0*/  IMAD.WIDE R10, R11, 0x2, R14 ;  /* 0x000000020b0a7825 */ /* 0x020fc800078e020e */
[--C-:B------:R-:W-:Y:S01]  /*29fe0*/  IMAD.WIDE R16, R6, 0x2, R14.reuse ;  /* 0x0000000206107825 */ /* 0x100fe200078e020e */
[----:B------:R0:W-:Y:S04]  /*29ff0*/  STL.64 [R1+0x1078], R10 ;  /* 0x0010780a01007387 */ /* 0x0001e80000100a00 */
[----:B------:R-:W-:Y:S01]  /*2a000*/  STL.64 [R1+0x1098], R16 ;  /* 0x0010981001007387 */ /* 0x000fe20000100a00 */
[----:B--2---:R-:W-:-:S03]  /*2a010*/  IMAD.WIDE R12, R19, 0x2, R14 ;  /* 0x00000002130c7825 */ /* 0x004fc600078e020e */
[----:B------:R-:W2:Y:S01]  /*2a020*/  LDL R19, [R1+0xf48] ;  /* 0x000f480001137983 */ /* 0x000ea20000100800 */
[----:B0-----:R-:W-:-:S03]  /*2a030*/  IMAD.WIDE R10, R2, 0x2, R14 ;  /* 0x00000002020a7825 */ /* 0x001fc600078e020e */
[----:B------:R3:W-:Y:S04]  /*2a040*/  STL.64 [R1+0x10a8], R12 ;  /* 0x0010a80c01007387 */ /* 0x0007e80000100a00 */
[----:B------:R-:W5:Y:S04]  /*2a050*/  LDL R2, [R1+0xf58] ;  /* 0x000f580001027983 */ /* 0x000f680000100800 */
[----:B------:R0:W-:Y:S01]  /*2a060*/  STL.64 [R1+0x10c0], R10 ;  /* 0x0010c00a01007387 */ /* 0x0001e20000100a00 */
[----:B---3--:R-:W-:-:S04]  /*2a070*/  IMAD.WIDE R12, R7, 0x2, R14 ;  /* 0x00000002070c7825 */ /* 0x008fc800078e020e */
[--C-:B0-----:R-:W-:Y:S01]  /*2a080*/  IMAD.WIDE R10, R26, 0x2, R14.reuse ;  /* 0x000000021a0a7825 */ /* 0x101fe200078e020e */
[----:B------:R0:W-:Y:S04]  /*2a090*/  STL.64 [R1+0x10d8], R12 ;  /* 0x0010d80c01007387 */ /* 0x0001e80000100a00 */
[----:B------:R-:W3:Y:S04]  /*2a0a0*/  LDL R22, [R1+0xf60] ;  /* 0x000f600001167983 */ /* 0x000ee80000100800 */
[----:B------:R1:W-:Y:S01]  /*2a0b0*/  STL.64 [R1+0x10f0], R10 ;  /* 0x0010f00a01007387 */ /* 0x0003e20000100a00 */
[----:B------:R-:W-:-:S03]  /*2a0c0*/  IMAD.WIDE R6, R27, 0x2, R14 ;  /* 0x000000021b067825 */ /* 0x000fc600078e020e */
        /* <DEDUP_REMOVED lines=8> */
[----:B-1----:R-:W3:Y:S04]  /*2a150*/  LDL R10, [R1+0xfc8] ;  /* 0x000fc800010a7983 */ /* 0x002ee80000100800 */
[----:B------:R-:W3:Y:S04]  /*2a160*/  LDL R11, [R1+0xfd0] ;  /* 0x000fd000010b7983 */ /* 0x000ee80000100800 */
[----:B------:R-:W3:Y:S04]  /*2a170*/  LDL R6, [R1+0xfe0] ;  /* 0x000fe00001067983 */ /* 0x000ee80000100800 */
[----:B------:R-:W3:Y:S04]  /*2a180*/  LDL R7, [R1+0xfe8] ;  /* 0x000fe80001077983 */ /* 0x000ee80000100800 */
[----:B------:R-:W3:Y:S04]  /*2a190*/  LDL R26, [R1+0xff8] ;  /* 0x000ff800011a7983 */ /* 0x000ee80000100800 */
[----:B------:R-:W3:Y:S01]  /*2a1a0*/  LDL R27, [R1+0x1000] ;  /* 0x00100000011b7983 */ /* 0x000ee20000100800 */
[----:B------:R-:W-:-:S05]  /*2a1b0*/  IMAD.WIDE R24, R25, 0x2, R14 ;  /* 0x0000000219187825 */ /* 0x000fca00078e020e */
[----:B------:R0:W-:Y:S02]  /*2a1c0*/  STL.64 [R1+0x1120], R24 ;  /* 0x0011201801007387 */ /* 0x0001e40000100a00 */
[----:B0-----:R-:W-:-:S05]  /*2a1d0*/  IMAD.WIDE R24, R4, 0x2, R14 ;  /* 0x0000000204187825 */ /* 0x001fca00078e020e */
[----:B------:R0:W-:Y:S02]  /*2a1e0*/  STL.64 [R1+0x1138], R24 ;  /* 0x0011381801007387 */ /* 0x0001e40000100a00 */
[----:B0-----:R-:W-:-:S04]  /*2a1f0*/  IMAD.WIDE R24, R5, 0x2, R14 ;  /* 0x0000000205187825 */ /* 0x001fc800078e020e */
[--C-:B------:R-:W-:Y:S01]  /*2a200*/  IMAD.WIDE R4, R18, 0x2, R14.reuse ;  /* 0x0000000212047825 */ /* 0x100fe200078e020e */
[----:B------:R0:W-:Y:S04]  /*2a210*/  STL.64 [R1+0x1148], R24 ;  /* 0x0011481801007387 */ /* 0x0001e80000100a00 */
[----:B------:R1:W-:Y:S01]  /*2a220*/  STL.64 [R1+0x1160], R4 ;  /* 0x0011600401007387 */ /* 0x0003e20000100a00 */
[----:B0-----:R-:W-:-:S03]  /*2a230*/  IMAD.WIDE R24, R8, 0x2, R14 ;  /* 0x0000000208187825 */ /* 0x001fc600078e020e */
[----:B------:R-:W3:Y:S01]  /*2a240*/  LDL R8, [R1+0x1010] ;  /* 0x0010100001087983 */ /* 0x000ee20000100800 */
[----:B-1----:R-:W-:-:S03]  /*2a250*/  IMAD.WIDE R4, R9, 0x2, R14 ;  /* 0x0000000209047825 */ /* 0x002fc600078e020e */
[----:B------:R-:W-:Y:S04]  /*2a260*/  STL.64 [R1+0x1178], R24 ;  /* 0x0011781801007387 */ /* 0x000fe80000100a00 */
[----:B------:R0:W-:Y:S04]  /*2a270*/  STL.64 [R1+0x1190], R4 ;  /* 0x0011900401007387 */ /* 0x0001e80000100a00 */
[----:B0-----:R-:W3:Y:S04]  /*2a280*/  LDL R4, [R1+0x1018] ;  /* 0x0010180001047983 */ /* 0x001ee80000100800 */
[----:B------:R-:W3:Y:S01]  /*2a290*/  LDL R5, [R1+0x1028] ;  /* 0x0010280001057983 */ /* 0x000ee20000100800 */
[----:B----4-:R-:W-:-:S05]  /*2a2a0*/  IMAD.WIDE R24, R3, 0x2, R14 ;  /* 0x0000000203187825 */ /* 0x010fca00078e020e */
[----:B------:R5:W-:Y:S04]  /*2a2b0*/  STL.64 [R1+0x11a0], R24 ;  /* 0x0011a01801007387 */ /* 0x000be80000100a00 */
[----:B------:R-:W4:Y:S04]  /*2a2c0*/  LDL R9, [R1+0x1038] ;  /* 0x0010380001097983 */ /* 0x000f280000100800 */
[----:B------:R-:W4:Y:S01]  /*2a2d0*/  LDL R3, [R1+0x1040] ;  /* 0x0010400001037983 */ /* 0x000f220000100800 */
[----:B--2---:R-:W-:-:S05]  /*2a2e0*/  IMAD.WIDE R18, R19, 0x2, R14 ;  /* 0x0000000213127825 */ /* 0x004fca00078e020e */
[----:B------:R0:W-:Y:S01]  /*2a2f0*/  STL.64 [R1+0x1220], R18 ;  /* 0x0012201201007387 */ /* 0x0001e20000100a00 */
[----:B-----5:R-:W-:-:S03]  /*2a300*/  IMAD.WIDE R24, R2, 0x2, R14 ;  /* 0x0000000202187825 */ /* 0x020fc600078e020e */
[----:B0-----:R-:W2:Y:S04]  /*2a310*/  LDL R18, [R1+0x1050] ;  /* 0x0010500001127983 */ /* 0x001ea80000100800 */
[----:B------:R-:W5:Y:S04]  /*2a320*/  LDL R19, [R1+0x1058] ;  /* 0x0010580001137983 */ /* 0x000f680000100800 */
[----:B------:R3:W-:Y:S04]  /*2a330*/  STL.64 [R1+0x1db0], R24 ;  /* 0x001db01801007387 */ /* 0x0007e80000100a00 */
[----:B------:R-:W5:Y:S01]  /*2a340*/  LDL R2, [R1+0x1068] ;  /* 0x0010680001027983 */ /* 0x000f620000100800 */
[----:B---3--:R-:W-:-:S05]  /*2a350*/  IMAD.WIDE R24, R22, 0x2, R14 ;  /* 0x0000000216187825 */ /* 0x008fca00078e020e */
        /* <DEDUP_REMOVED lines=33> */
[----:B------:R-:W-:-:S03]  /*2a570*/  IMAD.WIDE R12, R8, 0x2, R14 ;  /* 0x00000002080c7825 */ /* 0x000fc600078e020e */
[----:B------:R-:W3:Y:S04]  /*2a580*/  LDL R8, [R1+0x10c8] ;  /* 0x0010c80001087983 */ /* 0x000ee80000100800 */
[----:B------:R4:W-:Y:S01]  /*2a590*/  STL.64 [R1+0x1ea0], R12 ;  /* 0x001ea00c01007387 */ /* 0x0009e20000100a00 */
[----:B------:R-:W-:-:S04]  /*2a5a0*/  IMAD.WIDE R20, R4, 0x2, R14 ;  /* 0x0000000204147825 */ /* 0x000fc800078e020e */
[--C-:B------:R-:W-:Y:S01]  /*2a5b0*/  IMAD.WIDE R16, R5, 0x2, R14.reuse ;  /* 0x0000000205107825 */ /* 0x100fe200078e020e */
[----:B------:R-:W-:Y:S04]  /*2a5c0*/  STL.64 [R1+0x1eb0], R20 ;  /* 0x001eb01401007387 */ /* 0x000fe80000100a00 */
[----:B------:R2:W-:Y:S01]  /*2a5d0*/  STL.64 [R1+0x1ec0], R16 ;  /* 0x001ec01001007387 */ /* 0x0005e20000100a00 */
[----:B----4-:R-:W-:-:S03]  /*2a5e0*/  IMAD.WIDE R12, R9, 0x2, R14 ;  /* 0x00000002090c7825 */ /* 0x010fc600078e020e */
[----:B------:R-:W4:Y:S01]  /*2a5f0*/  LDL R9, [R1+0x10d0] ;  /* 0x0010d00001097983 */ /* 0x000f220000100800 */
[----:B------:R-:W-:-:S03]  /*2a600*/  IMAD.WIDE R4, R3, 0x2, R14 ;  /* 0x0000000203047825 */ /* 0x000fc600078e020e */
[----:B------:R5:W-:Y:S04]  /*2a610*/  STL.64 [R1+0x1ed0], R12 ;  /* 0x001ed00c01007387 */ /* 0x000be80000100a00 */
[----:B------:R-:W4:Y:S04]  /*2a620*/  LDL R3, [R1+0x10e0] ;  /* 0x0010e00001037983 */ /* 0x000f280000100800 */
[----:B------:R0:W-:Y:S01]  /*2a630*/  STL.64 [R1+0x1ee0], R4 ;  /* 0x001ee00401007387 */ /* 0x0001e20000100a00 */
[----:B--2---:R-:W-:-:S04]  /*2a640*/  IMAD.WIDE R16, R18, 0x2, R14 ;  /* 0x0000000212107825 */ /* 0x004fc800078e020e */
[--C-:B-----5:R-:W-:Y:S01]  /*2a650*/  IMAD.WIDE R12, R19, 0x2, R14.reuse ;  /* 0x00000002130c7825 */ /* 0x120fe200078e020e */
[----:B------:R1:W-:Y:S04]  /*2a660*/  STL.64 [R1+0x1ef0], R16 ;  /* 0x001ef01001007387 */ /* 0x0003e80000100a00 */
[----:B------:R-:W2:Y:S01]  /*2a670*/  LDL R22, [R1+0x10e8] ;  /* 0x0010e80001167983 */ /* 0x000ea20000100800 */
[----:B0-----:R-:W-:-:S03]  /*2a680*/  IMAD.WIDE R4, R2, 0x2, R14 ;  /* 0x0000000202047825 */ /* 0x001fc600078e020e */
[----:B------:R0:W-:Y:S04]  /*2a690*/  STL.64 [R1+0x1f00], R12 ;  /* 0x001f000c01007387 */ /* 0x0001e80000100a00 */
[----:B------:R-:W5:Y:S04]  /*2a6a0*/  LDL R23, [R1+0x10f8] ;  /* 0x0010f80001177983 */ /* 0x000f680000100800 */
[----:B------:R0:W-:Y:S04]  /*2a6b0*/  STL.64 [R1+0x1f10], R4 ;  /* 0x001f100401007387 */ /* 0x0001e80000100a00 */
        /* <DEDUP_REMOVED lines=8> */
[----:B------:R-:W5:Y:S04]  /*2a740*/  LDL R5, [R1+0x1168] ;  /* 0x0011680001057983 */ /* 0x000f680000100800 */
[----:B------:R-:W5:Y:S04]  /*2a750*/  LDL R18, [R1+0x1170] ;  /* 0x0011700001127983 */ /* 0x000f680000100800 */
[----:B------:R-:W5:Y:S04]  /*2a760*/  LDL R19, [R1+0x1180] ;  /* 0x0011800001137983 */ /* 0x000f680000100800 */
[----:B------:R-:W5:Y:S01]  /*2a770*/  LDL R2, [R1+0x1188] ;  /* 0x0011880001027983 */ /* 0x000f620000100800 */
[----:B---3--:R-:W-:-:S05]  /*2a780*/  IMAD.WIDE R24, R25, 0x2, R14 ;  /* 0x0000000219187825 */ /* 0x008fca00078e020e */
        /* <DEDUP_REMOVED lines=10> */
[----:B------:R0:W-:Y:S04]  /*2a830*/  STL.64 [R1+0x1f60], R24 ;  /* 0x001f601801007387 */ /* 0x0001e80000100a00 */
[----:B------:R1:W-:Y:S04]  /*2a840*/  STL.64 [R1+0x1f70], R6 ;  /* 0x001f700601007387 */ /* 0x0003e80000100a00 */
[----:B------:R-:W3:Y:S01]  /*2a850*/  LDL R11, [R1+0x11a8] ;  /* 0x0011a800010b7983 */ /* 0x000ee20000100800 */
[----:B0-----:R-:W-:-:S03]  /*2a860*/  IMAD.WIDE R24, R8, 0x2, R14 ;  /* 0x0000000208187825 */ /* 0x001fc600078e020e */
[----:B-1----:R-:W3:Y:S04]  /*2a870*/  LDL R6, [R1+0x11b0] ;  /* 0x0011b00001067983 */ /* 0x002ee80000100800 */
[----:B------:R4:W-:Y:S04]  /*2a880*/  STL.64 [R1+0x1f80], R24 ;  /* 0x001f801801007387 */ /* 0x0009e80000100a00 */
[----:B------:R-:W3:Y:S04]  /*2a890*/  LDL R27, [R1+0x11b4] ;  /* 0x0011b400011b7983 */ /* 0x000ee80000100800 */
[----:B------:R-:W3:Y:S01]  /*2a8a0*/  LDL R8, [R1+0x11b8] ;  /* 0x0011b80001087983 */ /* 0x000ee20000100800 */
[----:B----4-:R-:W-:-:S05]  /*2a8b0*/  IMAD.WIDE R24, R9, 0x2, R14 ;  /* 0x0000000209187825 */ /* 0x010fca00078e020e */
[----:B------:R0:W-:Y:S04]  /*2a8c0*/  STL.64 [R1+0x1f90], R24 ;  /* 0x001f901801007387 */ /* 0x0001e80000100a00 */
[----:B------:R-:W4:Y:S04]  /*2a8d0*/  LDL R7, [R1+0x11bc] ;  /* 0x0011bc0001077983 */ /* 0x000f280000100800 */
[----:B------:R-:W4:Y:S01]  /*2a8e0*/  LDL R9, [R1+0x11c0] ;  /* 0x0011c00001097983 */ /* 0x000f220000100800 */
[----:B0-----:R-:W-:-:S05]  /*2a8f0*/  IMAD.WIDE R24, R3, 0x2, R14 ;  /* 0x0000000203187825 */ /* 0x001fca00078e020e */
[----:B------:R2:W-:Y:S04]  /*2a900*/  STL.64 [R1+0x1fa0], R24 ;  /* 0x001fa01801007387 */ /* 0x0005e80000100a00 */
[----:B------:R-:W4:Y:S01]  /*2a910*/  LDL R3, [R1+0x11c4] ;  /* 0x0011c40001037983 */ /* 0x000f220000100800 */
[----:B--2---:R-:W-:-:S05]  /*2a920*/  IMAD.WIDE R24, R22, 0x2, R14 ;  /* 0x0000000216187825 */ /* 0x004fca00078e020e */
[----:B------:R0:W-:Y:S01]  /*2a930*/  STL.64 [R1+0x1fb0], R24 ;  /* 0x001fb01801007387 */ /* 0x0001e20000100a00 */
[----:B-----5:R-:W-:-:S05]  /*2a940*/  IMAD.WIDE R22, R23, 0x2, R14 ;  /* 0x0000000217167825 */ /* 0x020fca00078e020e */
[----:B------:R1:W-:Y:S01]  /*2a950*/  STL.64 [R1+0x1fc0], R22 ;  /* 0x001fc01601007387 */ /* 0x0003e20000100a00 */
[----:B0-----:R-:W-:-:S04]  /*2a960*/  IMAD.WIDE R24, R20, 0x2, R14 ;  /* 0x0000000214187825 */ /* 0x001fc800078e020e */
[--C-:B------:R-:W-:Y:S01]  /*2a970*/  IMAD.WIDE R20, R21, 0x2, R14.reuse ;  /* 0x0000000215147825 */ /* 0x100fe200078e020e */
[----:B------:R-:W-:Y:S03]  /*2a980*/  STL.64 [R1+0x1fd0], R24 ;  /* 0x001fd01801007387 */ /* 0x000fe60000100a00 */
[--C-:B-1----:R-:W-:Y:S01]  /*2a990*/  IMAD.WIDE R22, R16, 0x2, R14.reuse ;  /* 0x0000000210167825 */ /* 0x102fe200078e020e */
[----:B------:R0:W-:Y:S03]  /*2a9a0*/  STL.64 [R1+0x1fe0], R20 ;  /* 0x001fe01401007387 */ /* 0x0001e60000100a00 */
[--C-:B------:R-:W-:Y:S01]  /*2a9b0*/  IMAD.WIDE R16, R17, 0x2, R14.reuse ;  /* 0x0000000211107825 */ /* 0x100fe200078e020e */
[----:B------:R-:W-:Y:S04]  /*2a9c0*/  STL.64 [R1+0x1ff0], R22 ;  /* 0x001ff01601007387 */ /* 0x000fe80000100a00 */
[----:B------:R1:W-:Y:S01]  /*2a9d0*/  STL.64 [R1+0x2000], R16 ;  /* 0x0020001001007387 */ /* 0x0003e20000100a00 */
[----:B0-----:R-:W-:-:S04]  /*2a9e0*/  IMAD.WIDE R20, R12, 0x2, R14 ;  /* 0x000000020c147825 */ /* 0x001fc800078e020e */
[--C-:B------:R-:W-:Y:S01]  /*2a9f0*/  IMAD.WIDE R12, R13, 0x2, R14.reuse ;  /* 0x000000020d0c7825 */ /* 0x100fe200078e020e */
[----:B------:R0:W-:Y:S03]  /*2aa00*/  STL.64 [R1+0x2010], R20 ;  /* 0x0020101401007387 */ /* 0x0001e60000100a00 */
[--C-:B-1----:R-:W-:Y:S01]  /*2aa10*/  IMAD.WIDE R16, R10, 0x2, R14.reuse ;  /* 0x000000020a107825 */ /* 0x102fe200078e020e */
        /* <DEDUP_REMOVED lines=8> */
[----:B------:R-:W-:Y:S04]  /*2aaa0*/  STL.64 [R1+0x2060], R16 ;  /* 0x0020601001007387 */ /* 0x000fe80000100a00 */
[----:B------:R-:W2:Y:S01]  /*2aab0*/  LDL R25, [R1+0x11c8] ;  /* 0x0011c80001197983 */ /* 0x000ea20000100800 */
[----:B0-----:R-:W-:-:S03]  /*2aac0*/  IMAD.WIDE R12, R2, 0x2, R14 ;  /* 0x00000002020c7825 */ /* 0x001fc600078e020e */
[----:B------:R0:W-:Y:S04]  /*2aad0*/  STL.64 [R1+0x2070], R4 ;  /* 0x0020700401007387 */ /* 0x0001e80000100a00 */
[----:B0-----:R-:W5:Y:S04]  /*2aae0*/  LDL R4, [R1+0x11cc] ;  /* 0x0011cc0001047983 */ /* 0x001f680000100800 */
[----:B------:R3:W-:Y:S04]  /*2aaf0*/  STL.64 [R1+0x2080], R12 ;  /* 0x0020800c01007387 */ /* 0x0007e80000100a00 */
[----:B------:R-:W5:Y:S04]  /*2ab00*/  LDL R5, [R1+0x11d0] ;  /* 0x0011d00001057983 */ /* 0x000f680000100800 */
[----:B------:R-:W5:Y:S04]  /*2ab10*/  LDL R18, [R1+0x11d4] ;  /* 0x0011d40001127983 */ /* 0x000f680000100800 */
[----:B------:R-:W5:Y:S04]  /*2ab20*/  LDL R2, [R1+0x11dc] ;  /* 0x0011dc0001027983 */ /* 0x000f680000100800 */
[----:B------:R-:W5:Y:S01]  /*2ab30*/  LDL R19, [R1+0x11d8] ;  /* 0x0011d80001137983 */ /* 0x000f620000100800 */
[----:B---3--:R-:W-:-:S03]  /*2ab40*/  IMAD.WIDE R12, R26, 0x2, R14 ;  /* 0x000000021a0c7825 */ /* 0x008fc600078e020e */
[----:B------:R-:W3:Y:S04]  /*2ab50*/  LDL R26, [R1+0x11e0] ;  /* 0x0011e000011a7983 */ /* 0x000ee80000100800 */
[----:B------:R0:W-:Y:S01]  /*2ab60*/  STL.64 [R1+0x2090], R12 ;  /* 0x0020900c01007387 */ /* 0x0001e20000100a00 */
[----:B------:R-:W-:-:S04]  /*2ab70*/  IMAD.WIDE R10, R11, 0x2, R14 ;  /* 0x000000020b0a7825 */ /* 0x000fc800078e020e */
[--C-:B------:R-:W-:Y:S01]  /*2ab80*/  IMAD.WIDE R16, R6, 0x2, R14.reuse ;  /* 0x0000000206107825 */ /* 0x100fe200078e020e */
[----:B------:R1:W-:Y:S04]  /*2ab90*/  STL.64 [R1+0x20a0], R10 ;  /* 0x0020a00a01007387 */ /* 0x0003e80000100a00 */
[----:B------:R-:W-:Y:S01]  /*2aba0*/  STL.64 [R1+0x20b0], R16 ;  /* 0x0020b01001007387 */ /* 0x000fe20000100a00 */
[----:B0-----:R-:W-:-:S03]  /*2abb0*/  IMAD.WIDE R12, R27, 0x2, R14 ;  /* 0x000000021b0c7825 */ /* 0x001fc600078e020e */
[----:B------:R-:W3:Y:S01]  /*2abc0*/  LDL R27, [R1+0x11e4] ;  /* 0x0011e400011b7983 */ /* 0x000ee20000100800 */
[----:B-1----:R-:W-:-:S03]  /*2abd0*/  IMAD.WIDE R10, R8, 0x2, R14 ;  /* 0x00000002080a7825 */ /* 0x002fc600078e020e */
[----:B------:R4:W-:Y:S04]  /*2abe0*/  STL.64 [R1+0x20c0], R12 ;  /* 0x0020c00c01007387 */ /* 0x0009e80000100a00 */
[----:B------:R-:W3:Y:S04]  /*2abf0*/  LDL R8, [R1+0x11e8] ;  /* 0x0011e80001087983 */ /* 0x000ee80000100800 */
[----:B------:R0:W-:Y:S01]  /*2ac00*/  STL.64 [R1+0x20d0], R10 ;  /* 0x0020d00a01007387 */ /* 0x0001e20000100a00 */
[----:B----4-:R-:W-:-:S04]  /*2ac10*/  IMAD.WIDE R12, R7, 0x2, R14 ;  /* 0x00000002070c7825 */ /* 0x010fc800078e020e */
[--C-:B0-----:R-:W-:Y:S01]  /*2ac20*/  IMAD.WIDE R10, R9, 0x2, R14.reuse ;  /* 0x00000002090a7825 */ /* 0x101fe200078e020e */
[----:B------:R0:W-:Y:S04]  /*2ac30*/  STL.64 [R1+0x20e0], R12 ;  /* 0x0020e00c01007387 */ /* 0x0001e80000100a00 */
[----:B------:R-:W4:Y:S04]  /*2ac40*/  LDL R22, [R1+0x11ec] ;  /* 0x0011ec0001167983 */ /* 0x000f280000100800 */
[----:B------:R1:W-:Y:S01]  /*2ac50*/  STL.64 [R1+0x20f0], R10 ;  /* 0x0020f00a01007387 */ /* 0x0003e20000100a00 */
[----:B------:R-:W-:-:S03]  /*2ac60*/  IMAD.WIDE R6, R3, 0x2, R14 ;  /* 0x0000000203067825 */ /* 0x000fc600078e020e */
[----:B------:R-:W4:Y:S04]  /*2ac70*/  LDL R23, [R1+0x11f0] ;  /* 0x0011f00001177983 */ /* 0x000f280000100800 */
[----:B------:R0:W-:Y:S04]  /*2ac80*/  STL.64 [R1+0x2100], R6 ;  /* 0x0021000601007387 */ /* 0x0001e80000100a00 */
[----:B------:R-:W4:Y:S04]  /*2ac90*/  LDL R20, [R1+0x11f4] ;  /* 0x0011f40001147983 */ /* 0x000f280000100800 */
[----:B------:R-:W4:Y:S04]  /*2aca0*/  LDL R21, [R1+0x11f8] ;  /* 0x0011f80001157983 */ /* 0x000f280000100800 */
[----:B------:R-:W4:Y:S04]  /*2acb0*/  LDL R16, [R1+0x11fc] ;  /* 0x0011fc0001107983 */ /* 0x000f280000100800 */
[----:B------:R-:W4:Y:S04]  /*2acc0*/  LDL R17, [R1+0x1200] ;  /* 0x0012000001117983 */ /* 0x000f280000100800 */
[----:B0-----:R-:W4:Y:S04]  /*2acd0*/  LDL R12, [R1+0x1204] ;  /* 0x00120400010c7983 */ /* 0x001f280000100800 */
[----:B------:R-:W4:Y:S04]  /*2ace0*/  LDL R13, [R1+0x1208] ;  /* 0x00120800010d7983 */ /* 0x000f280000100800 */
[----:B-1----:R-:W4:Y:S04]  /*2acf0*/  LDL R10, [R1+0x120c] ;  /* 0x00120c00010a7983 */ /* 0x002f280000100800 */
[----:B------:R-:W4:Y:S04]  /*2ad00*/  LDL R11, [R1+0x1210] ;  /* 0x00121000010b7983 */ /* 0x000f280000100800 */
[----:B------:R-:W4:Y:S04]  /*2ad10*/  LDL R6, [R1+0x1214] ;  /* 0x0012140001067983 */ /* 0x000f280000100800 */
[----:B------:R-:W4:Y:S04]  /*2ad20*/  LDL R7, [R1+0x1228] ;  /* 0x0012280001077983 */ /* 0x000f280000100800 */
[----:B------:R-:W4:Y:S04]  /*2ad30*/  LDL R9, [R1+0x122c] ;  /* 0x00122c0001097983 */ /* 0x000f280000100800 */
[----:B------:R-:W4:Y:S01]  /*2ad40*/  LDL R3, [R1+0x1230] ;  /* 0x0012300001037983 */ /* 0x000f220000100800 */
[----:B--2---:R-:W-:-:S05]  /*2ad50*/  IMAD.WIDE R24, R25, 0x2, R14 ;  /* 0x0000000219187825 */ /* 0x004fca00078e020e */
[----:B------:R5:W-:Y:S02]  /*2ad60*/  STL.64 [R1+0x2110], R24 ;  /* 0x0021101801007387 */ /* 0x000be40000100a00 */
[----:B-----5:R-:W-:-:S05]  /*2ad70*/  IMAD.WIDE R24, R4, 0x2, R14 ;  /* 0x0000000204187825 */ /* 0x020fca00078e020e */
[----:B------:R0:W-:Y:S01]  /*2ad80*/  STL.64 [R1+0x2120], R24 ;  /* 0x0021201801007387 */ /* 0x0001e20000100a00 */
[----:B------:R-:W-:-:S05]  /*2ad90*/  IMAD.WIDE R4, R5, 0x2, R14 ;  /* 0x0000000205047825 */ /* 0x000fca00078e020e */
[----:B------:R1:W-:Y:S01]  /*2ada0*/  STL.64 [R1+0x2130], R4 ;  /* 0x0021300401007387 */ /* 0x0003e20000100a00 */
[----:B0-----:R-:W-:-:S05]  /*2adb0*/  IMAD.WIDE R24, R18, 0x2, R14 ;  /* 0x0000000212187825 */ /* 0x001fca00078e020e */
[----:B------:R-:W-:Y:S01]  /*2adc0*/  STL.64 [R1+0x2140], R24 ;  /* 0x0021401801007387 */ /* 0x000fe20000100a00 */
[----:B-1----:R-:W-:-:S03]  /*2add0*/  IMAD.WIDE R4, R2, 0x2, R14 ;  /* 0x0000000202047825 */ /* 0x002fc600078e020e */
[----:B------:R-:W2:Y:S01]  /*2ade0*/  LDL R2, [R1+0x1234] ;  /* 0x0012340001027983 */ /* 0x000ea20000100800 */
[----:B------:R-:W-:-:S05]  /*2adf0*/  IMAD.WIDE R18, R19, 0x2, R14 ;  /* 0x0000000213127825 */ /* 0x000fca00078e020e */
[----:B------:R-:W-:Y:S04]  /*2ae00*/  STL.64 [R1+0x2150], R18 ;  /* 0x0021501201007387 */ /* 0x000fe80000100a00 */
[----:B------:R0:W-:Y:S04]  /*2ae10*/  STL.64 [R1+0x2160], R4 ;  /* 0x0021600401007387 */ /* 0x0001e80000100a00 */
[----:B0-----:R-:W5:Y:S01]  /*2ae20*/  LDL R4, [R1+0x1238] ;  /* 0x0012380001047983 */ /* 0x001f620000100800 */
[----:B---3--:R-:W-:-:S03]  /*2ae30*/  IMAD.WIDE R18, R26, 0x2, R14 ;  /* 0x000000021a127825 */ /* 0x008fc600078e020e */
[----:B------:R-:W3:Y:S04]  /*2ae40*/  LDL R5, [R1+0x123c] ;  /* 0x00123c0001057983 */ /* 0x000ee80000100800 */
[----:B------:R0:W-:Y:S04]  /*2ae50*/  STL.64 [R1+0x2170], R18 ;  /* 0x0021701201007387 */ /* 0x0001e80000100a00 */
[----:B------:R-:W3:Y:S04]  /*2ae60*/  LDL R26, [R1+0x1244] ;  /* 0x00124400011a7983 */ /* 0x000ee80000100800 */
[----:B0-----:R-:W3:Y:S01]  /*2ae70*/  LDL R19, [R1+0x1240] ;  /* 0x0012400001137983 */ /* 0x001ee20000100800 */
[----:B------:R-:W-:-:S05]  /*2ae80*/  IMAD.WIDE R24, R27, 0x2, R14 ;  /* 0x000000021b187825 */ /* 0x000fca00078e020e */
[----:B------:R0:W-:Y:S04]  /*2ae90*/  STL.64 [R1+0x2180], R24 ;  /* 0x0021801801007387 */ /* 0x0001e80000100a00 */
[----:B------:R-:W3:Y:S04]  /*2aea0*/  LDL R18, [R1+0x1248] ;  /* 0x0012480001127983 */ /* 0x000ee80000100800 */
[----:B------:R-:W3:Y:S01]  /*2aeb0*/  LDL R27, [R1+0x124c] ;  /* 0x00124c00011b7983 */ /* 0x000ee20000100800 */
[----:B0-----:R-:W-:-:S05]  /*2aec0*/  IMAD.WIDE R24, R8, 0x2, R14 ;  /* 0x0000000208187825 */ /* 0x001fca00078e020e */
[----:B------:R4:W-:Y:S04]  /*2aed0*/  STL.64 [R1+0x2190], R24 ;  /* 0x0021901801007387 */ /* 0x0009e80000100a00 */
[----:B------:R-:W3:Y:S01]  /*2aee0*/  LDL R8, [R1+0x1250] ;  /* 0x0012500001087983 */ /* 0x000ee20000100800 */
[----:B----4-:R-:W-:-:S05]  /*2aef0*/  IMAD.WIDE R24, R22, 0x2, R14 ;  /* 0x0000000216187825 */ /* 0x010fca00078e020e */
        /* <DEDUP_REMOVED lines=23> */
[----:B------:R-:W-:Y:S04]  /*2b070*/  STL.64 [R1+0x2250], R12 ;  /* 0x0022500c01007387 */ /* 0x000fe80000100a00 */
[----:B------:R-:W4:Y:S01]  /*2b080*/  LDL R25, [R1+0x1254] ;  /* 0x0012540001197983 */ /* 0x000f220000100800 */
[----:B------:R-:W-:-:S03]  /*2b090*/  IMAD.WIDE R6, R3, 0x2, R14 ;  /* 0x0000000203067825 */ /* 0x000fc600078e020e */
[----:B------:R0:W-:Y:S04]  /*2b0a0*/  STL.64 [R1+0x2260], R10 ;  /* 0x0022600a01007387 */ /* 0x0001e80000100a00 */
[----:B0-----:R-:W4:Y:S04]  /*2b0b0*/  LDL R11, [R1+0x1258] ;  /* 0x00125800010b7983 */ /* 0x001f280000100800 */
[----:B------:R0:W-:Y:S04]  /*2b0c0*/  STL.64 [R1+0x2270], R6 ;  /* 0x0022700601007387 */ /* 0x0001e80000100a00 */
[----:B------:R-:W4:Y:S04]  /*2b0d0*/  LDL R9, [R1+0x1264] ;  /* 0x0012640001097983 */ /* 0x000f280000100800 */
[----:B------:R-:W4:Y:S04]  /*2b0e0*/  LDL R3, [R1+0x1268] ;  /* 0x0012680001037983 */ /* 0x000f280000100800 */
[----:B0-----:R-:W4:Y:S04]  /*2b0f0*/  LDL R6, [R1+0x125c] ;  /* 0x00125c0001067983 */ /* 0x001f280000100800 */
[----:B------:R-:W4:Y:S01]  /*2b100*/  LDL R7, [R1+0x1260] ;  /* 0x0012600001077983 */ /* 0x000f220000100800 */
[----:B--2---:R-:W-:-:S03]  /*2b110*/  IMAD.WIDE R12, R2, 0x2, R14 ;  /* 0x00000002020c7825 */ /* 0x004fc600078e020e */
[----:B------:R-:W2:Y:S04]  /*2b120*/  LDL R2, [R1+0x126c] ;  /* 0x00126c0001027983 */ /* 0x000ea80000100800 */
[----:B------:R0:W-:Y:S01]  /*2b130*/  STL.64 [R1+0x2280], R12 ;  /* 0x0022800c01007387 */ /* 0x0001e20000100a00 */
[----:B-----5:R-:W-:-:S04]  /*2b140*/  IMAD.WIDE R20, R4, 0x2, R14 ;  /* 0x0000000204147825 */ /* 0x020fc800078e020e */
[--C-:B---3--:R-:W-:Y:S01]  /*2b150*/  IMAD.WIDE R16, R5, 0x2, R14.reuse ;  /* 0x0000000205107825 */ /* 0x108fe200078e020e */
[----:B------:R-:W-:Y:S04]  /*2b160*/  STL.64 [R1+0x2290], R20 ;  /* 0x0022901401007387 */ /* 0x000fe80000100a00 */
[----:B------:R1:W-:Y:S01]  /*2b170*/  STL.64 [R1+0x22a0], R16 ;  /* 0x0022a01001007387 */ /* 0x0003e20000100a00 */
[----:B------:R-:W-:-:S04]  /*2b180*/  IMAD.WIDE R4, R26, 0x2, R14 ;  /* 0x000000021a047825 */ /* 0x000fc800078e020e */
[--C-:B0-----:R-:W-:Y:S02]  /*2b190*/  IMAD.WIDE R12, R19, 0x2, R14.reuse ;  /* 0x00000002130c7825 */ /* 0x101fe400078e020e */
[----:B------:R-:W3:Y:S04]  /*2b1a0*/  LDL R19, [R1+0x1270] ;  /* 0x0012700001137983 */ /* 0x000ee80000100800 */
[----:B------:R0:W-:Y:S04]  /*2b1b0*/  STL.64 [R1+0x22b0], R12 ;  /* 0x0022b00c01007387 */ /* 0x0001e80000100a00 */
[----:B------:R-:W5:Y:S04]  /*2b1c0*/  LDL R26, [R1+0x1274] ;  /* 0x00127400011a7983 */ /* 0x000f680000100800 */
[----:B------:R0:W-:Y:S01]  /*2b1d0*/  STL.64 [R1+0x22c0], R4 ;  /* 0x0022c00401007387 */ /* 0x0001e20000100a00 */
[----:B-1----:R-:W-:-:S04]  /*2b1e0*/  IMAD.WIDE R16, R18, 0x2, R14 ;  /* 0x0000000212107825 */ /* 0x002fc800078e020e */
[--C-:B0-----:R-:W-:Y:S01]  /*2b1f0*/  IMAD.WIDE R12, R27, 0x2, R14.reuse ;  /* 0x000000021b0c7825 */ /* 0x101fe200078e020e */
[----:B------:R0:W-:Y:S04]  /*2b200*/  STL.64 [R1+0x22d0], R16 ;  /* 0x0022d01001007387 */ /* 0x0001e80000100a00 */
[----:B------:R-:W5:Y:S04]  /*2b210*/  LDL R22, [R1+0x1278] ;  /* 0x0012780001167983 */ /* 0x000f680000100800 */
[----:B------:R1:W-:Y:S01]  /*2b220*/  STL.64 [R1+0x22e0], R12 ;  /* 0x0022e00c01007387 */ /* 0x0003e20000100a00 */
[----:B------:R-:W-:-:S03]  /*2b230*/  IMAD.WIDE R4, R8, 0x2, R14 ;  /* 0x0000000208047825 */ /* 0x000fc600078e020e */
[----:B------:R-:W5:Y:S04]  /*2b240*/  LDL R23, [R1+0x127c] ;  /* 0x00127c0001177983 */ /* 0x000f680000100800 */
[----:B------:R0:W-:Y:S04]  /*2b250*/  STL.64 [R1+0x22f0], R4 ;  /* 0x0022f00401007387 */ /* 0x0001e80000100a00 */
        /* <DEDUP_REMOVED lines=9> */
[----:B------:R-:W5:Y:S04]  /*2b2f0*/  LDL R18, [R1+0x12a4] ;  /* 0x0012a40001127983 */ /* 0x000f680000100800 */
[----:B------:R-:W5:Y:S04]  /*2b300*/  LDL R27, [R1+0x12a8] ;  /* 0x0012a800011b7983 */ /* 0x000f680000100800 */
[----:B------:R-:W5:Y:S01]  /*2b310*/  LDL R8, [R1+0x12ac] ;  /* 0x0012ac0001087983 */ /* 0x000f620000100800 */
[----:B----4-:R-:W-:-:S05]  /*2b320*/  IMAD.WIDE R24, R25, 0x2, R14 ;  /* 0x0000000219187825 */ /* 0x010fca00078e020e */
        /* <DEDUP_REMOVED lines=8> */
[----:B------:R-:W4:Y:S01]  /*2b3b0*/  LDL R9, [R1+0x12b0] ;  /* 0x0012b00001097983 */ /* 0x000f220000100800 */
[----:B-1----:R-:W-:-:S03]  /*2b3c0*/  IMAD.WIDE R6, R3, 0x2, R14 ;  /* 0x0000000203067825 */ /* 0x002fc600078e020e */
[----:B------:R-:W-:Y:S04]  /*2b3d0*/  STL.64 [R1+0x2340], R24 ;  /* 0x0023401801007387 */ /* 0x000fe80000100a00 */
[----:B------:R0:W-:Y:S04]  /*2b3e0*/  STL.64 [R1+0x2350], R6 ;  /* 0x0023500601007387 */ /* 0x0001e80000100a00 */
[----:B------:R-:W4:Y:S04]  /*2b3f0*/  LDL R11, [R1+0x12b4] ;  /* 0x0012b400010b7983 */ /* 0x000f280000100800 */
[----:B0-----:R-:W4:Y:S01]  /*2b400*/  LDL R6, [R1+0x12b8] ;  /* 0x0012b80001067983 */ /* 0x001f220000100800 */
[----:B--2---:R-:W-:-:S05]  /*2b410*/  IMAD.WIDE R2, R2, 0x2, R14 ;  /* 0x0000000202027825 */ /* 0x004fca00078e020e */
[----:B------:R0:W-:Y:S04]  /*2b420*/  STL.64 [R1+0x2360], R2 ;  /* 0x0023600201007387 */ /* 0x0001e80000100a00 */
[----:B0-----:R-:W2:Y:S04]  /*2b430*/  LDL R3, [R1+0x12bc] ;  /* 0x0012bc0001037983 */ /* 0x001ea80000100800 */
[----:B------:R-:W2:Y:S01]  /*2b440*/  LDL R2, [R1+0x12c0] ;  /* 0x0012c00001027983 */ /* 0x000ea20000100800 */
[----:B---3--:R-:W-:-:S05]  /*2b450*/  IMAD.WIDE R24, R19, 0x2, R14 ;  /* 0x0000000213187825 */ /* 0x008fca00078e020e */
[----:B------:R5:W-:Y:S04]  /*2b460*/  STL.64 [R1+0x2370], R24 ;  /* 0x0023701801007387 */ /* 0x000be80000100a00 */
[----:B------:R-:W3:Y:S04]  /*2b470*/  LDL R7, [R1+0x12c4] ;  /* 0x0012c40001077983 */ /* 0x000ee80000100800 */
[----:B------:R-:W3:Y:S01]  /*2b480*/  LDL R19, [R1+0x12c8] ;  /* 0x0012c80001137983 */ /* 0x000ee20000100800 */
[----:B-----5:R-:W-:-:S05]  /*2b490*/  IMAD.WIDE R24, R26, 0x2, R14 ;  /* 0x000000021a187825 */ /* 0x020fca00078e020e */
[----:B------:R0:W-:Y:S04]  /*2b4a0*/  STL.64 [R1+0x2380], R24 ;  /* 0x0023801801007387 */ /* 0x0001e80000100a00 */
[----:B------:R-:W5:Y:S01]  /*2b4b0*/  LDL R26, [R1+0x12cc] ;  /* 0x0012cc00011a7983 */ /* 0x000f620000100800 */
[----:B0-----:R-:W-:-:S04]  /*2b4c0*/  IMAD.WIDE R24, R22, 0x2, R14 ;  /* 0x0000000216187825 */ /* 0x001fc800078e020e */
[--C-:B------:R-:W-:Y:S01]  /*2b4d0*/  IMAD.WIDE R22, R23, 0x2, R14.reuse ;  /* 0x0000000217167825 */ /* 0x100fe200078e020e */
[----:B------:R0:W-:Y:S04]  /*2b4e0*/  STL.64 [R1+0x2390], R24 ;  /* 0x0023901801007387 */ /* 0x0001e80000100a00 */
        /* <DEDUP_REMOVED lines=18> */
[--C-:B------:R-:W-:Y:S01]  /*2b610*/  IMAD.WIDE R16, R18, 0x2, R14.reuse ;  /* 0x0000000212107825 */ /* 0x100fe200078e020e */
[----:B------:R0:W-:Y:S03]  /*2b620*/  STL.64 [R1+0x2430], R12 ;  /* 0x0024300c01007387 */ /* 0x0001e60000100a00 */
[--C-:B------:R-:W-:Y:S01]  /*2b630*/  IMAD.WIDE R4, R27, 0x2, R14.reuse ;  /* 0x000000021b047825 */ /* 0x100fe200078e020e */
[----:B------:R-:W-:Y:S04]  /*2b640*/  STL.64 [R1+0x2440], R16 ;  /* 0x0024401001007387 */ /* 0x000fe80000100a00 */
[----:B------:R-:W5:Y:S04]  /*2b650*/  LDL R25, [R1+0x12d0] ;  /* 0x0012d00001197983 */ /* 0x000f680000100800 */
[----:B------:R1:W-:Y:S01]  /*2b660*/  STL.64 [R1+0x2450], R4 ;  /* 0x0024500401007387 */ /* 0x0003e20000100a00 */
[----:B0-----:R-:W-:-:S03]  /*2b670*/  IMAD.WIDE R12, R8, 0x2, R14 ;  /* 0x00000002080c7825 */ /* 0x001fc600078e020e */
[----:B-1----:R-:W5:Y:S04]  /*2b680*/  LDL R4, [R1+0x12d4] ;  /* 0x0012d40001047983 */ /* 0x002f680000100800 */
[----:B------:R4:W-:Y:S04]  /*2b690*/  STL.64 [R1+0x2460], R12 ;  /* 0x0024600c01007387 */ /* 0x0009e80000100a00 */
[----:B------:R-:W5:Y:S04]  /*2b6a0*/  LDL R5, [R1+0x12d8] ;  /* 0x0012d80001057983 */ /* 0x000f680000100800 */
[----:B------:R-:W5:Y:S04]  /*2b6b0*/  LDL R18, [R1+0x12dc] ;  /* 0x0012dc0001127983 */ /* 0x000f680000100800 */
[----:B------:R-:W5:Y:S04]  /*2b6c0*/  LDL R27, [R1+0x12e0] ;  /* 0x0012e000011b7983 */ /* 0x000f680000100800 */
[----:B------:R-:W5:Y:S01]  /*2b6d0*/  LDL R8, [R1+0x12e4] ;  /* 0x0012e40001087983 */ /* 0x000f620000100800 */
[----:B----4-:R-:W-:-:S03]  /*2b6e0*/  IMAD.WIDE R12, R9, 0x2, R14 ;  /* 0x00000002090c7825 */ /* 0x010fc600078e020e */
[----:B------:R-:W4:Y:S04]  /*2b6f0*/  LDL R9, [R1+0x12e8] ;  /* 0x0012e80001097983 */ /* 0x000f280000100800 */
        /* <DEDUP_REMOVED lines=10> */
[----:B------:R0:W-:Y:S01]  /*2b7a0*/  STL.64 [R1+0x24b0], R10 ;  /* 0x0024b00a01007387 */ /* 0x0001e20000100a00 */
[----:B---3--:R-:W-:-:S04]  /*2b7b0*/  IMAD.WIDE R12, R7, 0x2, R14 ;  /* 0x00000002070c7825 */ /* 0x008fc800078e020e */
[--C-:B0-----:R-:W-:Y:S01]  /*2b7c0*/  IMAD.WIDE R10, R19, 0x2, R14.reuse ;  /* 0x00000002130a7825 */ /* 0x101fe200078e020e */
[----:B------:R0:W-:Y:S04]  /*2b7d0*/  STL.64 [R1+0x24c0], R12 ;  /* 0x0024c00c01007387 */ /* 0x0001e80000100a00 */
[----:B------:R-:W3:Y:S04]  /*2b7e0*/  LDL R22, [R1+0x12f4] ;  /* 0x0012f40001167983 */ /* 0x000ee80000100800 */
[----:B------:R1:W-:Y:S01]  /*2b7f0*/  STL.64 [R1+0x24d0], R10 ;  /* 0x0024d00a01007387 */ /* 0x0003e20000100a00 */
[----:B-----5:R-:W-:-:S03]  /*2b800*/  IMAD.WIDE R6, R26, 0x2, R14 ;  /* 0x000000021a067825 */ /* 0x020fc600078e020e */
        /* <DEDUP_REMOVED lines=13> */
[----:B------:R-:W5:Y:S01]  /*2b8e0*/  LDL R26, [R1+0x1328] ;  /* 0x00132800011a7983 */ /* 0x000f620000100800 */
        /* <DEDUP_REMOVED lines=9> */
[----:B------:R-:W5:Y:S01]  /*2b980*/  LDL R27, [R1+0x132c] ;  /* 0x00132c00011b7983 */ /* 0x000f620000100800 */
[----:B-1----:R-:W-:-:S03]  /*2b990*/  IMAD.WIDE R4, R8, 0x2, R14 ;  /* 0x0000000208047825 */ /* 0x002fc600078e020e */
[----:B------:R-:W-:Y:S04]  /*2b9a0*/  STL.64 [R1+0x2530], R24 ;  /* 0x0025301801007387 */ /* 0x000fe80000100a00 */
[----:B------:R0:W-:Y:S04]  /*2b9b0*/  STL.64 [R1+0x2540], R4 ;  /* 0x0025400401007387 */ /* 0x0001e80000100a00 */
[----:B0-----:R-:W5:Y:S04]  /*2b9c0*/  LDL R4, [R1+0x1330] ;  /* 0x0013300001047983 */ /* 0x001f680000100800 */
[----:B------:R-:W5:Y:S01]  /*2b9d0*/  LDL R5, [R1+0x1334] ;  /* 0x0013340001057983 */ /* 0x000f620000100800 */
[----:B----4-:R-:W-:-:S05]  /*2b9e0*/  IMAD.WIDE R8, R9, 0x2, R14 ;  /* 0x0000000209087825 */ /* 0x010fca00078e020e */
[----:B------:R0:W-:Y:S04]  /*2b9f0*/  STL.64 [R1+0x2550], R8 ;  /* 0x0025500801007387 */ /* 0x0001e80000100a00 */
[----:B0-----:R-:W4:Y:S04]  /*2ba00*/  LDL R8, [R1+0x1338] ;  /* 0x0013380001087983 */ /* 0x001f280000100800 */
[----:B------:R-:W4:Y:S01]  /*2ba10*/  LDL R9, [R1+0x133c] ;  /* 0x00133c0001097983 */ /* 0x000f220000100800 */
[----:B--2---:R-:W-:-:S05]  /*2ba20*/  IMAD.WIDE R24, R3, 0x2, R14 ;  /* 0x0000000203187825 */ /* 0x004fca00078e020e */
[----:B------:R0:W-:Y:S04]  /*2ba30*/  STL.64 [R1+0x2560], R24 ;  /* 0x0025601801007387 */ /* 0x0001e80000100a00 */
[----:B------:R-:W2:Y:S04]  /*2ba40*/  LDL R18, [R1+0x1340] ;  /* 0x0013400001127983 */ /* 0x000ea80000100800 */
[----:B------:R-:W2:Y:S01]  /*2ba50*/  LDL R3, [R1+0x1344] ;  /* 0x0013440001037983 */ /* 0x000ea20000100800 */
[----:B0-----:R-:W-:-:S05]  /*2ba60*/  IMAD.WIDE R24, R2, 0x2, R14 ;  /* 0x0000000202187825 */ /* 0x001fca00078e020e */
[----:B------:R3:W-:Y:S04]  /*2ba70*/  STL.64 [R1+0x2570], R24 ;  /* 0x0025701801007387 */ /* 0x0007e80000100a00 */
[----:B------:R-:W2:Y:S01]  /*2ba80*/  LDL R2, [R1+0x1348] ;  /* 0x0013480001027983 */ /* 0x000ea20000100800 */
[----:B---3--:R-:W-:-:S05]  /*2ba90*/  IMAD.WIDE R24, R22, 0x2, R14 ;  /* 0x0000000216187825 */ /* 0x008fca00078e020e */
[----:B------:R5:W-:Y:S02]  /*2baa0*/  STL.64 [R1+0x2580], R24 ;  /* 0x0025801801007387 */ /* 0x000be40000100a00 */
[----:B-----5:R-:W-:-:S04]  /*2bab0*/  IMAD.WIDE R24, R23, 0x2, R14 ;  /* 0x0000000217187825 */ /* 0x020fc800078e020e */
        /* <DEDUP_REMOVED lines=24> */
[----:B------:R-:W-:Y:S04]  /*2bc40*/  STL.64 [R1+0x2640], R10 ;  /* 0x0026400a01007387 */ /* 0x000fe80000100a00 */
[----:B------:R-:W5:Y:S04]  /*2bc50*/  LDL R22, [R1+0x1350] ;  /* 0x0013500001167983 */ /* 0x000f680000100800 */
[----:B------:R0:W-:Y:S04]  /*2bc60*/  STL.64 [R1+0x2650], R6 ;  /* 0x0026500601007387 */ /* 0x0001e80000100a00 */
[----:B------:R-:W5:Y:S04]  /*2bc70*/  LDL R23, [R1+0x1354] ;  /* 0x0013540001177983 */ /* 0x000f680000100800 */
[----:B------:R-:W5:Y:S04]  /*2bc80*/  LDL R20, [R1+0x1358] ;  /* 0x0013580001147983 */ /* 0x000f680000100800 */
[----:B------:R-:W5:Y:S04]  /*2bc90*/  LDL R19, [R1+0xa30] ;  /* 0x000a300001137983 */ /* 0x000f680000100800 */
[----:B------:R-:W5:Y:S01]  /*2bca0*/  LDL R26, [R1+0xa0c] ;  /* 0x000a0c00011a7983 */ /* 0x000f620000100800 */
[----:B0-----:R-:W-:-:S03]  /*2bcb0*/  IMAD.WIDE R6, R27, 0x2, R14 ;  /* 0x000000021b067825 */ /* 0x001fc600078e020e */
[----:B------:R-:W5:Y:S04]  /*2bcc0*/  LDL R27, [R1+0x9e4] ;  /* 0x0009e400011b7983 */ /* 0x000f680000100800 */
[----:B------:R4:W-:Y:S01]  /*2bcd0*/  STL.64 [R1+0x2660], R6 ;  /* 0x0026600601007387 */ /* 0x0009e20000100a00 */
[----:B------:R-:W-:-:S04]  /*2bce0*/  IMAD.WIDE R12, R4, 0x2, R14 ;  /* 0x00000002040c7825 */ /* 0x000fc800078e020e */
[--C-:B------:R-:W-:Y:S01]  /*2bcf0*/  IMAD.WIDE R10, R5, 0x2, R14.reuse ;  /* 0x00000002050a7825 */ /* 0x100fe200078e020e */
[----:B------:R-:W-:Y:S04]  /*2bd00*/  STL.64 [R1+0x2670], R12 ;  /* 0x0026700c01007387 */ /* 0x000fe80000100a00 */
[----:B------:R-:W-:Y:S01]  /*2bd10*/  STL.64 [R1+0x2680], R10 ;  /* 0x0026800a01007387 */ /* 0x000fe20000100a00 */
[----:B----4-:R-:W-:-:S03]  /*2bd20*/  IMAD.WIDE R6, R8, 0x2, R14 ;  /* 0x0000000208067825 */ /* 0x010fc600078e020e */
[----:B------:R-:W4:Y:S01]  /*2bd30*/  LDL R8, [R1+0x9b8] ;  /* 0x0009b80001087983 */ /* 0x000f220000100800 */
[----:B------:R-:W-:-:S03]  /*2bd40*/  IMAD.WIDE R4, R9, 0x2, R14 ;  /* 0x0000000209047825 */ /* 0x000fc600078e020e */
[----:B------:R2:W-:Y:S04]  /*2bd50*/  STL.64 [R1+0x2690], R6 ;  /* 0x0026900601007387 */ /* 0x0005e80000100a00 */
[----:B------:R-:W4:Y:S04]  /*2bd60*/  LDL R9, [R1+0x994] ;  /* 0x0009940001097983 */ /* 0x000f280000100800 */
[----:B------:R0:W-:Y:S01]  /*2bd70*/  STL.64 [R1+0x26a0], R4 ;  /* 0x0026a00401007387 */ /* 0x0001e20000100a00 */
[----:B--2---:R-:W-:-:S04]  /*2bd80*/  IMAD.WIDE R6, R18, 0x2, R14 ;  /* 0x0000000212067825 */ /* 0x004fc800078e020e */
[--C-:B0-----:R-:W-:Y:S01]  /*2bd90*/  IMAD.WIDE R4, R3, 0x2, R14.reuse ;  /* 0x0000000203047825 */ /* 0x101fe200078e020e */
[----:B------:R0:W-:Y:S04]  /*2bda0*/  STL.64 [R1+0x26b0], R6 ;  /* 0x0026b00601007387 */ /* 0x0001e80000100a00 */
[----:B------:R-:W2:Y:S04]  /*2bdb0*/  LDL R21, [R1+0x990] ;  /* 0x0009900001157983 */ /* 0x000ea80000100800 */
[----:B------:R1:W-:Y:S01]  /*2bdc0*/  STL.64 [R1+0x26c0], R4 ;  /* 0x0026c00401007387 */ /* 0x0003e20000100a00 */
[----:B------:R-:W-:-:S03]  /*2bdd0*/  IMAD.WIDE R2, R2, 0x2, R14 ;  /* 0x0000000202027825 */ /* 0x000fc600078e020e */
[----:B------:R-:W2:Y:S04]  /*2bde0*/  LDL R16, [R1+0x96c] ;  /* 0x00096c0001107983 */ /* 0x000ea80000100800 */
[----:B------:R0:W-:Y:S04]  /*2bdf0*/  STL.64 [R1+0x26d0], R2 ;  /* 0x0026d00201007387 */ /* 0x0001e80000100a00 */
[----:B------:R-:W2:Y:S04]  /*2be00*/  LDL R17, [R1+0x968] ;  /* 0x0009680001117983 */ /* 0x000ea80000100800 */
[----:B------:R-:W2:Y:S04]  /*2be10*/  LDL R12, [R1+0x944] ;  /* 0x00094400010c7983 */ /* 0x000ea80000100800 */
[----:B------:R-:W2:Y:S04]  /*2be20*/  LDL R13, [R1+0x940] ;  /* 0x00094000010d7983 */ /* 0x000ea80000100800 */
[----:B------:R-:W2:Y:S04]  /*2be30*/  LDL R10, [R1+0x91c] ;  /* 0x00091c00010a7983 */ /* 0x000ea80000100800 */
[----:B------:R-:W2:Y:S04]  /*2be40*/  LDL R11, [R1+0x918] ;  /* 0x00091800010b7983 */ /* 0x000ea80000100800 */
[----:B0-----:R-:W2:Y:S04]  /*2be50*/  LDL R6, [R1+0x8f4] ;  /* 0x0008f40001067983 */ /* 0x001ea80000100800 */
[----:B------:R-:W2:Y:S04]  /*2be60*/  LDL R7, [R1+0x8f0] ;  /* 0x0008f00001077983 */ /* 0x000ea80000100800 */
[----:B-1----:R-:W2:Y:S04]  /*2be70*/  LDL R4, [R1+0x8cc] ;  /* 0x0008cc0001047983 */ /* 0x002ea80000100800 */
[----:B------:R-:W2:Y:S04]  /*2be80*/  LDL R5, [R1+0x8c8] ;  /* 0x0008c80001057983 */ /* 0x000ea80000100800 */
[----:B------:R-:W2:Y:S04]  /*2be90*/  LDL R18, [R1+0x8a4] ;  /* 0x0008a40001127983 */ /* 0x000ea80000100800 */
[----:B------:R-:W2:Y:S04]  /*2bea0*/  LDL R3, [R1+0x8a0] ;  /* 0x0008a00001037983 */ /* 0x000ea80000100800 */
[----:B------:R-:W2:Y:S01]  /*2beb0*/  LDL R2, [R1+0x86c] ;  /* 0x00086c0001027983 */ /* 0x000ea20000100800 */
[----:B---3--:R-:W-:-:S05]  /*2bec0*/  IMAD.WIDE R24, R25, 0x2, R14 ;  /* 0x0000000219187825 */ /* 0x008fca00078e020e */
[----:B------:R5:W-:Y:S02]  /*2bed0*/  STL.64 [R1+0x26e0], R24 ;  /* 0x0026e01801007387 */ /* 0x000be40000100a00 */
[----:B-----5:R-:W-:-:S04]  /*2bee0*/  IMAD.WIDE R24, R22, 0x2, R14 ;  /* 0x0000000216187825 */ /* 0x020fc800078e020e */
[--C-:B------:R-:W-:Y:S01]  /*2bef0*/  IMAD.WIDE R22, R23, 0x2, R14.reuse ;  /* 0x0000000217167825 */ /* 0x100fe200078e020e */
[----:B------:R0:W-:Y:S04]  /*2bf00*/  STL.64 [R1+0x26f0], R24 ;  /* 0x0026f01801007387 */ /* 0x0001e80000100a00 */
[----:B------:R1:W-:Y:S01]  /*2bf10*/  STL.64 [R1+0x2700], R22 ;  /* 0x0027001601007387 */ /* 0x0003e20000100a00 */
[----:B0-----:R-:W-:-:S04]  /*2bf20*/  IMAD.WIDE R24, R20, 0x2, R14 ;  /* 0x0000000214187825 */ /* 0x001fc800078e020e */
[--C-:B-1----:R-:W-:Y:S01]  /*2bf30*/  IMAD.WIDE R22, R19, 0x2, R14.reuse ;  /* 0x0000000213167825 */ /* 0x102fe200078e020e */
[----:B------:R0:W-:Y:S04]  /*2bf40*/  STL.64 [R1+0x2710], R24 ;  /* 0x0027101801007387 */ /* 0x0001e80000100a00 */
[----:B------:R1:W-:Y:S01]  /*2bf50*/  STL.64 [R1+0x2720], R22 ;  /* 0x0027201601007387 */ /* 0x0003e20000100a00 */
[----:B0-----:R-:W-:-:S04]  /*2bf60*/  IMAD.WIDE R24, R26, 0x2, R14 ;  /* 0x000000021a187825 */ /* 0x001fc800078e020e */
[--C-:B-1----:R-:W-:Y:S01]  /*2bf70*/  IMAD.WIDE R22, R28, 0x2, R14.reuse ;  /* 0x000000021c167825 */ /* 0x102fe200078e020e */
[----:B------:R0:W-:Y:S04]  /*2bf80*/  STL.64 [R1+0x2730], R24 ;  /* 0x0027301801007387 */ /* 0x0001e80000100a00 */
[----:B------:R1:W-:Y:S04]  /*2bf90*/  STL.64 [R1+0x2740], R22 ;  /* 0x0027401601007387 */ /* 0x0003e80000100a00 */
[----:B------:R-:W3:Y:S01]  /*2bfa0*/  LDL R19, [R1+0x868] ;  /* 0x0008680001137983 */ /* 0x000ee20000100800 */
[----:B0-----:R-:W-:-:S04]  /*2bfb0*/  IMAD.WIDE R24, R27, 0x2, R14 ;  /* 0x000000021b187825 */ /* 0x001fc800078e020e */
[--C-:B-1----:R-:W-:Y:S01]  /*2bfc0*/  IMAD.WIDE R22, R29, 0x2, R14.reuse ;  /* 0x000000021d167825 */ /* 0x102fe200078e020e */
[----:B------:R4:W-:Y:S04]  /*2bfd0*/  STL.64 [R1+0x2750], R24 ;  /* 0x0027501801007387 */ /* 0x0009e80000100a00 */
[----:B------:R-:W5:Y:S04]  /*2bfe0*/  LDL R26, [R1+0x844] ;  /* 0x00084400011a7983 */ /* 0x000f680000100800 */
[----:B------:R0:W-:Y:S04]  /*2bff0*/  STL.64 [R1+0x2760], R22 ;  /* 0x0027601601007387 */ /* 0x0001e80000100a00 */
[----:B------:R-:W-:Y:S04]  /*2c000*/  STL.64 [R1+0x35b8], R28 ;  /* 0x0035b81c01007387 */ /* 0x000fe80000100a00 */
[----:B------:R-:W5:Y:S01]  /*2c010*/  LDL R27, [R1+0x840] ;  /* 0x00084000011b7983 */ /* 0x000f620000100800 */
[----:B----4-:R-:W-:-:S05]  /*2c020*/  IMAD.WIDE R24, R8, 0x2, R14 ;  /* 0x0000000208187825 */ /* 0x010fca00078e020e */
[----:B------:R-:W-:Y:S01]  /*2c030*/  STL.64 [R1+0x2770], R24 ;  /* 0x0027701801007387 */ /* 0x000fe20000100a00 */
[----:B0-----:R-:W-:-:S03]  /*2c040*/  IMAD.WIDE R22, R9, 0x2, R14 ;  /* 0x0000000209167825 */ /* 0x001fc600078e020e */
[----:B------:R-:W4:Y:S04]  /*2c050*/  LDL R8, [R1+0x81c] ;  /* 0x00081c0001087983 */ /* 0x000f280000100800 */
[----:B------:R2:W-:Y:S04]  /*2c060*/  STL.64 [R1+0x2780], R22 ;  /* 0x0027801601007387 */ /* 0x0005e80000100a00 */
[----:B------:R-:W4:Y:S01]  /*2c070*/  LDL R9, [R1+0x818] ;  /* 0x0008180001097983 */ /* 0x000f220000100800 */
[----:B--2---:R-:W-:-:S05]  /*2c080*/  IMAD.WIDE R22, R21, 0x2, R14 ;  /* 0x0000000215167825 */ /* 0x004fca00078e020e */
[----:B------:R0:W-:Y:S01]  /*2c090*/  STL.64 [R1+0x2790], R22 ;  /* 0x0027901601007387 */ /* 0x0001e20000100a00 */
[----:B------:R-:W-:-:S04]  /*2c0a0*/  IMAD.WIDE R20, R16, 0x2, R14 ;  /* 0x0000000210147825 */ /* 0x000fc800078e020e */
[--C-:B------:R-:W-:Y:S01]  /*2c0b0*/  IMAD.WIDE R16, R17, 0x2, R14.reuse ;  /* 0x0000000211107825 */ /* 0x100fe200078e020e */
[----:B------:R1:W-:Y:S03]  /*2c0c0*/  STL.64 [R1+0x27a0], R20 ;  /* 0x0027a01401007387 */ /* 0x0003e60000100a00 */
[--C-:B0-----:R-:W-:Y:S01]  /*2c0d0*/  IMAD.WIDE R22, R12, 0x2, R14.reuse ;  /* 0x000000020c167825 */ /* 0x101fe200078e020e */
[----:B------:R0:W-:Y:S04]  /*2c0e0*/  STL.64 [R1+0x27b0], R16 ;  /* 0x0027b01001007387 */ /* 0x0001e80000100a00 */
[----:B------:R-:W-:Y:S01]  /*2c0f0*/  STL.64 [R1+0x27c0], R22 ;  /* 0x0027c01601007387 */ /* 0x000fe20000100a00 */
[----:B-1----:R-:W-:-:S04]  /*2c100*/  IMAD.WIDE R20, R13, 0x2, R14 ;  /* 0x000000020d147825 */ /* 0x002fc800078e020e */
[--C-:B0-----:R-:W-:Y:S01]  /*2c110*/  IMAD.WIDE R16, R10, 0x2, R14.reuse ;  /* 0x000000020a107825 */ /* 0x101fe200078e020e */
        /* <DEDUP_REMOVED lines=12> */
[----:B------:R-:W-:Y:S03]  /*2c1e0*/  STL.64 [R1+0x2830], R10 ;  /* 0x0028300a01007387 */ /* 0x000fe60000100a00 */
[--C-:B------:R-:W-:Y:S01]  /*2c1f0*/  IMAD.WIDE R4, R3, 0x2, R14.reuse ;  /* 0x0000000203047825 */ /* 0x100fe200078e020e */
[----:B------:R3:W-:Y:S04]  /*2c200*/  STL.64 [R1+0x2840], R6 ;  /* 0x0028400601007387 */ /* 0x0007e80000100a00 */
[----:B------:R-:W2:Y:S04]  /*2c210*/  LDL R28, [R1+0x7f4] ;  /* 0x0007f400011c7983 */ /* 0x000ea80000100800 */
[----:B------:R5:W-:Y:S04]  /*2c220*/  STL.64 [R1+0x2850], R4 ;  /* 0x0028500401007387 */ /* 0x000be80000100a00 */
[----:B------:R-:W2:Y:S01]  /*2c230*/  LDL R29, [R1+0x7f0] ;  /* 0x0007f000011d7983 */ /* 0x000ea20000100800 */
[----:B------:R-:W-:-:S05]  /*2c240*/  IMAD.WIDE R2, R2, 0x2, R14 ;  /* 0x0000000202027825 */ /* 0x000fca00078e020e */
[----:B------:R0:W-:Y:S01]  /*2c250*/  STL.64 [R1+0x2860], R2 ;  /* 0x0028600201007387 */ /* 0x0001e20000100a00 */
[----:B---3--:R-:W-:-:S04]  /*2c260*/  IMAD.WIDE R6, R19, 0x2, R14 ;  /* 0x0000000213067825 */ /* 0x008fc800078e020e */
[----:B-----5:R-:W-:-:S04]  /*2c270*/  IMAD.WIDE R4, R26, 0x2, R14 ;  /* 0x000000021a047825 */ /* 0x020fc800078e020e */
[--C-:B------:R-:W-:Y:S01]  /*2c280*/  IMAD.WIDE R10, R27, 0x2, R14.reuse ;  /* 0x000000021b0a7825 */ /* 0x100fe200078e020e */
[----:B--2---:R1:W-:Y:S04]  /*2c290*/  STL [R1+0x35e8], R29 ;  /* 0x0035e81d01007387 */ /* 0x0043e80000100800 */
[----:B------:R-:W2:Y:S04]  /*2c2a0*/  LDL R24, [R1+0x7cc] ;  /* 0x0007cc0001187983 */ /* 0x000ea80000100800 */
[----:B------:R-:W3:Y:S04]  /*2c2b0*/  LDL R25, [R1+0x7c8] ;  /* 0x0007c80001197983 */ /* 0x000ee80000100800 */
[----:B------:R-:W5:Y:S04]  /*2c2c0*/  LDL R22, [R1+0x7a4] ;  /* 0x0007a40001167983 */ /* 0x000f680000100800 */
[----:B------:R-:W2:Y:S04]  /*2c2d0*/  LDL R23, [R1+0x7a0] ;  /* 0x0007a00001177983 */ /* 0x000ea80000100800 */
[----:B------:R-:W2:Y:S04]  /*2c2e0*/  LDL R18, [R1+0x77c] ;  /* 0x00077c0001127983 */ /* 0x000ea80000100800 */
[----:B0-----:R-:W2:Y:S04]  /*2c2f0*/  LDL R3, [R1+0x778] ;  /* 0x0007780001037983 */ /* 0x001ea80000100800 */
[----:B------:R-:W2:Y:S04]  /*2c300*/  LDL R2, [R1+0x754] ;  /* 0x0007540001027983 */ /* 0x000ea80000100800 */
[----:B------:R-:W2:Y:S04]  /*2c310*/  LDL R19, [R1+0x750] ;  /* 0x0007500001137983 */ /* 0x000ea80000100800 */
[----:B------:R4:W-:Y:S04]  /*2c320*/  STL.64 [R1+0x2870], R6 ;  /* 0x0028700601007387 */ /* 0x0009e80000100a00 */
[----:B------:R-:W2:Y:S01]  /*2c330*/  LDL R26, [R1+0x72c] ;  /* 0x00072c00011a7983 */ /* 0x000ea20000100800 */
[----:B-1----:R-:W-:-:S03]  /*2c340*/  IMAD.WIDE R28, R28, 0x2, R14 ;  /* 0x000000021c1c7825 */ /* 0x002fc600078e020e */
[----:B------:R0:W-:Y:S01]  /*2c350*/  STL.64 [R1+0x2880], R4 ;  /* 0x0028800401007387 */ /* 0x0001e20000100a00 */
[----:B----4-:R-:W-:-:S03]  /*2c360*/  IMAD.WIDE R6, R8, 0x2, R14 ;  /* 0x0000000208067825 */ /* 0x010fc600078e020e */
[----:B------:R1:W-:Y:S04]  /*2c370*/  STL.64 [R1+0x2890], R10 ;  /* 0x0028900a01007387 */ /* 0x0003e80000100a00 */
[----:B------:R-:W4:Y:S01]  /*2c380*/  LDL R20, [R1+0x728] ;  /* 0x0007280001147983 */ /* 0x000f220000100800 */
[----:B0-----:R-:W-:-:S03]  /*2c390*/  IMAD.WIDE R4, R9, 0x2, R14 ;  /* 0x0000000209047825 */ /* 0x001fc600078e020e */
[----:B------:R0:W-:Y:S04]  /*2c3a0*/  STL.64 [R1+0x28a0], R6 ;  /* 0x0028a00601007387 */ /* 0x0001e80000100a00 */
        /* <DEDUP_REMOVED lines=14> */
[----:B------:R-:W2:Y:S04]  /*2c490*/  LDL R9, [R1+0x600] ;  /* 0x0006000001097983 */ /* 0x000ea80000100800 */
[----:B------:R0:W-:Y:S04]  /*2c4a0*/  STL.64 [R1+0x28c0], R28 ;  /* 0x0028c01c01007387 */ /* 0x0001e80000100a00 */
[----:B0-----:R-:W2:Y:S02]  /*2c4b0*/  LDL.LU R29, [R1+0x35e8] ;  /* 0x0035e800011d7983 */ /* 0x001ea40000300800 */
[----:B--2---:R-:W-:-:S05]  /*2c4c0*/  IMAD.WIDE R28, R29, 0x2, R14 ;  /* 0x000000021d1c7825 */ /* 0x004fca00078e020e */
[----:B------:R0:W-:Y:S02]  /*2c4d0*/  STL.64 [R1+0x28d0], R28 ;  /* 0x0028d01c01007387 */ /* 0x0001e40000100a00 */
[----:B0-----:R-:W-:-:S05]  /*2c4e0*/  IMAD.WIDE R28, R24, 0x2, R14 ;  /* 0x00000002181c7825 */ /* 0x001fca00078e020e */
[----:B------:R3:W-:Y:S02]  /*2c4f0*/  STL.64 [R1+0x28e0], R28 ;  /* 0x0028e01c01007387 */ /* 0x0007e40000100a00 */
[----:B---3--:R-:W-:-:S04]  /*2c500*/  IMAD.WIDE R28, R25, 0x2, R14 ;  /* 0x00000002191c7825 */ /* 0x008fc800078e020e */
[--C-:B-----5:R-:W-:Y:S01]  /*2c510*/  IMAD.WIDE R24, R22, 0x2, R14.reuse ;  /* 0x0000000216187825 */ /* 0x120fe200078e020e */
        /* <DEDUP_REMOVED lines=8> */
[----:B------:R-:W2:Y:S04]  /*2c5a0*/  LDL R3, [R1+0x5dc] ;  /* 0x0005dc0001037983 */ /* 0x000ea80000100800 */
[----:B------:R0:W-:Y:S04]  /*2c5b0*/  STL.64 [R1+0x2930], R24 ;  /* 0x0029301801007387 */ /* 0x0001e80000100a00 */
[----:B------:R-:W3:Y:S04]  /*2c5c0*/  LDL R2, [R1+0x5d8] ;  /* 0x0005d80001027983 */ /* 0x000ee80000100800 */
[----:B------:R1:W-:Y:S01]  /*2c5d0*/  STL.64 [R1+0x2940], R22 ;  /* 0x0029401601007387 */ /* 0x0003e20000100a00 */
[----:B0-----:R-:W-:-:S03]  /*2c5e0*/  IMAD.WIDE R24, R19, 0x2, R14 ;  /* 0x0000000213187825 */ /* 0x001fc600078e020e */
[----:B------:R-:W5:Y:S01]  /*2c5f0*/  LDL R18, [R1+0x5c4] ;  /* 0x0005c40001127983 */ /* 0x000f620000100800 */
[----:B----4-:R-:W-:-:S03]  /*2c600*/  IMAD.WIDE R28, R20, 0x2, R14 ;  /* 0x00000002141c7825 */ /* 0x010fc600078e020e */
[----:B------:R0:W-:Y:S01]  /*2c610*/  STL.64 [R1+0x2950], R24 ;  /* 0x0029501801007387 */ /* 0x0001e20000100a00 */
[----:B-1----:R-:W-:-:S03]  /*2c620*/  IMAD.WIDE R22, R26, 0x2, R14 ;  /* 0x000000021a167825 */ /* 0x002fc600078e020e */
[----:B------:R-:W4:Y:S04]  /*2c630*/  LDL R19, [R1+0x59c] ;  /* 0x00059c0001137983 */ /* 0x000f280000100800 */
[----:B------:R1:W-:Y:S01]  /*2c640*/  STL.64 [R1+0x2960], R22 ;  /* 0x0029601601007387 */ /* 0x0003e20000100a00 */
[----:B0-----:R-:W-:-:S03]  /*2c650*/  IMAD.WIDE R24, R21, 0x2, R14 ;  /* 0x0000000215187825 */ /* 0x001fc600078e020e */
[----:B------:R-:W4:Y:S01]  /*2c660*/  LDL R26, [R1+0x598] ;  /* 0x00059800011a7983 */ /* 0x000f220000100800 */
[----:B------:R-:W-:-:S03]  /*2c670*/  IMAD.WIDE R20, R17, 0x2, R14 ;  /* 0x0000000211147825 */ /* 0x000fc600078e020e */
[----:B------:R-:W-:Y:S01]  /*2c680*/  STL.64 [R1+0x2970], R28 ;  /* 0x0029701c01007387 */ /* 0x000fe20000100a00 */
[----:B-1----:R-:W-:-:S03]  /*2c690*/  IMAD.WIDE R22, R16, 0x2, R14 ;  /* 0x0000000210167825 */ /* 0x002fc600078e020e */
[----:B------:R-:W-:Y:S01]  /*2c6a0*/  STL.64 [R1+0x2980], R24 ;  /* 0x0029801801007387 */ /* 0x000fe20000100a00 */
[----:B------:R-:W-:-:S03]  /*2c6b0*/  IMAD.WIDE R16, R12, 0x2, R14 ;  /* 0x000000020c107825 */ /* 0x000fc600078e020e */
[----:B------:R-:W-:Y:S01]  /*2c6c0*/  STL.64 [R1+0x2990], R22 ;  /* 0x0029901601007387 */ /* 0x000fe20000100a00 */
[----:B------:R-:W-:-:S03]  /*2c6d0*/  IMAD.WIDE R12, R13, 0x2, R14 ;  /* 0x000000020d0c7825 */ /* 0x000fc600078e020e */
        /* <DEDUP_REMOVED lines=18> */
[----:B------:R-:W4:Y:S04]  /*2c800*/  LDL R28, [R1+0x574] ;  /* 0x00057400011c7983 */ /* 0x000f280000100800 */
[----:B------:R2:W-:Y:S04]  /*2c810*/  STL.64 [R1+0x2a40], R6 ;  /* 0x002a400601007387 */ /* 0x0005e80000100a00 */
[----:B------:R-:W4:Y:S01]  /*2c820*/  LDL R29, [R1+0x570] ;  /* 0x00057000011d7983 */ /* 0x000f220000100800 */
[----:B------:R-:W-:-:S05]  /*2c830*/  IMAD.WIDE R4, R9, 0x2, R14 ;  /* 0x0000000209047825 */ /* 0x000fca00078e020e */
[----:B------:R3:W-:Y:S01]  /*2c840*/  STL.64 [R1+0x2a50], R4 ;  /* 0x002a500401007387 */ /* 0x0007e20000100a00 */
[----:B--2---:R-:W-:-:S04]  /*2c850*/  IMAD.WIDE R6, R3, 0x2, R14 ;  /* 0x0000000203067825 */ /* 0x004fc800078e020e */
[----:B---3--:R-:W-:-:S04]  /*2c860*/  IMAD.WIDE R4, R2, 0x2, R14 ;  /* 0x0000000202047825 */ /* 0x008fc800078e020e */
[--C-:B-----5:R-:W-:Y:S01]  /*2c870*/  IMAD.WIDE R10, R18, 0x2, R14.reuse ;  /* 0x00000002120a7825 */ /* 0x120fe200078e020e */
[----:B----4-:R0:W-:Y:S04]  /*2c880*/  STL [R1+0x35e4], R29 ;  /* 0x0035e41d01007387 */ /* 0x0101e80000100800 */
[----:B------:R-:W2:Y:S04]  /*2c890*/  LDL R24, [R1+0x54c] ;  /* 0x00054c0001187983 */ /* 0x000ea80000100800 */
[----:B------:R-:W3:Y:S04]  /*2c8a0*/  LDL R25, [R1+0x548] ;  /* 0x0005480001197983 */ /* 0x000ee80000100800 */
[----:B------:R-:W4:Y:S04]  /*2c8b0*/  LDL R22, [R1+0x524] ;  /* 0x0005240001167983 */ /* 0x000f280000100800 */
[----:B------:R-:W5:Y:S04]  /*2c8c0*/  LDL R27, [R1+0x520] ;  /* 0x00052000011b7983 */ /* 0x000f680000100800 */
[----:B------:R-:W2:Y:S04]  /*2c8d0*/  LDL R8, [R1+0x4fc] ;  /* 0x0004fc0001087983 */ /* 0x000ea80000100800 */
[----:B------:R-:W2:Y:S04]  /*2c8e0*/  LDL R9, [R1+0x4f8] ;  /* 0x0004f80001097983 */ /* 0x000ea80000100800 */
[----:B------:R-:W2:Y:S04]  /*2c8f0*/  LDL R3, [R1+0x4d4] ;  /* 0x0004d40001037983 */ /* 0x000ea80000100800 */
[----:B------:R1:W-:Y:S04]  /*2c900*/  STL.64 [R1+0x2a60], R6 ;  /* 0x002a600601007387 */ /* 0x0003e80000100a00 */
[----:B------:R-:W2:Y:S01]  /*2c910*/  LDL R2, [R1+0x4d0] ;  /* 0x0004d00001027983 */ /* 0x000ea20000100800 */
[----:B0-----:R-:W-:-:S03]  /*2c920*/  IMAD.WIDE R28, R28, 0x2, R14 ;  /* 0x000000021c1c7825 */ /* 0x001fc600078e020e */
[----:B------:R0:W-:Y:S01]  /*2c930*/  STL.64 [R1+0x2a70], R4 ;  /* 0x002a700401007387 */ /* 0x0001e20000100a00 */
[----:B-1----:R-:W-:-:S03]  /*2c940*/  IMAD.WIDE R6, R19, 0x2, R14 ;  /* 0x0000000213067825 */ /* 0x002fc600078e020e */
[----:B------:R1:W-:Y:S04]  /*2c950*/  STL.64 [R1+0x2a80], R10 ;  /* 0x002a800a01007387 */ /* 0x0003e80000100a00 */
[----:B------:R-:W2:Y:S01]  /*2c960*/  LDL R23, [R1+0x4ac] ;  /* 0x0004ac0001177983 */ /* 0x000ea20000100800 */
        /* <DEDUP_REMOVED lines=22> */
[----:B0-----:R-:W-:-:S04]  /*2cad0*/  IMAD.WIDE R28, R24, 0x2, R14 ;  /* 0x00000002181c7825 */ /* 0x001fc800078e020e */
[--C-:B---3--:R-:W-:Y:S01]  /*2cae0*/  IMAD.WIDE R24, R25, 0x2, R14.reuse ;  /* 0x0000000219187825 */ /* 0x108fe200078e020e */
[----:B------:R4:W-:Y:S04]  /*2caf0*/  STL.64 [R1+0x2ad0], R28 ;  /* 0x002ad01c01007387 */ /* 0x0009e80000100a00 */
[----:B------:R5:W-:Y:S01]  /*2cb00*/  STL.64 [R1+0x2ae0], R24 ;  /* 0x002ae01801007387 */ /* 0x000be20000100a00 */
[----:B----4-:R-:W-:-:S04]  /*2cb10*/  IMAD.WIDE R28, R22, 0x2, R14 ;  /* 0x00000002161c7825 */ /* 0x010fc800078e020e */
[--C-:B-----5:R-:W-:Y:S01]  /*2cb20*/  IMAD.WIDE R24, R27, 0x2, R14.reuse ;  /* 0x000000021b187825 */ /* 0x120fe200078e020e */
[----:B------:R0:W-:Y:S04]  /*2cb30*/  STL.64 [R1+0x2af0], R28 ;  /* 0x002af01c01007387 */ /* 0x0001e80000100a00 */
[----:B------:R1:W-:Y:S04]  /*2cb40*/  STL.64 [R1+0x2b00], R24 ;  /* 0x002b001801007387 */ /* 0x0003e80000100a00 */
[----:B------:R-:W2:Y:S01]  /*2cb50*/  LDL R27, [R1+0x35c] ;  /* 0x00035c00011b7983 */ /* 0x000ea20000100800 */
[----:B0-----:R-:W-:-:S04]  /*2cb60*/  IMAD.WIDE R28, R8, 0x2, R14 ;  /* 0x00000002081c7825 */ /* 0x001fc800078e020e */
[--C-:B-1----:R-:W-:Y:S01]  /*2cb70*/  IMAD.WIDE R24, R9, 0x2, R14.reuse ;  /* 0x0000000209187825 */ /* 0x102fe200078e020e */
[----:B------:R0:W-:Y:S04]  /*2cb80*/  STL.64 [R1+0x2b10], R28 ;  /* 0x002b101c01007387 */ /* 0x0001e80000100a00 */
[----:B------:R-:W3:Y:S01]  /*2cb90*/  LDL R8, [R1+0x358] ;  /* 0x0003580001087983 */ /* 0x000ee20000100800 */
[----:B------:R-:W-:-:S03]  /*2cba0*/  IMAD.WIDE R22, R23, 0x2, R14 ;  /* 0x0000000217167825 */ /* 0x000fc600078e020e */
[----:B------:R1:W-:Y:S01]  /*2cbb0*/  STL.64 [R1+0x2b20], R24 ;  /* 0x002b201801007387 */ /* 0x0003e20000100a00 */
[----:B0-----:R-:W-:-:S03]  /*2cbc0*/  IMAD.WIDE R28, R3, 0x2, R14 ;  /* 0x00000002031c7825 */ /* 0x001fc600078e020e */
[----:B------:R-:W4:Y:S04]  /*2cbd0*/  LDL R9, [R1+0x334] ;  /* 0x0003340001097983 */ /* 0x000f280000100800 */
[----:B------:R0:W-:Y:S01]  /*2cbe0*/  STL.64 [R1+0x2b30], R28 ;  /* 0x002b301c01007387 */ /* 0x0001e20000100a00 */
[----:B-1----:R-:W-:-:S03]  /*2cbf0*/  IMAD.WIDE R24, R2, 0x2, R14 ;  /* 0x0000000202187825 */ /* 0x002fc600078e020e */
[----:B------:R-:W5:Y:S04]  /*2cc00*/  LDL R3, [R1+0x330] ;  /* 0x0003300001037983 */ /* 0x000f680000100800 */
[----:B------:R1:W-:Y:S04]  /*2cc10*/  STL.64 [R1+0x2b40], R24 ;  /* 0x002b401801007387 */ /* 0x0003e80000100a00 */
[----:B------:R-:W5:Y:S01]  /*2cc20*/  LDL R2, [R1+0x30c] ;  /* 0x00030c0001027983 */ /* 0x000f620000100800 */
[----:B0-----:R-:W-:-:S03]  /*2cc30*/  IMAD.WIDE R28, R20, 0x2, R14 ;  /* 0x00000002141c7825 */ /* 0x001fc600078e020e */
[----:B------:R0:W-:Y:S01]  /*2cc40*/  STL.64 [R1+0x2b50], R22 ;  /* 0x002b501601007387 */ /* 0x0001e20000100a00 */
[----:B-1----:R-:W-:-:S03]  /*2cc50*/  IMAD.WIDE R24, R21, 0x2, R14 ;  /* 0x0000000215187825 */ /* 0x002fc600078e020e */
[----:B------:R-:W-:Y:S01]  /*2cc60*/  STL.64 [R1+0x2b60], R28 ;  /* 0x002b601c01007387 */ /* 0x000fe20000100a00 */
[----:B------:R-:W-:-:S04]  /*2cc70*/  IMAD.WIDE R20, R17, 0x2, R14 ;  /* 0x0000000211147825 */ /* 0x000fc800078e020e */
[--C-:B0-----:R-:W-:Y:S01]  /*2cc80*/  IMAD.WIDE R22, R16, 0x2, R14.reuse ;  /* 0x0000000210167825 */ /* 0x101fe200078e020e */
[----:B------:R-:W-:Y:S03]  /*2cc90*/  STL.64 [R1+0x2b70], R24 ;  /* 0x002b701801007387 */ /* 0x000fe60000100a00 */
        /* <DEDUP_REMOVED lines=20> */
[----:B------:R2:W-:Y:S04]  /*2cde0*/  STL.64 [R1+0x2c20], R10 ;  /* 0x002c200a01007387 */ /* 0x0005e80000100a00 */
[----:B------:R-:W5:Y:S04]  /*2cdf0*/  LDL R28, [R1+0x308] ;  /* 0x00030800011c7983 */ /* 0x000f680000100800 */
[----:B------:R3:W-:Y:S04]  /*2ce00*/  STL.64 [R1+0x2c30], R6 ;  /* 0x002c300601007387 */ /* 0x0007e80000100a00 */
[----:B------:R-:W5:Y:S01]  /*2ce10*/  LDL R29, [R1+0x2e4] ;  /* 0x0002e400011d7983 */ /* 0x000f620000100800 */
[----:B------:R-:W-:-:S05]  /*2ce20*/  IMAD.WIDE R4, R26, 0x2, R14 ;  /* 0x000000021a047825 */ /* 0x000fca00078e020e */
[----:B------:R0:W-:Y:S01]  /*2ce30*/  STL.64 [R1+0x2c40], R4 ;  /* 0x002c400401007387 */ /* 0x0001e20000100a00 */
[----:B--2---:R-:W-:-:S04]  /*2ce40*/  IMAD.WIDE R10, R27, 0x2, R14 ;  /* 0x000000021b0a7825 */ /* 0x004fc800078e020e */
[----:B---3--:R-:W-:-:S04]  /*2ce50*/  IMAD.WIDE R6, R8, 0x2, R14 ;  /* 0x0000000208067825 */ /* 0x008fc800078e020e */
[--C-:B----4-:R-:W-:Y:S01]  /*2ce60*/  IMAD.WIDE R8, R9, 0x2, R14.reuse ;  /* 0x0000000209087825 */ /* 0x110fe200078e020e */
[----:B-----5:R1:W-:Y:S04]  /*2ce70*/  STL [R1+0x35e0], R29 ;  /* 0x0035e01d01007387 */ /* 0x0203e80000100800 */
[----:B------:R-:W2:Y:S04]  /*2ce80*/  LDL R24, [R1+0x2e0] ;  /* 0x0002e00001187983 */ /* 0x000ea80000100800 */
[----:B------:R-:W3:Y:S04]  /*2ce90*/  LDL R25, [R1+0x2cc] ;  /* 0x0002cc0001197983 */ /* 0x000ee80000100800 */
[----:B0-----:R-:W4:Y:S04]  /*2cea0*/  LDL R5, [R1+0x2c8] ;  /* 0x0002c80001057983 */ /* 0x001f280000100800 */
[----:B------:R-:W5:Y:S04]  /*2ceb0*/  LDL R18, [R1+0x2c4] ;  /* 0x0002c40001127983 */ /* 0x000f680000100800 */
[----:B------:R-:W2:Y:S04]  /*2cec0*/  LDL R19, [R1+0x2c0] ;  /* 0x0002c00001137983 */ /* 0x000ea80000100800 */
[----:B------:R-:W2:Y:S04]  /*2ced0*/  LDL R26, [R1+0x2bc] ;  /* 0x0002bc00011a7983 */ /* 0x000ea80000100800 */
[----:B------:R-:W-:Y:S04]  /*2cee0*/  STL.64 [R1+0x2c50], R10 ;  /* 0x002c500a01007387 */ /* 0x000fe80000100a00 */
[----:B------:R-:W2:Y:S04]  /*2cef0*/  LDL R27, [R1+0x2b8] ;  /* 0x0002b800011b7983 */ /* 0x000ea80000100800 */
[----:B------:R0:W-:Y:S01]  /*2cf00*/  STL.64 [R1+0x2c60], R6 ;  /* 0x002c600601007387 */ /* 0x0001e20000100a00 */
[----:B-1----:R-:W-:-:S03]  /*2cf10*/  IMAD.WIDE R28, R28, 0x2, R14 ;  /* 0x000000021c1c7825 */ /* 0x002fc600078e020e */
[----:B------:R-:W-:Y:S04]  /*2cf20*/  STL.64 [R1+0x2c70], R8 ;  /* 0x002c700801007387 */ /* 0x000fe80000100a00 */
[----:B------:R-:W2:Y:S01]  /*2cf30*/  LDL R22, [R1+0x2b4] ;  /* 0x0002b40001167983 */ /* 0x000ea20000100800 */
[----:B0-----:R-:W-:-:S04]  /*2cf40*/  IMAD.WIDE R6, R3, 0x2, R14 ;  /* 0x0000000203067825 */ /* 0x001fc800078e020e */
[--C-:B------:R-:W-:Y:S01]  /*2cf50*/  IMAD.WIDE R2, R2, 0x2, R14.reuse ;  /* 0x0000000202027825 */ /* 0x100fe200078e020e */
        /* <DEDUP_REMOVED lines=8> */
[----:B------:R-:W2:Y:S04]  /*2cfe0*/  LDL R13, [R1+0x298] ;  /* 0x00029800010d7983 */ /* 0x000ea80000100800 */
[----:B------:R-:W2:Y:S04]  /*2cff0*/  LDL R10, [R1+0x294] ;  /* 0x00029400010a7983 */ /* 0x000ea80000100800 */
[----:B------:R-:W2:Y:S04]  /*2d000*/  LDL R11, [R1+0x290] ;  /* 0x00029000010b7983 */ /* 0x000ea80000100800 */
[----:B0-----:R-:W2:Y:S04]  /*2d010*/  LDL R6, [R1+0x28c] ;  /* 0x00028c0001067983 */ /* 0x001ea80000100800 */
[----:B------:R-:W2:Y:S04]  /*2d020*/  LDL R7, [R1+0x288] ;  /* 0x0002880001077983 */ /* 0x000ea80000100800 */
[----:B------:R-:W2:Y:S04]  /*2d030*/  LDL R4, [R1+0x284] ;  /* 0x0002840001047983 */ /* 0x000ea80000100800 */
[----:B------:R-:W2:Y:S04]  /*2d040*/  LDL R8, [R1+0x280] ;  /* 0x0002800001087983 */ /* 0x000ea80000100800 */
[----:B------:R-:W2:Y:S04]  /*2d050*/  LDL R9, [R1+0x27c] ;  /* 0x00027c0001097983 */ /* 0x000ea80000100800 */
[----:B-1----:R-:W2:Y:S04]  /*2d060*/  LDL R3, [R1+0x278] ;  /* 0x0002780001037983 */ /* 0x002ea80000100800 */
        /* <DEDUP_REMOVED lines=8> */
[--C-:B----4-:R-:W-:Y:S01]  /*2d0f0*/  IMAD.WIDE R24, R5, 0x2, R14.reuse ;  /* 0x0000000205187825 */ /* 0x110fe200078e020e */
[----:B------:R5:W-:Y:S04]  /*2d100*/  STL.64 [R1+0x2cd0], R28 ;  /* 0x002cd01c01007387 */ /* 0x000be80000100a00 */
[----:B------:R0:W-:Y:S04]  /*2d110*/  STL.64 [R1+0x2ce0], R24 ;  /* 0x002ce01801007387 */ /* 0x0001e80000100a00 */
[----:B------:R-:W2:Y:S01]  /*2d120*/  LDL R5, [R1+0x270] ;  /* 0x0002700001057983 */ /* 0x000ea20000100800 */
[----:B-----5:R-:W-:-:S04]  /*2d130*/  IMAD.WIDE R28, R18, 0x2, R14 ;  /* 0x00000002121c7825 */ /* 0x020fc800078e020e */
[--C-:B0-----:R-:W-:Y:S01]  /*2d140*/  IMAD.WIDE R24, R19, 0x2, R14.reuse ;  /* 0x0000000213187825 */ /* 0x101fe200078e020e */
[----:B------:R0:W-:Y:S04]  /*2d150*/  STL.64 [R1+0x2cf0], R28 ;  /* 0x002cf01c01007387 */ /* 0x0001e80000100a00 */
[----:B------:R-:W3:Y:S04]  /*2d160*/  LDL R18, [R1+0x26c] ;  /* 0x00026c0001127983 */ /* 0x000ee80000100800 */
[----:B------:R1:W-:Y:S01]  /*2d170*/  STL.64 [R1+0x2d00], R24 ;  /* 0x002d001801007387 */ /* 0x0003e20000100a00 */
[----:B0-----:R-:W-:-:S03]  /*2d180*/  IMAD.WIDE R28, R26, 0x2, R14 ;  /* 0x000000021a1c7825 */ /* 0x001fc600078e020e */
[----:B------:R-:W4:Y:S04]  /*2d190*/  LDL R19, [R1+0x268] ;  /* 0x0002680001137983 */ /* 0x000f280000100800 */
[----:B------:R0:W-:Y:S01]  /*2d1a0*/  STL.64 [R1+0x2d10], R28 ;  /* 0x002d101c01007387 */ /* 0x0001e20000100a00 */
[----:B-1----:R-:W-:-:S03]  /*2d1b0*/  IMAD.WIDE R24, R27, 0x2, R14 ;  /* 0x000000021b187825 */ /* 0x002fc600078e020e */
[----:B------:R-:W5:Y:S04]  /*2d1c0*/  LDL R26, [R1+0x264] ;  /* 0x00026400011a7983 */ /* 0x000f680000100800 */
[----:B------:R1:W-:Y:S01]  /*2d1d0*/  STL.64 [R1+0x2d20], R24 ;  /* 0x002d201801007387 */ /* 0x0003e20000100a00 */
[----:B0-----:R-:W-:-:S03]  /*2d1e0*/  IMAD.WIDE R28, R23, 0x2, R14 ;  /* 0x00000002171c7825 */ /* 0x001fc600078e020e */
[----:B------:R-:W4:Y:S01]  /*2d1f0*/  LDL R27, [R1+0x260] ;  /* 0x00026000011b7983 */ /* 0x000f220000100800 */
[----:B-1----:R-:W-:-:S04]  /*2d200*/  IMAD.WIDE R24, R22, 0x2, R14 ;  /* 0x0000000216187825 */ /* 0x002fc800078e020e */
[--C-:B------:R-:W-:Y:S01]  /*2d210*/  IMAD.WIDE R22, R20, 0x2, R14.reuse ;  /* 0x0000000214167825 */ /* 0x100fe200078e020e */
[----:B------:R0:W-:Y:S04]  /*2d220*/  STL.64 [R1+0x2d30], R24 ;  /* 0x002d301801007387 */ /* 0x0001e80000100a00 */
[----:B------:R-:W-:Y:S04]  /*2d230*/  STL.64 [R1+0x2d40], R28 ;  /* 0x002d401c01007387 */ /* 0x000fe80000100a00 */
        /* <DEDUP_REMOVED lines=25> */
[----:B0-----:R-:W-:-:S03]  /*2d3d0*/  IMAD.WIDE R6, R3, 0x2, R14 ;  /* 0x0000000203067825 */ /* 0x001fc600078e020e */
[----:B------:R-:W4:Y:S01]  /*2d3e0*/  LDL R28, [R1+0x25c] ;  /* 0x00025c00011c7983 */ /* 0x000f220000100800 */
[----:B------:R-:W-:-:S03]  /*2d3f0*/  IMAD.WIDE R2, R2, 0x2, R14 ;  /* 0x0000000202027825 */ /* 0x000fc600078e020e */
[----:B------:R2:W-:Y:S04]  /*2d400*/  STL.64 [R1+0x2e20], R6 ;  /* 0x002e200601007387 */ /* 0x0005e80000100a00 */
[----:B-1----:R-:W4:Y:S04]  /*2d410*/  LDL R8, [R1+0x258] ;  /* 0x0002580001087983 */ /* 0x002f280000100800 */
[----:B------:R0:W-:Y:S04]  /*2d420*/  STL.64 [R1+0x2e30], R2 ;  /* 0x002e300201007387 */ /* 0x0001e80000100a00 */
[----:B------:R-:W4:Y:S01]  /*2d430*/  LDL R9, [R1+0x254] ;  /* 0x0002540001097983 */ /* 0x000f220000100800 */
[----:B--2---:R-:W-:-:S04]  /*2d440*/  IMAD.WIDE R6, R5, 0x2, R14 ;  /* 0x0000000205067825 */ /* 0x004fc800078e020e */
[--C-:B---3--:R-:W-:Y:S01]  /*2d450*/  IMAD.WIDE R4, R18, 0x2, R14.reuse ;  /* 0x0000000212047825 */ /* 0x108fe200078e020e */
[----:B----4-:R-:W-:Y:S04]  /*2d460*/  STL [R1+0x35d8], R9 ;  /* 0x0035d80901007387 */ /* 0x010fe80000100800 */
[----:B------:R1:W-:Y:S04]  /*2d470*/  STL [R1+0x35dc], R8 ;  /* 0x0035dc0801007387 */ /* 0x0003e80000100800 */
[----:B0-----:R-:W2:Y:S04]  /*2d480*/  LDL R3, [R1+0x250] ;  /* 0x0002500001037983 */ /* 0x001ea80000100800 */
[----:B------:R-:W3:Y:S01]  /*2d490*/  LDL R2, [R1+0x24c] ;  /* 0x00024c0001027983 */ /* 0x000ee20000100800 */
[----:B-1----:R-:W-:-:S03]  /*2d4a0*/  IMAD.WIDE R8, R19, 0x2, R14 ;  /* 0x0000000213087825 */ /* 0x002fc600078e020e */
[----:B------:R-:W4:Y:S04]  /*2d4b0*/  LDL R29, [R1+0x240] ;  /* 0x00024000011d7983 */ /* 0x000f280000100800 */
[----:B------:R5:W-:Y:S04]  /*2d4c0*/  STL.64 [R1+0x2e40], R6 ;  /* 0x002e400601007387 */ /* 0x000be80000100a00 */
[----:B------:R-:W2:Y:S04]  /*2d4d0*/  LDL R24, [R1+0x9bc] ;  /* 0x0009bc0001187983 */ /* 0x000ea80000100800 */
[----:B------:R0:W-:Y:S01]  /*2d4e0*/  STL.64 [R1+0x2e50], R4 ;  /* 0x002e500401007387 */ /* 0x0001e20000100a00 */
[----:B-----5:R-:W-:-:S03]  /*2d4f0*/  IMAD.WIDE R6, R26, 0x2, R14 ;  /* 0x000000021a067825 */ /* 0x020fc600078e020e */
[----:B------:R1:W-:Y:S04]  /*2d500*/  STL.64 [R1+0x2e58], R8 ;  /* 0x002e580801007387 */ /* 0x0003e80000100a00 */
[----:B------:R-:W5:Y:S01]  /*2d510*/  LDL.LU R25, [R1+0x44] ;  /* 0x0000440001197983 */ /* 0x000f620000300800 */
[----:B0-----:R-:W-:-:S03]  /*2d520*/  IMAD.WIDE R4, R27, 0x2, R14 ;  /* 0x000000021b047825 */ /* 0x001fc600078e020e */
[----:B------:R0:W-:Y:S04]  /*2d530*/  STL.64 [R1+0x2e68], R6 ;  /* 0x002e680601007387 */ /* 0x0001e80000100a00 */
[----:B------:R-:W2:Y:S04]  /*2d540*/  LDL.LU R22, [R1+0x48] ;  /* 0x0000480001167983 */ /* 0x000ea80000300800 */
[----:B------:R0:W-:Y:S04]  /*2d550*/  STL.64 [R1+0x2e78], R4 ;  /* 0x002e780401007387 */ /* 0x0001e80000100a00 */
        /* <DEDUP_REMOVED lines=9> */
[----:B-1----:R-:W-:-:S03]  /*2d5f0*/  IMAD.WIDE R8, R28, 0x2, R14 ;  /* 0x000000021c087825 */ /* 0x002fc600078e020e */
[----:B0-----:R-:W2:Y:S04]  /*2d600*/  LDL.LU R6, [R1+0x7d8] ;  /* 0x0007d80001067983 */ /* 0x001ea80000300800 */
        /* <DEDUP_REMOVED lines=13> */
[----:B------:R0:W-:Y:S02]  /*2d6e0*/  STL.64 [R1+0x2ea8], R8 ;  /* 0x002ea80801007387 */ /* 0x0001e40000100a00 */
[----:B0-----:R-:W-:-:S04]  /*2d6f0*/  IMAD.WIDE R8, R3, 0x2, R14 ;  /* 0x0000000203087825 */ /* 0x001fc800078e020e */
[--C-:B---3--:R-:W-:Y:S01]  /*2d700*/  IMAD.WIDE R2, R2, 0x2, R14.reuse ;  /* 0x0000000202027825 */ /* 0x108fe200078e020e */
[----:B------:R0:W-:Y:S04]  /*2d710*/  STL.64 [R1+0x2eb8], R8 ;  /* 0x002eb80801007387 */ /* 0x0001e80000100a00 */
[----:B0-----:R-:W2:Y:S04]  /*2d720*/  LDL.LU.64 R8, [R1+0x35d0] ;  /* 0x0035d00001087983 */ /* 0x001ea80000300a00 */
[----:B------:R0:W-:Y:S04]  /*2d730*/  STL.64 [R1+0x2ec8], R2 ;  /* 0x002ec80201007387 */ /* 0x0001e80000100a00 */
[----:B0-----:R-:W3:Y:S02]  /*2d740*/  LDL.LU R3, [R1+0x35cc] ;  /* 0x0035cc0001037983 */ /* 0x001ee40000300800 */
[----:B---3--:R-:W-:-:S05]  /*2d750*/  IMAD.WIDE R2, R3, 0x2, R14 ;  /* 0x0000000203027825 */ /* 0x008fca00078e020e */
[----:B------:R0:W-:Y:S04]  /*2d760*/  STL.64 [R1+0x2ed8], R2 ;  /* 0x002ed80201007387 */ /* 0x0001e80000100a00 */
[----:B0-----:R-:W3:Y:S01]  /*2d770*/  LDL.LU R2, [R1+0x35c8] ;  /* 0x0035c80001027983 */ /* 0x001ee20000300800 */
[----:B----4-:R-:W-:-:S04]  /*2d780*/  IMAD.WIDE R28, R29, 0x2, R14 ;  /* 0x000000021d1c7825 */ /* 0x010fc800078e020e */
[----:B---3--:R-:W-:-:S05]  /*2d790*/  IMAD.WIDE R2, R2, 0x2, R14 ;  /* 0x0000000202027825 */ /* 0x008fca00078e020e */
[----:B------:R0:W-:Y:S04]  /*2d7a0*/  STL.64 [R1+0x2ee8], R2 ;  /* 0x002ee80201007387 */ /* 0x0001e80000100a00 */
[----:B0-----:R-:W2:Y:S01]  /*2d7b0*/  LDL.LU.64 R2, [R1+0x35c0] ;  /* 0x0035c00001027983 */ /* 0x001ea20000300a00 */
[----:B------:R-:W-:-:S03]  /*2d7c0*/  IMAD R0, R0, c[0x0][0x190], RZ ;  /* 0x0000640000007a24 */ /* 0x000fc600078e02ff */
[----:B------:R0:W-:Y:S02]  /*2d7d0*/  STL.64 [R1+0x2ef8], R28 ;  /* 0x002ef81c01007387 */ /* 0x0001e40000100a00 */
[----:B0-----:R-:W-:-:S05]  /*2d7e0*/  IMAD.WIDE R28, R24, 0x2, R14 ;  /* 0x00000002181c7825 */ /* 0x001fca00078e020e */
[----:B------:R0:W-:Y:S02]  /*2d7f0*/  STL.64 [R1+0x2f18], R28 ;  /* 0x002f181c01007387 */ /* 0x0001e40000100a00 */
[----:B0-----:R-:W-:Y:S02]  /*2d800*/  IMAD.WIDE R28, R0, 0x2, R14 ;  /* 0x00000002001c7825 */ /* 0x001fe400078e020e */
[----:B------:R-:W3:Y:S04]  /*2d810*/  LDL.LU R15, [R1+0x838] ;  /* 0x00083800010f7983 */ /* 0x000ee80000300800 */
[----:B------:R2:W-:Y:S02]  /*2d820*/  STL.64 [R1+0x2f08], R28 ;  /* 0x002f081c01007387 */ /* 0x0005e40000100a00 */
[----:B--2---:R-:W-:-:S04]  /*2d830*/  IMAD.WIDE R28, R8, 0x2, R2 ;  /* 0x00000002081c7825 */ /* 0x004fc800078e0202 */
[--C-:B-----5:R-:W-:Y:S01]  /*2d840*/  IMAD.WIDE R24, R25, 0x2, R2.reuse ;  /* 0x0000000219187825 */ /* 0x120fe200078e0202 */
[----:B------:R0:W-:Y:S04]  /*2d850*/  STL.64 [R1+0xe8], R28 ;  /* 0x0000e81c01007387 */ /* 0x0001e80000100a00 */
[----:B0-----:R-:W2:Y:S04]  /*2d860*/  LDL.LU.64 R28, [R1+0x35b8] ;  /* 0x0035b800011c7983 */ /* 0x001ea80000300a00 */
[----:B------:R0:W-:Y:S02]  /*2d870*/  STL.64 [R1+0xe0], R24 ;  /* 0x0000e01801007387 */ /* 0x0001e40000100a00 */
[----:B0-----:R-:W-:-:S04]  /*2d880*/  IMAD.WIDE R24, R22, 0x2, R2 ;  /* 0x0000000216187825 */ /* 0x001fc800078e0202 */
[--C-:B------:R-:W-:Y:S01]  /*2d890*/  IMAD.WIDE R22, R23, 0x2, R2.reuse ;  /* 0x0000000217167825 */ /* 0x100fe200078e0202 */
[----:B------:R0:W-:Y:S04]  /*2d8a0*/  STL.64 [R1+0xd8], R24 ;  /* 0x0000d81801007387 */ /* 0x0001e80000100a00 */
[----:B0-----:R-:W4:Y:S04]  /*2d8b0*/  LDL.LU.64 R24, [R1+0x35b0] ;  /* 0x0035b00001187983 */ /* 0x001f280000300a00 */
[----:B------:R0:W-:Y:S02]  /*2d8c0*/  STL.64 [R1+0xd0], R22 ;  /* 0x0000d01601007387 */ /* 0x0001e40000100a00 */
[----:B0-----:R-:W-:-:S04]  /*2d8d0*/  IMAD.WIDE R22, R20, 0x2, R2 ;  /* 0x0000000214167825 */ /* 0x001fc800078e0202 */
[--C-:B------:R-:W-:Y:S01]  /*2d8e0*/  IMAD.WIDE R20, R21, 0x2, R2.reuse ;  /* 0x0000000215147825 */ /* 0x100fe200078e0202 */
[----:B------:R0:W-:Y:S04]  /*2d8f0*/  STL.64 [R1+0xc8], R22 ;  /* 0x0000c81601007387 */ /* 0x0001e80000100a00 */
[----:B0-----:R-:W5:Y:S04]  /*2d900*/  LDL.LU.64 R22, [R1+0x35a8] ;  /* 0x0035a80001167983 */ /* 0x001f680000300a00 */
[----:B------:R0:W-:Y:S02]  /*2d910*/  STL.64 [R1+0xc0], R20 ;  /* 0x0000c01401007387 */ /* 0x0001e40000100a00 */
[----:B0-----:R-:W-:-:S04]  /*2d920*/  IMAD.WIDE R20, R16, 0x2, R2 ;  /* 0x0000000210147825 */ /* 0x001fc800078e0202 */
[--C-:B------:R-:W-:Y:S01]  /*2d930*/  IMAD.WIDE R16, R17, 0x2, R2.reuse ;  /* 0x0000000211107825 */ /* 0x100fe200078e0202 */
[----:B------:R0:W-:Y:S04]  /*2d940*/  STL.64 [R1+0xb8], R20 ;  /* 0x0000b81401007387 */ /* 0x0001e80000100a00 */
[----:B0-----:R-:W2:Y:S04]  /*2d950*/  LDL.LU.64 R20, [R1+0x35a0] ;  /* 0x0035a00001147983 */ /* 0x001ea80000300a00 */
        /* <DEDUP_REMOVED lines=26> */
[----:B0-----:R-:W-:-:S05]  /*2db00*/  IMAD.WIDE R18, R26, 0x2, R2 ;  /* 0x000000021a127825 */ /* 0x001fca00078e0202 */
[----:B------:R0:W-:Y:S01]  /*2db10*/  STL.64 [R1+0x58], R18 ;  /* 0x0000581201007387 */ /* 0x0001e20000100a00 */
[----:B------:R-:W-:-:S03]  /*2db20*/  IMAD.WIDE R26, R27, 0x2, R2 ;  /* 0x000000021b1a7825 */ /* 0x000fc600078e0202 */
[----:B0-----:R-:W4:Y:S04]  /*2db30*/  LDL.LU.64 R18, [R1+0x3570] ;  /* 0x0035700001127983 */ /* 0x001f280000300a00 */
[----:B------:R0:W-:Y:S04]  /*2db40*/  STL.64 [R1+0x50], R26 ;  /* 0x0000501a01007387 */ /* 0x0001e80000100a00 */
[----:B0-----:R-:W5:Y:S01]  /*2db50*/  LDL.LU.64 R26, [R1+0x3568] ;  /* 0x00356800011a7983 */ /* 0x001f620000300a00 */
[----:B---3--:R-:W-:-:S05]  /*2db60*/  IMAD.WIDE R14, R15, 0x2, R2 ;  /* 0x000000020f0e7825 */ /* 0x008fca00078e0202 */
[----:B------:R0:W-:Y:S02]  /*2db70*/  STL.64 [R1+0x48], R14 ;  /* 0x0000480e01007387 */ /* 0x0001e40000100a00 */
[----:B0-----:R-:W-:-:S05]  /*2db80*/  IMAD.WIDE R14, R9, 0x2, R2 ;  /* 0x00000002090e7825 */ /* 0x001fca00078e0202 */
[----:B------:R2:W-:Y:S02]  /*2db90*/  STL.64 [R1+0x40], R14 ;  /* 0x0000400e01007387 */ /* 0x0005e40000100a00 */
[----:B--2---:R-:W-:-:S04]  /*2dba0*/  IMAD.WIDE R14, R4, 0x2, R2 ;  /* 0x00000002040e7825 */ /* 0x004fc800078e0202 */
[----:B------:R-:W-:-:S04]  /*2dbb0*/  IMAD.WIDE R4, R5, 0x2, R2 ;  /* 0x0000000205047825 */ /* 0x000fc800078e0202 */
[----:B----4-:R-:W-:-:S05]  /*2dbc0*/  IMAD.WIDE R8, R19, 0x2, R2 ;  /* 0x0000000213087825 */ /* 0x010fca00078e0202 */
[----:B------:R0:W-:Y:S04]  /*2dbd0*/  STL.64 [R1+0x38], R8 ;  /* 0x0000380801007387 */ /* 0x0001e80000100a00 */
[----:B------:R5:W-:Y:S01]  /*2dbe0*/  STL.64 [R1+0x30], R14 ;  /* 0x0000300e01007387 */ /* 0x000be20000100a00 */
[----:B0-----:R-:W-:-:S04]  /*2dbf0*/  IMAD.WIDE R8, R6, 0x2, R2 ;  /* 0x0000000206087825 */ /* 0x001fc800078e0202 */
[--C-:B-----5:R-:W-:Y:S01]  /*2dc00*/  IMAD.WIDE R14, R26, 0x2, R2.reuse ;  /* 0x000000021a0e7825 */ /* 0x120fe200078e0202 */
[----:B------:R0:W-:Y:S04]  /*2dc10*/  STL.64 [R1+0x28], R8 ;  /* 0x0000280801007387 */ /* 0x0001e80000100a00 */
[----:B------:R1:W-:Y:S01]  /*2dc20*/  STL.64 [R1+0x20], R14 ;  /* 0x0000200e01007387 */ /* 0x0003e20000100a00 */
[----:B0-----:R-:W-:-:S04]  /*2dc30*/  IMAD.WIDE R8, R27, 0x2, R2 ;  /* 0x000000021b087825 */ /* 0x001fc800078e0202 */
[--C-:B------:R-:W-:Y:S01]  /*2dc40*/  IMAD.WIDE R26, R21, 0x2, R2.reuse ;  /* 0x00000002151a7825 */ /* 0x100fe200078e0202 */
[----:B------:R0:W-:Y:S03]  /*2dc50*/  STL.64 [R1+0x18], R8 ;  /* 0x0000180801007387 */ /* 0x0001e60000100a00 */
[--C-:B-1----:R-:W-:Y:S01]  /*2dc60*/  IMAD.WIDE R14, R25, 0x2, R2.reuse ;  /* 0x00000002190e7825 */ /* 0x102fe200078e0202 */
[----:B------:R1:W-:Y:S03]  /*2dc70*/  STL.64 [R1+0x10], R26 ;  /* 0x0000101a01007387 */ /* 0x0003e60000100a00 */
[--C-:B------:R-:W-:Y:S01]  /*2dc80*/  IMAD.WIDE R6, R7, 0x2, R2.reuse ;  /* 0x0000000207067825 */ /* 0x100fe200078e0202 */
[----:B------:R-:W-:Y:S03]  /*2dc90*/  STL.64 [R1+0x8], R14 ;  /* 0x0000080e01007387 */ /* 0x000fe60000100a00 */
[----:B0-----:R-:W-:-:S04]  /*2dca0*/  IMAD.WIDE R8, R18, 0x2, R2 ;  /* 0x0000000212087825 */ /* 0x001fc800078e0202 */
[----:B-1----:R-:W-:-:S05]  /*2dcb0*/  IMAD.WIDE R26, R10, 0x2, R2 ;  /* 0x000000020a1a7825 */ /* 0x002fca00078e0202 */
[----:B------:R-:W-:Y:S01]  /*2dcc0*/  STL.64 [R1+0x3510], R26 ;  /* 0x0035101a01007387 */ /* 0x000fe20000100a00 */
[----:B------:R-:W-:-:S03]  /*2dcd0*/  IMAD.WIDE R10, R11, 0x2, R2 ;  /* 0x000000020b0a7825 */ /* 0x000fc600078e0202 */
[----:B------:R0:W-:Y:S04]  /*2dce0*/  STL.64 [R1], R8 ;  /* 0x0000000801007387 */ /* 0x0001e80000100a00 */
[----:B------:R-:W-:Y:S04]  /*2dcf0*/  STL.64 [R1+0x3508], R4 ;  /* 0x0035080401007387 */ /* 0x000fe80000100a00 */
[----:B------:R1:W-:Y:S01]  /*2dd00*/  STL.64 [R1+0x3500], R6 ;  /* 0x0035000601007387 */ /* 0x0003e20000100a00 */
[----:B0-----:R-:W-:-:S04]  /*2dd10*/  IMAD.WIDE R8, R13, 0x2, R2 ;  /* 0x000000020d087825 */ /* 0x001fc800078e0202 */
[--C-:B------:R-:W-:Y:S01]  /*2dd20*/  IMAD.WIDE R12, R12, 0x2, R2.reuse ;  /* 0x000000020c0c7825 */ /* 0x100fe200078e0202 */
[----:B-1----:R-:W2:Y:S04]  /*2dd30*/  LDL.LU R7, [R1+0x8b4] ;  /* 0x0008b40001077983 */ /* 0x002ea80000300800 */
[----:B------:R0:W-:Y:S04]  /*2dd40*/  STL.64 [R1+0x34f8], R8 ;  /* 0x0034f80801007387 */ /* 0x0001e80000100a00 */
[----:B0-----:R-:W3:Y:S04]  /*2dd50*/  LDL.LU R8, [R1+0x8c0] ;  /* 0x0008c00001087983 */ /* 0x001ee80000300800 */
[----:B------:R-:W-:Y:S04]  /*2dd60*/  STL.64 [R1+0x3518], R10 ;  /* 0x0035180a01007387 */ /* 0x000fe80000100a00 */
[----:B------:R0:W-:Y:S04]  /*2dd70*/  STL.64 [R1+0x3520], R12 ;  /* 0x0035200c01007387 */ /* 0x0001e80000100a00 */
[----:B0-----:R-:W4:Y:S04]  /*2dd80*/  LDL.LU R13, [R1+0x8b0] ;  /* 0x0008b000010d7983 */ /* 0x001f280000300800 */
[----:B------:R-:W5:Y:S04]  /*2dd90*/  LDL.LU R9, [R1+0x8c4] ;  /* 0x0008c40001097983 */ /* 0x000f680000300800 */
[----:B------:R-:W3:Y:S01]  /*2dda0*/  LDL.LU R10, [R1+0x74c] ;  /* 0x00074c00010a7983 */ /* 0x000ee20000300800 */
[----:B------:R-:W-:-:S03]  /*2ddb0*/  IMAD.WIDE R14, R16, 0x2, R2 ;  /* 0x00000002100e7825 */ /* 0x000fc600078e0202 */
[----:B------:R-:W3:Y:S01]  /*2ddc0*/  LDL.LU R11, [R1+0x748] ;  /* 0x00074800010b7983 */ /* 0x000ee20000300800 */
[----:B------:R-:W-:-:S03]  /*2ddd0*/  IMAD.WIDE R16, R17, 0x2, R2 ;  /* 0x0000000211107825 */ /* 0x000fc600078e0202 */
[----:B------:R-:W-:Y:S04]  /*2dde0*/  STL.64 [R1+0x3528], R14 ;  /* 0x0035280e01007387 */ /* 0x000fe80000100a00 */
[----:B------:R-:W3:Y:S01]  /*2ddf0*/  LDL.LU R6, [R1+0x8d8] ;  /* 0x0008d80001067983 */ /* 0x000ee20000300800 */
[----:B------:R-:W-:-:S03]  /*2de00*/  IMAD.WIDE R18, R23, 0x2, R2 ;  /* 0x0000000217127825 */ /* 0x000fc600078e0202 */
[----:B------:R-:W-:Y:S04]  /*2de10*/  STL.64 [R1+0x3530], R16 ;  /* 0x0035301001007387 */ /* 0x000fe80000100a00 */
[----:B------:R-:W5:Y:S04]  /*2de20*/  LDL.LU R4, [R1+0x8dc] ;  /* 0x0008dc0001047983 */ /* 0x000f680000300800 */
[----:B------:R-:W-:Y:S04]  /*2de30*/  STL.64 [R1+0x3538], R18 ;  /* 0x0035381201007387 */ /* 0x000fe80000100a00 */
[----:B------:R-:W5:Y:S01]  /*2de40*/  LDL.LU R26, [R1+0x73c] ;  /* 0x00073c00011a7983 */ /* 0x000f620000300800 */
[----:B------:R-:W-:-:S05]  /*2de50*/  IMAD.WIDE R20, R20, 0x2, R2 ;  /* 0x0000000214147825 */ /* 0x000fca00078e0202 */
[----:B------:R-:W-:Y:S04]  /*2de60*/  STL.64 [R1+0x3540], R20 ;  /* 0x0035401401007387 */ /* 0x000fe80000100a00 */
[----:B------:R-:W5:Y:S01]  /*2de70*/  LDL.LU R27, [R1+0x738] ;  /* 0x00073800011b7983 */ /* 0x000f620000300800 */
[----:B------:R-:W-:-:S04]  /*2de80*/  IMAD.WIDE R22, R22, 0x2, R2 ;  /* 0x0000000216167825 */ /* 0x000fc800078e0202 */
[--C-:B------:R-:W-:Y:S01]  /*2de90*/  IMAD.WIDE R24, R24, 0x2, R2.reuse ;  /* 0x0000000218187825 */ /* 0x100fe200078e0202 */
[----:B------:R0:W-:Y:S04]  /*2dea0*/  STL.64 [R1+0x3548], R22 ;  /* 0x0035481601007387 */ /* 0x0001e80000100a00 */
[----:B------:R-:W5:Y:S04]  /*2deb0*/  LDL.LU R5, [R1+0x8e8] ;  /* 0x0008e80001057983 */ /* 0x000f680000300800 */
[----:B------:R-:W-:Y:S04]  /*2dec0*/  STL.64 [R1+0x3550], R24 ;  /* 0x0035501801007387 */ /* 0x000fe80000100a00 */
[----:B0-----:R-:W5:Y:S01]  /*2ded0*/  LDL.LU R22, [R1+0x8ec] ;  /* 0x0008ec0001167983 */ /* 0x001f620000300800 */
[----:B----4-:R-:W-:-:S04]  /*2dee0*/  IMAD.WIDE R14, R13, 0x2, R2 ;  /* 0x000000020d0e7825 */ /* 0x010fc800078e0202 */
[--C-:B--2---:R-:W-:Y:S01]  /*2def0*/  IMAD.WIDE R12, R7, 0x2, R2.reuse ;  /* 0x00000002070c7825 */ /* 0x104fe200078e0202 */
[----:B------:R-:W-:Y:S04]  /*2df00*/  STL.64 [R1+0x2d8], R14 ;  /* 0x0002d80e01007387 */ /* 0x000fe80000100a00 */
[----:B------:R-:W2:Y:S04]  /*2df10*/  LDL.LU R23, [R1+0x900] ;  /* 0x0009000001177983 */ /* 0x000ea80000300800 */
[----:B------:R3:W-:Y:S04]  /*2df20*/  STL.64 [R1+0x2f0], R12 ;  /* 0x0002f00c01007387 */ /* 0x0007e80000100a00 */
[----:B------:R-:W4:Y:S04]  /*2df30*/  LDL.LU R20, [R1+0x904] ;  /* 0x0009040001147983 */ /* 0x000f280000300800 */
[----:B------:R-:W4:Y:S01]  /*2df40*/  LDL.LU R7, [R1+0x724] ;  /* 0x0007240001077983 */ /* 0x000f220000300800 */
[----:B---3--:R-:W-:-:S03]  /*2df50*/  IMAD.WIDE R12, R8, 0x2, R2 ;  /* 0x00000002080c7825 */ /* 0x008fc600078e0202 */
[----:B------:R-:W3:Y:S04]  /*2df60*/  LDL.LU R21, [R1+0x720] ;  /* 0x0007200001157983 */ /* 0x000ee80000300800 */
[----:B------:R-:W3:Y:S04]  /*2df70*/  LDL.LU R18, [R1+0x910] ;  /* 0x0009100001127983 */ /* 0x000ee80000300800 */
[----:B------:R0:W-:Y:S04]  /*2df80*/  STL.64 [R1+0x300], R12 ;  /* 0x0003000c01007387 */ /* 0x0001e80000100a00 */
[----:B------:R-:W3:Y:S04]  /*2df90*/  LDL.LU R19, [R1+0x914] ;  /* 0x0009140001137983 */ /* 0x000ee80000300800 */
[----:B0-----:R-:W3:Y:S04]  /*2dfa0*/  LDL.LU R13, [R1+0x714] ;  /* 0x00071400010d7983 */ /* 0x001ee80000300800 */
[----:B------:R-:W3:Y:S01]  /*2dfb0*/  LDL.LU R8, [R1+0x710] ;  /* 0x0007100001087983 */ /* 0x000ee20000300800 */
[----:B-----5:R-:W-:-:S03]  /*2dfc0*/  IMAD.WIDE R14, R9, 0x2, R2 ;  /* 0x00000002090e7825 */ /* 0x020fc600078e0202 */
[----:B------:R-:W5:Y:S01]  /*2dfd0*/  LDL.LU R9, [R1+0x928] ;  /* 0x0009280001097983 */ /* 0x000f620000300800 */
[----:B------:R-:W-:-:S03]  /*2dfe0*/  IMAD.WIDE R24, R10, 0x2, R2 ;  /* 0x000000020a187825 */ /* 0x000fc600078e0202 */
[----:B------:R0:W-:Y:S04]  /*2dff0*/  STL.64 [R1+0x318], R14 ;  /* 0x0003180e01007387 */ /* 0x0001e80000100a00 */
[----:B------:R-:W5:Y:S04]  /*2e000*/  LDL.LU R16, [R1+0x92c] ;  /* 0x00092c0001107983 */ /* 0x000f680000300800 */
[----:B------:R1:W-:Y:S01]  /*2e010*/  STL.64 [R1+0x328], R24 ;  /* 0x0003281801007387 */ /* 0x0003e20000100a00 */
[----:B0-----:R-:W-:-:S03]  /*2e020*/  IMAD.WIDE R14, R11, 0x2, R2 ;  /* 0x000000020b0e7825 */ /* 0x001fc600078e0202 */
[----:B------:R-:W5:Y:S04]  /*2e030*/  LDL.LU R11, [R1+0x938] ;  /* 0x00093800010b7983 */ /* 0x000f680000300800 */
[----:B------:R0:W-:Y:S04]  /*2e040*/  STL.64 [R1+0x340], R14 ;  /* 0x0003400e01007387 */ /* 0x0001e80000100a00 */
[----:B------:R-:W5:Y:S01]  /*2e050*/  LDL.LU R17, [R1+0x93c] ;  /* 0x00093c0001117983 */ /* 0x000f620000300800 */
[----:B-1----:R-:W-:-:S04]  /*2e060*/  IMAD.WIDE R24, R4, 0x2, R2 ;  /* 0x0000000204187825 */ /* 0x002fc800078e0202 */
[--C-:B0-----:R-:W-:Y:S02]  /*2e070*/  IMAD.WIDE R14, R6, 0x2, R2.reuse ;  /* 0x00000002060e7825 */ /* 0x101fe400078e0202 */
[----:B------:R-:W5:Y:S04]  /*2e080*/  LDL.LU R6, [R1+0x6fc] ;  /* 0x0006fc0001067983 */ /* 0x000f680000300800 */
[----:B------:R0:W-:Y:S04]  /*2e090*/  STL.64 [R1+0x350], R14 ;  /* 0x0003500e01007387 */ /* 0x0001e80000100a00 */
[----:B0-----:R-:W5:Y:S04]  /*2e0a0*/  LDL.LU R14, [R1+0x6f8] ;  /* 0x0006f800010e7983 */ /* 0x001f680000300800 */
[----:B------:R-:W5:Y:S04]  /*2e0b0*/  LDL.LU R4, [R1+0x950] ;  /* 0x0009500001047983 */ /* 0x000f680000300800 */
[----:B------:R0:W-:Y:S04]  /*2e0c0*/  STL.64 [R1+0x368], R24 ;  /* 0x0003681801007387 */ /* 0x0001e80000100a00 */
[----:B------:R-:W5:Y:S01]  /*2e0d0*/  LDL.LU R15, [R1+0x954] ;  /* 0x00095400010f7983 */ /* 0x000f620000300800 */
[----:B0-----:R-:W-:-:S03]  /*2e0e0*/  IMAD.WIDE R24, R26, 0x2, R2 ;  /* 0x000000021a187825 */ /* 0x001fc600078e0202 */
        /* <DEDUP_REMOVED lines=9> */
[----:B------:R0:W-:Y:S02]  /*2e180*/  STL.64 [R1+0x3a0], R24 ;  /* 0x0003a01801007387 */ /* 0x0001e40000100a00 */
[----:B0-----:R-:W-:-:S05]  /*2e190*/  IMAD.WIDE R24, R22, 0x2, R2 ;  /* 0x0000000216187825 */ /* 0x001fca00078e0202 */
[----:B------:R4:W-:Y:S01]  /*2e1a0*/  STL.64 [R1+0x3b8], R24 ;  /* 0x0003b81801007387 */ /* 0x0009e20000100a00 */
[----:B--2---:R-:W-:-:S05]  /*2e1b0*/  IMAD.WIDE R22, R23, 0x2, R2 ;  /* 0x0000000217167825 */ /* 0x004fca00078e0202 */
[----:B------:R0:W-:Y:S01]  /*2e1c0*/  STL.64 [R1+0x3c8], R22 ;  /* 0x0003c81601007387 */ /* 0x0001e20000100a00 */
[----:B----4-:R-:W-:-:S04]  /*2e1d0*/  IMAD.WIDE R24, R20, 0x2, R2 ;  /* 0x0000000214187825 */ /* 0x010fc800078e0202 */
[--C-:B0-----:R-:W-:Y:S02]  /*2e1e0*/  IMAD.WIDE R22, R7, 0x2, R2.reuse ;  /* 0x0000000207167825 */ /* 0x101fe400078e0202 */
[----:B------:R-:W2:Y:S04]  /*2e1f0*/  LDL.LU R7, [R1+0x97c] ;  /* 0x00097c0001077983 */ /* 0x000ea80000300800 */
[----:B------:R3:W-:Y:S04]  /*2e200*/  STL.64 [R1+0x3e0], R24 ;  /* 0x0003e01801007387 */ /* 0x0007e80000100a00 */
[----:B------:R0:W-:Y:S01]  /*2e210*/  STL.64 [R1+0x3f0], R22 ;  /* 0x0003f01601007387 */ /* 0x0001e20000100a00 */
[----:B---3--:R-:W-:-:S04]  /*2e220*/  IMAD.WIDE R24, R21, 0x2, R2 ;  /* 0x0000000215187825 */ /* 0x008fc800078e0202 */
[--C-:B------:R-:W-:Y:S01]  /*2e230*/  IMAD.WIDE R20, R18, 0x2, R2.reuse ;  /* 0x0000000212147825 */ /* 0x100fe200078e0202 */
[----:B------:R-:W-:Y:S03]  /*2e240*/  STL.64 [R1+0x408], R24 ;  /* 0x0004081801007387 */ /* 0x000fe60000100a00 */
[--C-:B0-----:R-:W-:Y:S01]  /*2e250*/  IMAD.WIDE R22, R19, 0x2, R2.reuse ;  /* 0x0000000213167825 */ /* 0x101fe200078e0202 */
[----:B------:R0:W-:Y:S03]  /*2e260*/  STL.64 [R1+0x418], R20 ;  /* 0x0004181401007387 */ /* 0x0001e60000100a00 */
[--C-:B------:R-:W-:Y:S01]  /*2e270*/  IMAD.WIDE R18, R13, 0x2, R2.reuse ;  /* 0x000000020d127825 */ /* 0x100fe200078e0202 */
[----:B------:R-:W-:Y:S03]  /*2e280*/  STL.64 [R1+0x430], R22 ;  /* 0x0004301601007387 */ /* 0x000fe60000100a00 */
[----:B0-----:R-:W-:-:S02]  /*2e290*/  IMAD.WIDE R20, R8, 0x2, R2 ;  /* 0x0000000208147825 */ /* 0x001fc400078e0202 */
[----:B------:R-:W3:Y:S04]  /*2e2a0*/  LDL.LU R8, [R1+0x6d4] ;  /* 0x0006d40001087983 */ /* 0x000ee80000300800 */
[----:B------:R5:W-:Y:S04]  /*2e2b0*/  STL.64 [R1+0x440], R18 ;  /* 0x0004401201007387 */ /* 0x000be80000100a00 */
[----:B------:R0:W-:Y:S04]  /*2e2c0*/  STL.64 [R1+0x458], R20 ;  /* 0x0004581401007387 */ /* 0x0001e80000100a00 */
[----:B------:R-:W4:Y:S01]  /*2e2d0*/  LDL.LU R13, [R1+0x6d0] ;  /* 0x0006d000010d7983 */ /* 0x000f220000300800 */
[----:B-----5:R-:W-:-:S03]  /*2e2e0*/  IMAD.WIDE R18, R9, 0x2, R2 ;  /* 0x0000000209127825 */ /* 0x020fc600078e0202 */
[----:B------:R-:W5:Y:S01]  /*2e2f0*/  LDL.LU R9, [R1+0x988] ;  /* 0x0009880001097983 */ /* 0x000f620000300800 */
[----:B0-----:R-:W-:-:S03]  /*2e300*/  IMAD.WIDE R20, R16, 0x2, R2 ;  /* 0x0000000210147825 */ /* 0x001fc600078e0202 */
[----:B------:R0:W-:Y:S01]  /*2e310*/  STL.64 [R1+0x468], R18 ;  /* 0x0004681201007387 */ /* 0x0001e20000100a00 */
[----:B------:R-:W-:-:S04]  /*2e320*/  IMAD.WIDE R16, R17, 0x2, R2 ;  /* 0x0000000211107825 */ /* 0x000fc800078e0202 */
[--C-:B0-----:R-:W-:Y:S02]  /*2e330*/  IMAD.WIDE R18, R11, 0x2, R2.reuse ;  /* 0x000000020b127825 */ /* 0x101fe400078e0202 */
[----:B------:R-:W5:Y:S04]  /*2e340*/  LDL.LU R11, [R1+0x98c] ;  /* 0x00098c00010b7983 */ /* 0x000f680000300800 */
[----:B------:R-:W-:Y:S04]  /*2e350*/  STL.64 [R1+0x478], R20 ;  /* 0x0004781401007387 */ /* 0x000fe80000100a00 */
[----:B------:R0:W-:Y:S02]  /*2e360*/  STL.64 [R1+0x490], R18 ;  /* 0x0004901201007387 */ /* 0x0001e40000100a00 */
[----:B0-----:R-:W-:-:S02]  /*2e370*/  IMAD.WIDE R18, R6, 0x2, R2 ;  /* 0x0000000206127825 */ /* 0x001fc400078e0202 */
[----:B------:R-:W5:Y:S04]  /*2e380*/  LDL.LU R6, [R1+0x6c4] ;  /* 0x0006c40001067983 */ /* 0x000f680000300800 */
[----:B------:R0:W-:Y:S04]  /*2e390*/  STL.64 [R1+0x4a0], R16 ;  /* 0x0004a01001007387 */ /* 0x0001e80000100a00 */
[----:B------:R1:W-:Y:S01]  /*2e3a0*/  STL.64 [R1+0x4b8], R18 ;  /* 0x0004b81201007387 */ /* 0x0003e20000100a00 */
[----:B0-----:R-:W-:-:S04]  /*2e3b0*/  IMAD.WIDE R16, R14, 0x2, R2 ;  /* 0x000000020e107825 */ /* 0x001fc800078e0202 */
[--C-:B-1----:R-:W-:Y:S02]  /*2e3c0*/  IMAD.WIDE R18, R4, 0x2, R2.reuse ;  /* 0x0000000204127825 */ /* 0x102fe400078e0202 */
[----:B------:R-:W5:Y:S04]  /*2e3d0*/  LDL.LU R4, [R1+0x6c0] ;  /* 0x0006c00001047983 */ /* 0x000f680000300800 */
[----:B------:R0:W-:Y:S04]  /*2e3e0*/  STL.64 [R1+0x4c8], R16 ;  /* 0x0004c81001007387 */ /* 0x0001e80000100a00 */
[----:B------:R-:W-:Y:S01]  /*2e3f0*/  STL.64 [R1+0x4e0], R18 ;  /* 0x0004e01201007387 */ /* 0x000fe20000100a00 */
[----:B0-----:R-:W-:-:S04]  /*2e400*/  IMAD.WIDE R16, R15, 0x2, R2 ;  /* 0x000000020f107825 */ /* 0x001fc800078e0202 */
[--C-:B------:R-:W-:Y:S02]  /*2e410*/  IMAD.WIDE R14, R26, 0x2, R2.reuse ;  /* 0x000000021a0e7825 */ /* 0x100fe400078e0202 */
[----:B------:R-:W5:Y:S04]  /*2e420*/  LDL.LU R26, [R1+0x9a0] ;  /* 0x0009a000011a7983 */ /* 0x000f680000300800 */
[----:B------:R-:W-:Y:S04]  /*2e430*/  STL.64 [R1+0x4f0], R16 ;  /* 0x0004f01001007387 */ /* 0x000fe80000100a00 */
[----:B------:R0:W-:Y:S02]  /*2e440*/  STL.64 [R1+0x508], R14 ;  /* 0x0005080e01007387 */ /* 0x0001e40000100a00 */
[----:B0-----:R-:W-:-:S02]  /*2e450*/  IMAD.WIDE R14, R27, 0x2, R2 ;  /* 0x000000021b0e7825 */ /* 0x001fc400078e0202 */
[----:B------:R-:W5:Y:S02]  /*2e460*/  LDL.LU R27, [R1+0x9a4] ;  /* 0x0009a400011b7983 */ /* 0x000f640000300800 */
[----:B------:R-:W-:-:S05]  /*2e470*/  IMAD.WIDE R16, R12, 0x2, R2 ;  /* 0x000000020c107825 */ /* 0x000fca00078e0202 */
[----:B------:R0:W-:Y:S04]  /*2e480*/  STL.64 [R1+0x518], R16 ;  /* 0x0005181001007387 */ /* 0x0001e80000100a00 */
[----:B------:R1:W-:Y:S04]  /*2e490*/  STL.64 [R1+0x530], R14 ;  /* 0x0005300e01007387 */ /* 0x0003e80000100a00 */
[----:B------:R-:W5:Y:S01]  /*2e4a0*/  LDL.LU R22, [R1+0x9b0] ;  /* 0x0009b00001167983 */ /* 0x000f620000300800 */
[----:B0-----:R-:W-:-:S04]  /*2e4b0*/  IMAD.WIDE R16, R10, 0x2, R2 ;  /* 0x000000020a107825 */ /* 0x001fc800078e0202 */
[--C-:B-1----:R-:W-:Y:S01]  /*2e4c0*/  IMAD.WIDE R14, R5, 0x2, R2.reuse ;  /* 0x00000002050e7825 */ /* 0x102fe200078e0202 */
[----:B------:R-:W-:Y:S04]  /*2e4d0*/  STL.64 [R1+0x540], R16 ;  /* 0x0005401001007387 */ /* 0x000fe80000100a00 */
[----:B------:R-:W5:Y:S04]  /*2e4e0*/  LDL.LU R23, [R1+0x9b4] ;  /* 0x0009b40001177983 */ /* 0x000f680000300800 */
[----:B------:R2:W-:Y:S04]  /*2e4f0*/  STL.64 [R1+0x558], R14 ;  /* 0x0005580e01007387 */ /* 0x0005e80000100a00 */
[----:B------:R-:W5:Y:S04]  /*2e500*/  LDL.LU R20, [R1+0x6ac] ;  /* 0x0006ac0001147983 */ /* 0x000f680000300800 */
[----:B------:R-:W5:Y:S04]  /*2e510*/  LDL.LU R5, [R1+0x6a8] ;  /* 0x0006a80001057983 */ /* 0x000f680000300800 */
[----:B------:R-:W5:Y:S04]  /*2e520*/  LDL.LU R21, [R1+0x9c8] ;  /* 0x0009c80001157983 */ /* 0x000f680000300800 */
[----:B------:R-:W5:Y:S01]  /*2e530*/  LDL.LU R18, [R1+0x9cc] ;  /* 0x0009cc0001127983 */ /* 0x000f620000300800 */
[----:B--2---:R-:W-:-:S05]  /*2e540*/  IMAD.WIDE R14, R7, 0x2, R2 ;  /* 0x00000002070e7825 */ /* 0x004fca00078e0202 */
[----:B------:R4:W-:Y:S04]  /*2e550*/  STL.64 [R1+0x568], R14 ;  /* 0x0005680e01007387 */ /* 0x0009e80000100a00 */
[----:B------:R-:W2:Y:S04]  /*2e560*/  LDL.LU R19, [R1+0x69c] ;  /* 0x00069c0001137983 */ /* 0x000ea80000300800 */
[----:B------:R-:W2:Y:S04]  /*2e570*/  LDL.LU R10, [R1+0x9d8] ;  /* 0x0009d800010a7983 */ /* 0x000ea80000300800 */
[----:B------:R-:W2:Y:S01]  /*2e580*/  LDL.LU R7, [R1+0x9dc] ;  /* 0x0009dc0001077983 */ /* 0x000ea20000300800 */
[----:B---3--:R-:W-:-:S03]  /*2e590*/  IMAD.WIDE R16, R8, 0x2, R2 ;  /* 0x0000000208107825 */ /* 0x008fc600078e0202 */
[----:B------:R-:W3:Y:S04]  /*2e5a0*/  LDL.LU R8, [R1+0x9f0] ;  /* 0x0009f00001087983 */ /* 0x000ee80000300800 */
[----:B------:R0:W-:Y:S01]  /*2e5b0*/  STL.64 [R1+0x580], R16 ;  /* 0x0005801001007387 */ /* 0x0001e20000100a00 */
[----:B----4-:R-:W-:-:S03]  /*2e5c0*/  IMAD.WIDE R14, R13, 0x2, R2 ;  /* 0x000000020d0e7825 */ /* 0x010fc600078e0202 */
[----:B0-----:R-:W4:Y:S01]  /*2e5d0*/  LDL.LU R16, [R1+0x9f4] ;  /* 0x0009f40001107983 */ /* 0x001f220000300800 */
[----:B-----5:R-:W-:-:S03]  /*2e5e0*/  IMAD.WIDE R12, R9, 0x2, R2 ;  /* 0x00000002090c7825 */ /* 0x020fc600078e0202 */
[----:B------:R-:W-:Y:S04]  /*2e5f0*/  STL.64 [R1+0x590], R14 ;  /* 0x0005900e01007387 */ /* 0x000fe80000100a00 */
        /* <DEDUP_REMOVED lines=14> */
[----:B0-----:R-:W5:Y:S01]  /*2e6e0*/  LDL.LU R12, [R1+0xa40] ;  /* 0x000a4000010c7983 */ /* 0x001f620000300800 */
[----:B------:R-:W-:-:S03]  /*2e6f0*/  IMAD.WIDE R24, R26, 0x2, R2 ;  /* 0x000000021a187825 */ /* 0x000fc600078e0202 */
        /* <DEDUP_REMOVED lines=8> */
[----:B------:R-:W-:-:S05]  /*2e780*/  IMAD.WIDE R22, R23, 0x2, R2 ;  /* 0x0000000217167825 */ /* 0x000fca00078e0202 */
[----:B------:R1:W-:Y:S01]  /*2e790*/  STL.64 [R1+0x630], R22 ;  /* 0x0006301601007387 */ /* 0x0003e20000100a00 */
[----:B0-----:R-:W-:-:S04]  /*2e7a0*/  IMAD.WIDE R24, R20, 0x2, R2 ;  /* 0x0000000214187825 */ /* 0x001fc800078e0202 */
[--C-:B-1----:R-:W-:Y:S02]  /*2e7b0*/  IMAD.WIDE R22, R5, 0x2, R2.reuse ;  /* 0x0000000205167825 */ /* 0x102fe400078e0202 */
[----:B------:R-:W5:Y:S04]  /*2e7c0*/  LDL.LU R5, [R1+0xa60] ;  /* 0x000a600001057983 */ /* 0x000f680000300800 */
[----:B------:R0:W-:Y:S04]  /*2e7d0*/  STL.64 [R1+0x648], R24 ;  /* 0x0006481801007387 */ /* 0x0001e80000100a00 */
[----:B------:R2:W-:Y:S01]  /*2e7e0*/  STL.64 [R1+0x658], R22 ;  /* 0x0006581601007387 */ /* 0x0005e20000100a00 */
[----:B0-----:R-:W-:-:S04]  /*2e7f0*/  IMAD.WIDE R24, R21, 0x2, R2 ;  /* 0x0000000215187825 */ /* 0x001fc800078e0202 */
[--C-:B------:R-:W-:Y:S01]  /*2e800*/  IMAD.WIDE R20, R18, 0x2, R2.reuse ;  /* 0x0000000212147825 */ /* 0x100fe200078e0202 */
[----:B------:R-:W-:Y:S04]  /*2e810*/  STL.64 [R1+0x670], R24 ;  /* 0x0006701801007387 */ /* 0x000fe80000100a00 */
[----:B------:R0:W-:Y:S01]  /*2e820*/  STL.64 [R1+0x680], R20 ;  /* 0x0006801401007387 */ /* 0x0001e20000100a00 */
[----:B--2---:R-:W-:-:S04]  /*2e830*/  IMAD.WIDE R22, R19, 0x2, R2 ;  /* 0x0000000213167825 */ /* 0x004fc800078e0202 */
[--C-:B------:R-:W-:Y:S01]  /*2e840*/  IMAD.WIDE R18, R10, 0x2, R2.reuse ;  /* 0x000000020a127825 */ /* 0x100fe200078e0202 */
[----:B------:R-:W-:Y:S03]  /*2e850*/  STL.64 [R1+0x698], R22 ;  /* 0x0006981601007387 */ /* 0x000fe60000100a00 */
[--C-:B0-----:R-:W-:Y:S02]  /*2e860*/  IMAD.WIDE R20, R7, 0x2, R2.reuse ;  /* 0x0000000207147825 */ /* 0x101fe400078e0202 */
[----:B------:R-:W2:Y:S04]  /*2e870*/  LDL.LU R7, [R1+0xa64] ;  /* 0x000a640001077983 */ /* 0x000ea80000300800 */
[----:B------:R3:W-:Y:S04]  /*2e880*/  STL.64 [R1+0x6a8], R18 ;  /* 0x0006a81201007387 */ /* 0x0007e80000100a00 */
[----:B------:R-:W-:Y:S04]  /*2e890*/  STL.64 [R1+0x6c0], R20 ;  /* 0x0006c01401007387 */ /* 0x000fe80000100a00 */
[----:B------:R-:W2:Y:S01]  /*2e8a0*/  LDL.LU R10, [R1+0xa70] ;  /* 0x000a7000010a7983 */ /* 0x000ea20000300800 */
[----:B---3--:R-:W-:-:S03]  /*2e8b0*/  IMAD.WIDE R18, R8, 0x2, R2 ;  /* 0x0000000208127825 */ /* 0x008fc600078e0202 */
[----:B------:R-:W3:Y:S04]  /*2e8c0*/  LDL.LU R8, [R1+0xa74] ;  /* 0x000a740001087983 */ /* 0x000ee80000300800 */
[----:B------:R4:W-:Y:S02]  /*2e8d0*/  STL.64 [R1+0x6d0], R18 ;  /* 0x0006d01201007387 */ /* 0x0009e40000100a00 */
[----:B----4-:R-:W-:-:S04]  /*2e8e0*/  IMAD.WIDE R18, R16, 0x2, R2 ;  /* 0x0000000210127825 */ /* 0x010fc800078e0202 */
[--C-:B-----5:R-:W-:Y:S02]  /*2e8f0*/  IMAD.WIDE R20, R9, 0x2, R2.reuse ;  /* 0x0000000209147825 */ /* 0x120fe400078e0202 */
[----:B------:R-:W4:Y:S04]  /*2e900*/  LDL.LU R9, [R1+0xa80] ;  /* 0x000a800001097983 */ /* 0x000f280000300800 */
[----:B------:R0:W-:Y:S04]  /*2e910*/  STL.64 [R1+0x6e8], R18 ;  /* 0x0006e81201007387 */ /* 0x0001e80000100a00 */
[----:B------:R-:W-:Y:S01]  /*2e920*/  STL.64 [R1+0x6f8], R20 ;  /* 0x0006f81401007387 */ /* 0x000fe20000100a00 */
[----:B0-----:R-:W-:-:S04]  /*2e930*/  IMAD.WIDE R18, R17, 0x2, R2 ;  /* 0x0000000211127825 */ /* 0x001fc800078e0202 */
[--C-:B------:R-:W-:Y:S02]  /*2e940*/  IMAD.WIDE R16, R11, 0x2, R2.reuse ;  /* 0x000000020b107825 */ /* 0x100fe400078e0202 */
[----:B------:R-:W5:Y:S04]  /*2e950*/  LDL.LU R11, [R1+0xa84] ;  /* 0x000a8400010b7983 */ /* 0x000f680000300800 */
[----:B------:R0:W-:Y:S04]  /*2e960*/  STL.64 [R1+0x710], R18 ;  /* 0x0007101201007387 */ /* 0x0001e80000100a00 */
[----:B------:R1:W-:Y:S01]  /*2e970*/  STL.64 [R1+0x720], R16 ;  /* 0x0007201001007387 */ /* 0x0003e20000100a00 */
[----:B0-----:R-:W-:-:S04]  /*2e980*/  IMAD.WIDE R18, R14, 0x2, R2 ;  /* 0x000000020e127825 */ /* 0x001fc800078e0202 */
[--C-:B-1----:R-:W-:Y:S02]  /*2e990*/  IMAD.WIDE R16, R6, 0x2, R2.reuse ;  /* 0x0000000206107825 */ /* 0x102fe400078e0202 */
[----:B------:R-:W5:Y:S04]  /*2e9a0*/  LDL.LU R6, [R1+0xa90] ;  /* 0x000a900001067983 */ /* 0x000f680000300800 */
[----:B------:R-:W-:Y:S01]  /*2e9b0*/  STL.64 [R1+0x738], R18 ;  /* 0x0007381201007387 */ /* 0x000fe20000100a00 */
[----:B------:R-:W-:-:S03]  /*2e9c0*/  IMAD.WIDE R14, R15, 0x2, R2 ;  /* 0x000000020f0e7825 */ /* 0x000fc600078e0202 */
[----:B------:R0:W-:Y:S02]  /*2e9d0*/  STL.64 [R1+0x748], R16 ;  /* 0x0007481001007387 */ /* 0x0001e40000100a00 */
[--C-:B0-----:R-:W-:Y:S02]  /*2e9e0*/  IMAD.WIDE R16, R4, 0x2, R2.reuse ;  /* 0x0000000204107825 */ /* 0x101fe400078e0202 */
[----:B------:R-:W5:Y:S04]  /*2e9f0*/  LDL.LU R4, [R1+0xa94] ;  /* 0x000a940001047983 */ /* 0x000f680000300800 */
[----:B------:R0:W-:Y:S04]  /*2ea00*/  STL.64 [R1+0x760], R14 ;  /* 0x0007600e01007387 */ /* 0x0001e80000100a00 */
[----:B------:R1:W-:Y:S01]  /*2ea10*/  STL.64 [R1+0x770], R16 ;  /* 0x0007701001007387 */ /* 0x0003e20000100a00 */
[----:B0-----:R-:W-:-:S04]  /*2ea20*/  IMAD.WIDE R14, R12, 0x2, R2 ;  /* 0x000000020c0e7825 */ /* 0x001fc800078e0202 */
[--C-:B-1----:R-:W-:Y:S02]  /*2ea30*/  IMAD.WIDE R16, R26, 0x2, R2.reuse ;  /* 0x000000021a107825 */ /* 0x102fe400078e0202 */
[----:B------:R-:W5:Y:S04]  /*2ea40*/  LDL.LU R26, [R1+0xaa0] ;  /* 0x000aa000011a7983 */ /* 0x000f680000300800 */
[----:B------:R0:W-:Y:S04]  /*2ea50*/  STL.64 [R1+0x788], R14 ;  /* 0x0007880e01007387 */ /* 0x0001e80000100a00 */
[----:B------:R-:W-:Y:S04]  /*2ea60*/  STL.64 [R1+0x798], R16 ;  /* 0x0007981001007387 */ /* 0x000fe80000100a00 */
[----:B------:R-:W5:Y:S01]  /*2ea70*/  LDL.LU R22, [R1+0xaa4] ;  /* 0x000aa40001167983 */ /* 0x000f620000300800 */
[----:B0-----:R-:W-:-:S04]  /*2ea80*/  IMAD.WIDE R14, R13, 0x2, R2 ;  /* 0x000000020d0e7825 */ /* 0x001fc800078e0202 */
[--C-:B------:R-:W-:Y:S01]  /*2ea90*/  IMAD.WIDE R12, R27, 0x2, R2.reuse ;  /* 0x000000021b0c7825 */ /* 0x100fe200078e0202 */
[----:B------:R-:W-:Y:S04]  /*2eaa0*/  STL.64 [R1+0x7b0], R14 ;  /* 0x0007b00e01007387 */ /* 0x000fe80000100a00 */
[----:B------:R-:W5:Y:S04]  /*2eab0*/  LDL.LU R23, [R1+0xab0] ;  /* 0x000ab00001177983 */ /* 0x000f680000300800 */
[----:B------:R0:W-:Y:S04]  /*2eac0*/  STL.64 [R1+0x7c0], R12 ;  /* 0x0007c00c01007387 */ /* 0x0001e80000100a00 */
[----:B------:R-:W5:Y:S04]  /*2ead0*/  LDL.LU R20, [R1+0xab4] ;  /* 0x000ab40001147983 */ /* 0x000f680000300800 */
[----:B------:R-:W5:Y:S04]  /*2eae0*/  LDL.LU R27, [R1+0xac0] ;  /* 0x000ac000011b7983 */ /* 0x000f680000300800 */
[----:B------:R-:W5:Y:S04]  /*2eaf0*/  LDL.LU R21, [R1+0xac4] ;  /* 0x000ac40001157983 */ /* 0x000f680000300800 */
[----:B------:R-:W5:Y:S01]  /*2eb00*/  LDL.LU R18, [R1+0xad0] ;  /* 0x000ad00001127983 */ /* 0x000f620000300800 */
[----:B0-----:R-:W-:-:S05]  /*2eb10*/  IMAD.WIDE R12, R5, 0x2, R2 ;  /* 0x00000002050c7825 */ /* 0x001fca00078e0202 */
[----:B------:R0:W-:Y:S04]  /*2eb20*/  STL.64 [R1+0x7d8], R12 ;  /* 0x0007d80c01007387 */ /* 0x0001e80000100a00 */
[----:B------:R-:W5:Y:S04]  /*2eb30*/  LDL.LU R19, [R1+0xad4] ;  /* 0x000ad40001137983 */ /* 0x000f680000300800 */
[----:B0-----:R-:W5:Y:S04]  /*2eb40*/  LDL.LU R13, [R1+0xae0] ;  /* 0x000ae000010d7983 */ /* 0x001f680000300800 */
[----:B------:R-:W5:Y:S01]  /*2eb50*/  LDL.LU R5, [R1+0xae4] ;  /* 0x000ae40001057983 */ /* 0x000f620000300800 */
[----:B--2---:R-:W-:-:S03]  /*2eb60*/  IMAD.WIDE R14, R7, 0x2, R2 ;  /* 0x00000002070e7825 */ /* 0x004fc600078e0202 */
[----:B------:R-:W2:Y:S04]  /*2eb70*/  LDL.LU R7, [R1+0xaf0] ;  /* 0x000af00001077983 */ /* 0x000ea80000300800 */
[----:B------:R3:W-:Y:S04]  /*2eb80*/  STL.64 [R1+0x7e8], R14 ;  /* 0x0007e80e01007387 */ /* 0x0007e80000100a00 */
[----:B------:R-:W2:Y:S01]  /*2eb90*/  LDL.LU R16, [R1+0xaf4] ;  /* 0x000af40001107983 */ /* 0x000ea20000300800 */
[----:B------:R-:W-:-:S05]  /*2eba0*/  IMAD.WIDE R24, R10, 0x2, R2 ;  /* 0x000000020a187825 */ /* 0x000fca00078e0202 */
[----:B------:R-:W-:Y:S01]  /*2ebb0*/  STL.64 [R1+0x800], R24 ;  /* 0x0008001801007387 */ /* 0x000fe20000100a00 */
[----:B---3--:R-:W-:-:S03]  /*2ebc0*/  IMAD.WIDE R14, R8, 0x2, R2 ;  /* 0x00000002080e7825 */ /* 0x008fc600078e0202 */
[----:B------:R-:W3:Y:S04]  /*2ebd0*/  LDL.LU R8, [R1+0xb00] ;  /* 0x000b000001087983 */ /* 0x000ee80000300800 */
[----:B------:R4:W-:Y:S04]  /*2ebe0*/  STL.64 [R1+0x810], R14 ;  /* 0x0008100e01007387 */ /* 0x0009e80000100a00 */
[----:B------:R-:W3:Y:S01]  /*2ebf0*/  LDL.LU R17, [R1+0xb04] ;  /* 0x000b040001117983 */ /* 0x000ee20000300800 */
[----:B----4-:R-:W-:-:S03]  /*2ec00*/  IMAD.WIDE R14, R9, 0x2, R2 ;  /* 0x00000002090e7825 */ /* 0x010fc600078e0202 */
[----:B------:R-:W4:Y:S04]  /*2ec10*/  LDL.LU R9, [R1+0xb10] ;  /* 0x000b100001097983 */ /* 0x000f280000300800 */
[----:B------:R0:W-:Y:S04]  /*2ec20*/  STL.64 [R1+0x828], R14 ;  /* 0x0008280e01007387 */ /* 0x0001e80000100a00 */
[----:B0-----:R-:W4:Y:S01]  /*2ec30*/  LDL.LU R14, [R1+0xb14] ;  /* 0x000b1400010e7983 */ /* 0x001f220000300800 */
[----:B-----5:R-:W-:-:S03]  /*2ec40*/  IMAD.WIDE R24, R11, 0x2, R2 ;  /* 0x000000020b187825 */ /* 0x020fc600078e0202 */
        /* <DEDUP_REMOVED lines=14> */
[----:B0-----:R-:W-:-:S04]  /*2ed30*/  IMAD.WIDE R24, R22, 0x2, R2 ;  /* 0x0000000216187825 */ /* 0x001fc800078e0202 */
[--C-:B------:R-:W-:Y:S01]  /*2ed40*/  IMAD.WIDE R22, R23, 0x2, R2.reuse ;  /* 0x0000000217167825 */ /* 0x100fe200078e0202 */
[----:B------:R-:W-:Y:S04]  /*2ed50*/  STL.64 [R1+0x888], R24 ;  /* 0x0008881801007387 */ /* 0x000fe80000100a00 */
[----:B------:R0:W-:Y:S02]  /*2ed60*/  STL.64 [R1+0x898], R22 ;  /* 0x0008981601007387 */ /* 0x0001e40000100a00 */
[--C-:B0-----:R-:W-:Y:S02]  /*2ed70*/  IMAD.WIDE R22, R27, 0x2, R2.reuse ;  /* 0x000000021b167825 */ /* 0x101fe400078e0202 */
[----:B------:R-:W5:Y:S02]  /*2ed80*/  LDL.LU R27, [R1+0xb54] ;  /* 0x000b5400011b7983 */ /* 0x000f640000300800 */
[----:B------:R-:W-:-:S05]  /*2ed90*/  IMAD.WIDE R24, R20, 0x2, R2 ;  /* 0x0000000214187825 */ /* 0x000fca00078e0202 */
        /* <DEDUP_REMOVED lines=8> */
[----:B------:R-:W-:Y:S03]  /*2ee20*/  STL.64 [R1+0x900], R22 ;  /* 0x0009001601007387 */ /* 0x000fe60000100a00 */
[----:B0-----:R-:W-:-:S02]  /*2ee30*/  IMAD.WIDE R20, R5, 0x2, R2 ;  /* 0x0000000205147825 */ /* 0x001fc400078e0202 */
[----:B------:R-:W5:Y:S04]  /*2ee40*/  LDL.LU R5, [R1+0xb60] ;  /* 0x000b600001057983 */ /* 0x000f680000300800 */
[----:B------:R2:W-:Y:S04]  /*2ee50*/  STL.64 [R1+0x910], R18 ;  /* 0x0009101201007387 */ /* 0x0005e80000100a00 */
[----:B------:R0:W-:Y:S04]  /*2ee60*/  STL.64 [R1+0x928], R20 ;  /* 0x0009281401007387 */ /* 0x0001e80000100a00 */
[----:B------:R-:W5:Y:S01]  /*2ee70*/  LDL.LU R13, [R1+0xb64] ;  /* 0x000b6400010d7983 */ /* 0x000f620000300800 */
[----:B--2---:R-:W-:-:S03]  /*2ee80*/  IMAD.WIDE R18, R7, 0x2, R2 ;  /* 0x0000000207127825 */ /* 0x004fc600078e0202 */
[----:B------:R-:W2:Y:S04]  /*2ee90*/  LDL.LU R7, [R1+0xb6c] ;  /* 0x000b6c0001077983 */ /* 0x000ea80000300800 */
[----:B------:R3:W-:Y:S01]  /*2eea0*/  STL.64 [R1+0x938], R18 ;  /* 0x0009381201007387 */ /* 0x0007e20000100a00 */
[----:B0-----:R-:W-:-:S04]  /*2eeb0*/  IMAD.WIDE R20, R16, 0x2, R2 ;  /* 0x0000000210147825 */ /* 0x001fc800078e0202 */
[--C-:B---3--:R-:W-:Y:S02]  /*2eec0*/  IMAD.WIDE R18, R8, 0x2, R2.reuse ;  /* 0x0000000208127825 */ /* 0x108fe400078e0202 */
[----:B------:R-:W3:Y:S04]  /*2eed0*/  LDL.LU R8, [R1+0xb78] ;  /* 0x000b780001087983 */ /* 0x000ee80000300800 */
[----:B------:R-:W-:Y:S01]  /*2eee0*/  STL.64 [R1+0x950], R20 ;  /* 0x0009501401007387 */ /* 0x000fe20000100a00 */
[----:B------:R-:W-:-:S03]  /*2eef0*/  IMAD.WIDE R16, R17, 0x2, R2 ;  /* 0x0000000211107825 */ /* 0x000fc600078e0202 */
[----:B------:R4:W-:Y:S02]  /*2ef00*/  STL.64 [R1+0x960], R18 ;  /* 0x0009601201007387 */ /* 0x0009e40000100a00 */
[--C-:B----4-:R-:W-:Y:S02]  /*2ef10*/  IMAD.WIDE R18, R9, 0x2, R2.reuse ;  /* 0x0000000209127825 */ /* 0x110fe400078e0202 */
[----:B------:R-:W4:Y:S04]  /*2ef20*/  LDL.LU R9, [R1+0xb7c] ;  /* 0x000b7c0001097983 */ /* 0x000f280000300800 */
[----:B------:R0:W-:Y:S04]  /*2ef30*/  STL.64 [R1+0x978], R16 ;  /* 0x0009781001007387 */ /* 0x0001e80000100a00 */
[----:B------:R5:W-:Y:S01]  /*2ef40*/  STL.64 [R1+0x988], R18 ;  /* 0x0009881201007387 */ /* 0x000be20000100a00 */
[----:B0-----:R-:W-:-:S04]  /*2ef50*/  IMAD.WIDE R16, R14, 0x2, R2 ;  /* 0x000000020e107825 */ /* 0x001fc800078e0202 */
[--C-:B-----5:R-:W-:Y:S02]  /*2ef60*/  IMAD.WIDE R18, R11, 0x2, R2.reuse ;  /* 0x000000020b127825 */ /* 0x120fe400078e0202 */
[----:B------:R-:W5:Y:S04]  /*2ef70*/  LDL.LU R11, [R1+0xb88] ;  /* 0x000b8800010b7983 */ /* 0x000f680000300800 */
        /* <DEDUP_REMOVED lines=25> */
[----:B------:R-:W5:Y:S04]  /*2f110*/  LDL.LU R10, [R1+0xbd8] ;  /* 0x000bd800010a7983 */ /* 0x000f680000300800 */
[----:B------:R-:W5:Y:S01]  /*2f120*/  LDL.LU R27, [R1+0xbdc] ;  /* 0x000bdc00011b7983 */ /* 0x000f620000300800 */
[----:B------:R-:W-:-:S03]  /*2f130*/  IMAD.WIDE R16, R5, 0x2, R2 ;  /* 0x0000000205107825 */ /* 0x000fc600078e0202 */
[----:B------:R-:W5:Y:S04]  /*2f140*/  LDL.LU R5, [R1+0xbe8] ;  /* 0x000be80001057983 */ /* 0x000f680000300800 */
[----:B------:R1:W-:Y:S01]  /*2f150*/  STL.64 [R1+0xa50], R16 ;  /* 0x000a501001007387 */ /* 0x0003e20000100a00 */
[----:B0-----:R-:W-:-:S03]  /*2f160*/  IMAD.WIDE R14, R13, 0x2, R2 ;  /* 0x000000020d0e7825 */ /* 0x001fc600078e0202 */
[----:B-1----:R-:W5:Y:S04]  /*2f170*/  LDL.LU R16, [R1+0xbec] ;  /* 0x000bec0001107983 */ /* 0x002f680000300800 */
[----:B------:R-:W-:Y:S01]  /*2f180*/  STL.64 [R1+0xa60], R14 ;  /* 0x000a600e01007387 */ /* 0x000fe20000100a00 */
[----:B--2---:R-:W-:-:S03]  /*2f190*/  IMAD.WIDE R12, R7, 0x2, R2 ;  /* 0x00000002070c7825 */ /* 0x004fc600078e0202 */
[----:B------:R-:W2:Y:S04]  /*2f1a0*/  LDL.LU R7, [R1+0xbf8] ;  /* 0x000bf80001077983 */ /* 0x000ea80000300800 */
[----:B------:R3:W-:Y:S04]  /*2f1b0*/  STL.64 [R1+0xa70], R12 ;  /* 0x000a700c01007387 */ /* 0x0007e80000100a00 */
[----:B------:R-:W2:Y:S01]  /*2f1c0*/  LDL.LU R17, [R1+0xbfc] ;  /* 0x000bfc0001117983 */ /* 0x000ea20000300800 */
[----:B---3--:R-:W-:-:S03]  /*2f1d0*/  IMAD.WIDE R12, R8, 0x2, R2 ;  /* 0x00000002080c7825 */ /* 0x008fc600078e0202 */
[----:B------:R-:W3:Y:S04]  /*2f1e0*/  LDL.LU R8, [R1+0xc08] ;  /* 0x000c080001087983 */ /* 0x000ee80000300800 */
[----:B------:R4:W-:Y:S04]  /*2f1f0*/  STL.64 [R1+0xa80], R12 ;  /* 0x000a800c01007387 */ /* 0x0009e80000100a00 */
[----:B------:R-:W3:Y:S01]  /*2f200*/  LDL.LU R14, [R1+0xc0c] ;  /* 0x000c0c00010e7983 */ /* 0x000ee20000300800 */
[----:B----4-:R-:W-:-:S03]  /*2f210*/  IMAD.WIDE R12, R9, 0x2, R2 ;  /* 0x00000002090c7825 */ /* 0x010fc600078e0202 */
[----:B------:R-:W4:Y:S04]  /*2f220*/  LDL.LU R9, [R1+0xc18] ;  /* 0x000c180001097983 */ /* 0x000f280000300800 */
[----:B------:R5:W-:Y:S04]  /*2f230*/  STL.64 [R1+0xa90], R12 ;  /* 0x000a900c01007387 */ /* 0x000be80000100a00 */
[----:B------:R-:W4:Y:S01]  /*2f240*/  LDL.LU R15, [R1+0xc1c] ;  /* 0x000c1c00010f7983 */ /* 0x000f220000300800 */
[----:B-----5:R-:W-:-:S03]  /*2f250*/  IMAD.WIDE R12, R11, 0x2, R2 ;  /* 0x000000020b0c7825 */ /* 0x020fc600078e0202 */
        /* <DEDUP_REMOVED lines=23> */
[----:B------:R0:W-:Y:S04]  /*2f3d0*/  STL.64 [R1+0xb20], R20 ;  /* 0x000b201401007387 */ /* 0x0001e80000100a00 */
[----:B------:R-:W-:Y:S01]  /*2f3e0*/  STL.64 [R1+0xb30], R22 ;  /* 0x000b301601007387 */ /* 0x000fe20000100a00 */
[----:B0-----:R-:W-:-:S03]  /*2f3f0*/  IMAD.WIDE R20, R27, 0x2, R2 ;  /* 0x000000021b147825 */ /* 0x001fc600078e0202 */
[----:B------:R-:W5:Y:S01]  /*2f400*/  LDL.LU R27, [R1+0xc58] ;  /* 0x000c5800011b7983 */ /* 0x000f620000300800 */
[----:B------:R-:W-:-:S05]  /*2f410*/  IMAD.WIDE R18, R10, 0x2, R2 ;  /* 0x000000020a127825 */ /* 0x000fca00078e0202 */
[----:B------:R0:W-:Y:S04]  /*2f420*/  STL.64 [R1+0xb40], R18 ;  /* 0x000b401201007387 */ /* 0x0001e80000100a00 */
[----:B------:R-:W-:Y:S04]  /*2f430*/  STL.64 [R1+0xb50], R20 ;  /* 0x000b501401007387 */ /* 0x000fe80000100a00 */
[----:B------:R-:W5:Y:S01]  /*2f440*/  LDL.LU R10, [R1+0xc5c] ;  /* 0x000c5c00010a7983 */ /* 0x000f620000300800 */
[----:B0-----:R-:W-:-:S03]  /*2f450*/  IMAD.WIDE R18, R5, 0x2, R2 ;  /* 0x0000000205127825 */ /* 0x001fc600078e0202 */
[----:B------:R-:W5:Y:S04]  /*2f460*/  LDL.LU R5, [R1+0xc68] ;  /* 0x000c680001057983 */ /* 0x000f680000300800 */
[----:B------:R0:W-:Y:S02]  /*2f470*/  STL.64 [R1+0xb60], R18 ;  /* 0x000b601201007387 */ /* 0x0001e40000100a00 */
[----:B0-----:R-:W-:-:S04]  /*2f480*/  IMAD.WIDE R18, R16, 0x2, R2 ;  /* 0x0000000210127825 */ /* 0x001fc800078e0202 */
[--C-:B--2---:R-:W-:Y:S02]  /*2f490*/  IMAD.WIDE R20, R7, 0x2, R2.reuse ;  /* 0x0000000207147825 */ /* 0x104fe400078e0202 */
[----:B------:R-:W2:Y:S04]  /*2f4a0*/  LDL.LU R7, [R1+0xc70] ;  /* 0x000c700001077983 */ /* 0x000ea80000300800 */
[----:B------:R0:W-:Y:S04]  /*2f4b0*/  STL.64 [R1+0xb78], R18 ;  /* 0x000b781201007387 */ /* 0x0001e80000100a00 */
[----:B------:R-:W-:Y:S01]  /*2f4c0*/  STL.64 [R1+0xb88], R20 ;  /* 0x000b881401007387 */ /* 0x000fe20000100a00 */
[----:B0-----:R-:W-:-:S04]  /*2f4d0*/  IMAD.WIDE R18, R17, 0x2, R2 ;  /* 0x0000000211127825 */ /* 0x001fc800078e0202 */
[--C-:B---3--:R-:W-:Y:S02]  /*2f4e0*/  IMAD.WIDE R16, R8, 0x2, R2.reuse ;  /* 0x0000000208107825 */ /* 0x108fe400078e0202 */
[----:B------:R-:W3:Y:S04]  /*2f4f0*/  LDL.LU R8, [R1+0xc80] ;  /* 0x000c800001087983 */ /* 0x000ee80000300800 */
[----:B------:R0:W-:Y:S04]  /*2f500*/  STL.64 [R1+0xb98], R18 ;  /* 0x000b981201007387 */ /* 0x0001e80000100a00 */
[----:B------:R4:W-:Y:S01]  /*2f510*/  STL.64 [R1+0xba8], R16 ;  /* 0x000ba81001007387 */ /* 0x0009e20000100a00 */
[----:B0-----:R-:W-:-:S04]  /*2f520*/  IMAD.WIDE R18, R14, 0x2, R2 ;  /* 0x000000020e127825 */ /* 0x001fc800078e0202 */
[--C-:B----4-:R-:W-:Y:S02]  /*2f530*/  IMAD.WIDE R16, R9, 0x2, R2.reuse ;  /* 0x0000000209107825 */ /* 0x110fe400078e0202 */
[----:B------:R-:W4:Y:S04]  /*2f540*/  LDL.LU R9, [R1+0xc88] ;  /* 0x000c880001097983 */ /* 0x000f280000300800 */
[----:B------:R-:W-:Y:S01]  /*2f550*/  STL.64 [R1+0xbb8], R18 ;  /* 0x000bb81201007387 */ /* 0x000fe20000100a00 */
[----:B------:R-:W-:-:S03]  /*2f560*/  IMAD.WIDE R14, R15, 0x2, R2 ;  /* 0x000000020f0e7825 */ /* 0x000fc600078e0202 */
[----:B------:R5:W-:Y:S02]  /*2f570*/  STL.64 [R1+0xbc8], R16 ;  /* 0x000bc81001007387 */ /* 0x000be40000100a00 */
[--C-:B-----5:R-:W-:Y:S02]  /*2f580*/  IMAD.WIDE R16, R11, 0x2, R2.reuse ;  /* 0x000000020b107825 */ /* 0x120fe400078e0202 */
        /* <DEDUP_REMOVED lines=23> */
[----:B------:R-:W-:-:S03]  /*2f700*/  IMAD.WIDE R14, R27, 0x2, R2 ;  /* 0x000000021b0e7825 */ /* 0x000fc600078e0202 */
[----:B------:R-:W5:Y:S04]  /*2f710*/  LDL.LU R27, [R1+0xd20] ;  /* 0x000d2000011b7983 */ /* 0x000f680000300800 */
[----:B------:R0:W-:Y:S04]  /*2f720*/  STL.64 [R1+0xc48], R14 ;  /* 0x000c480e01007387 */ /* 0x0001e80000100a00 */
[----:B------:R-:W5:Y:S01]  /*2f730*/  LDL.LU R16, [R1+0xd28] ;  /* 0x000d280001107983 */ /* 0x000f620000300800 */
[----:B------:R-:W-:-:S05]  /*2f740*/  IMAD.WIDE R24, R10, 0x2, R2 ;  /* 0x000000020a187825 */ /* 0x000fca00078e0202 */
[----:B------:R-:W-:Y:S01]  /*2f750*/  STL.64 [R1+0xc58], R24 ;  /* 0x000c581801007387 */ /* 0x000fe20000100a00 */
[----:B0-----:R-:W-:-:S03]  /*2f760*/  IMAD.WIDE R14, R5, 0x2, R2 ;  /* 0x00000002050e7825 */ /* 0x001fc600078e0202 */
[----:B------:R-:W5:Y:S04]  /*2f770*/  LDL.LU R5, [R1+0xd38] ;  /* 0x000d380001057983 */ /* 0x000f680000300800 */
[----:B------:R2:W-:Y:S04]  /*2f780*/  STL.64 [R1+0xc68], R14 ;  /* 0x000c680e01007387 */ /* 0x0005e80000100a00 */
[----:B------:R-:W5:Y:S01]  /*2f790*/  LDL.LU R17, [R1+0xd40] ;  /* 0x000d400001117983 */ /* 0x000f620000300800 */
[----:B--2---:R-:W-:-:S03]  /*2f7a0*/  IMAD.WIDE R14, R7, 0x2, R2 ;  /* 0x00000002070e7825 */ /* 0x004fc600078e0202 */
[----:B------:R-:W2:Y:S04]  /*2f7b0*/  LDL.LU R7, [R1+0xd50] ;  /* 0x000d500001077983 */ /* 0x000ea80000300800 */
[----:B------:R0:W-:Y:S04]  /*2f7c0*/  STL.64 [R1+0xc70], R14 ;  /* 0x000c700e01007387 */ /* 0x0001e80000100a00 */
[----:B0-----:R-:W2:Y:S01]  /*2f7d0*/  LDL.LU R14, [R1+0xd58] ;  /* 0x000d5800010e7983 */ /* 0x001ea20000300800 */
        /* <DEDUP_REMOVED lines=17> */
[----:B------:R0:W-:Y:S04]  /*2f8f0*/  STL.64 [R1+0xcb0], R24 ;  /* 0x000cb01801007387 */ /* 0x0001e80000100a00 */
        /* <DEDUP_REMOVED lines=10> */
[----:B-1----:R-:W-:-:S05]  /*2f9a0*/  IMAD.WIDE R22, R19, 0x2, R2 ;  /* 0x0000000213167825 */ /* 0x002fca00078e0202 */
[----:B------:R-:W-:Y:S01]  /*2f9b0*/  STL.64 [R1+0xcf8], R22 ;  /* 0x000cf81601007387 */ /* 0x000fe20000100a00 */
[----:B------:R-:W-:-:S04]  /*2f9c0*/  IMAD.WIDE R18, R13, 0x2, R2 ;  /* 0x000000020d127825 */ /* 0x000fc800078e0202 */
[--C-:B0-----:R-:W-:Y:S02]  /*2f9d0*/  IMAD.WIDE R20, R26, 0x2, R2.reuse ;  /* 0x000000021a147825 */ /* 0x101fe400078e0202 */
[----:B------:R-:W5:Y:S04]  /*2f9e0*/  LDL.LU R26, [R1+0xdc8] ;  /* 0x000dc800011a7983 */ /* 0x000f680000300800 */
[----:B------:R0:W-:Y:S04]  /*2f9f0*/  STL.64 [R1+0xd08], R18 ;  /* 0x000d081201007387 */ /* 0x0001e80000100a00 */
[----:B------:R1:W-:Y:S04]  /*2fa00*/  STL.64 [R1+0xd10], R20 ;  /* 0x000d101401007387 */ /* 0x0003e80000100a00 */
[----:B------:R-:W5:Y:S01]  /*2fa10*/  LDL.LU R13, [R1+0xdd8] ;  /* 0x000dd800010d7983 */ /* 0x000f620000300800 */
[----:B0-----:R-:W-:-:S03]  /*2fa20*/  IMAD.WIDE R18, R27, 0x2, R2 ;  /* 0x000000021b127825 */ /* 0x001fc600078e0202 */
[----:B------:R-:W5:Y:S04]  /*2fa30*/  LDL.LU R27, [R1+0xde0] ;  /* 0x000de000011b7983 */ /* 0x000f680000300800 */
[----:B------:R0:W-:Y:S01]  /*2fa40*/  STL.64 [R1+0xd20], R18 ;  /* 0x000d201201007387 */ /* 0x0001e20000100a00 */
[----:B-1----:R-:W-:-:S04]  /*2fa50*/  IMAD.WIDE R20, R16, 0x2, R2 ;  /* 0x0000000210147825 */ /* 0x002fc800078e0202 */
[--C-:B0-----:R-:W-:Y:S02]  /*2fa60*/  IMAD.WIDE R18, R5, 0x2, R2.reuse ;  /* 0x0000000205127825 */ /* 0x101fe400078e0202 */
[----:B------:R-:W5:Y:S04]  /*2fa70*/  LDL.LU R5, [R1+0xdf0] ;  /* 0x000df00001057983 */ /* 0x000f680000300800 */
[----:B------:R-:W-:Y:S01]  /*2fa80*/  STL.64 [R1+0xd28], R20 ;  /* 0x000d281401007387 */ /* 0x000fe20000100a00 */
[----:B------:R-:W-:-:S03]  /*2fa90*/  IMAD.WIDE R16, R17, 0x2, R2 ;  /* 0x0000000211107825 */ /* 0x000fc600078e0202 */
[----:B------:R2:W-:Y:S02]  /*2faa0*/  STL.64 [R1+0xd38], R18 ;  /* 0x000d381201007387 */ /* 0x0005e40000100a00 */
[--C-:B--2---:R-:W-:Y:S02]  /*2fab0*/  IMAD.WIDE R18, R7, 0x2, R2.reuse ;  /* 0x0000000207127825 */ /* 0x104fe400078e0202 */
[----:B------:R-:W2:Y:S04]  /*2fac0*/  LDL.LU R7, [R1+0xdf8] ;  /* 0x000df80001077983 */ /* 0x000ea80000300800 */
[----:B------:R0:W-:Y:S04]  /*2fad0*/  STL.64 [R1+0xd40], R16 ;  /* 0x000d401001007387 */ /* 0x0001e80000100a00 */
[----:B------:R3:W-:Y:S01]  /*2fae0*/  STL.64 [R1+0xd50], R18 ;  /* 0x000d501201007387 */ /* 0x0007e20000100a00 */
[----:B0-----:R-:W-:-:S04]  /*2faf0*/  IMAD.WIDE R16, R14, 0x2, R2 ;  /* 0x000000020e107825 */ /* 0x001fc800078e0202 */
[--C-:B---3--:R-:W-:Y:S02]  /*2fb00*/  IMAD.WIDE R18, R8, 0x2, R2.reuse ;  /* 0x0000000208127825 */ /* 0x108fe400078e0202 */
[----:B------:R-:W3:Y:S04]  /*2fb10*/  LDL.LU R8, [R1+0xe08] ;  /* 0x000e080001087983 */ /* 0x000ee80000300800 */
[----:B------:R0:W-:Y:S04]  /*2fb20*/  STL.64 [R1+0xd58], R16 ;  /* 0x000d581001007387 */ /* 0x0001e80000100a00 */
[----:B------:R-:W-:Y:S01]  /*2fb30*/  STL.64 [R1+0xd68], R18 ;  /* 0x000d681201007387 */ /* 0x000fe20000100a00 */
[----:B0-----:R-:W-:-:S04]  /*2fb40*/  IMAD.WIDE R16, R15, 0x2, R2 ;  /* 0x000000020f107825 */ /* 0x001fc800078e0202 */
        /* <DEDUP_REMOVED lines=30> */
[----:B------:R-:W-:-:S03]  /*2fd30*/  IMAD.WIDE R12, R27, 0x2, R2 ;  /* 0x000000021b0c7825 */ /* 0x000fc600078e0202 */
[----:B------:R-:W5:Y:S04]  /*2fd40*/  LDL.LU R27, [R1+0xeb8] ;  /* 0x000eb800011b7983 */ /* 0x000f680000300800 */
[----:B------:R0:W-:Y:S04]  /*2fd50*/  STL.64 [R1+0xde0], R12 ;  /* 0x000de00c01007387 */ /* 0x0001e80000100a00 */
[----:B------:R-:W5:Y:S01]  /*2fd60*/  LDL.LU R17, [R1+0xec0] ;  /* 0x000ec00001117983 */ /* 0x000f620000300800 */
[----:B0-----:R-:W-:-:S03]  /*2fd70*/  IMAD.WIDE R12, R5, 0x2, R2 ;  /* 0x00000002050c7825 */ /* 0x001fc600078e0202 */
[----:B------:R-:W5:Y:S04]  /*2fd80*/  LDL.LU R5, [R1+0xed0] ;  /* 0x000ed00001057983 */ /* 0x000f680000300800 */
[----:B------:R2:W-:Y:S04]  /*2fd90*/  STL.64 [R1+0xdf0], R12 ;  /* 0x000df00c01007387 */ /* 0x0005e80000100a00 */
[----:B------:R-:W5:Y:S01]  /*2fda0*/  LDL.LU R14, [R1+0xed8] ;  /* 0x000ed800010e7983 */ /* 0x000f620000300800 */
[----:B--2---:R-:W-:-:S03]  /*2fdb0*/  IMAD.WIDE R12, R7, 0x2, R2 ;  /* 0x00000002070c7825 */ /* 0x004fc600078e0202 */
[----:B------:R-:W2:Y:S04]  /*2fdc0*/  LDL.LU R7, [R1+0xee8] ;  /* 0x000ee80001077983 */ /* 0x000ea80000300800 */
[----:B------:R3:W-:Y:S04]  /*2fdd0*/  STL.64 [R1+0xdf8], R12 ;  /* 0x000df80c01007387 */ /* 0x0007e80000100a00 */
[----:B------:R-:W2:Y:S01]  /*2fde0*/  LDL.LU R15, [R1+0xef0] ;  /* 0x000ef000010f7983 */ /* 0x000ea20000300800 */
[----:B---3--:R-:W-:-:S03]  /*2fdf0*/  IMAD.WIDE R12, R8, 0x2, R2 ;  /* 0x00000002080c7825 */ /* 0x008fc600078e0202 */
[----:B------:R-:W3:Y:S04]  /*2fe00*/  LDL.LU R8, [R1+0xf00] ;  /* 0x000f000001087983 */ /* 0x000ee80000300800 */
[----:B------:R0:W-:Y:S04]  /*2fe10*/  STL.64 [R1+0xe08], R12 ;  /* 0x000e080c01007387 */ /* 0x0001e80000100a00 */
[----:B0-----:R-:W3:Y:S01]  /*2fe20*/  LDL.LU R12, [R1+0xf08] ;  /* 0x000f0800010c7983 */ /* 0x001ee20000300800 */
[----:B----4-:R-:W-:-:S03]  /*2fe30*/  IMAD.WIDE R24, R9, 0x2, R2 ;  /* 0x0000000209187825 */ /* 0x010fc600078e0202 */
[----:B------:R-:W4:Y:S04]  /*2fe40*/  LDL.LU R9, [R1+0xf18] ;  /* 0x000f180001097983 */ /* 0x000f280000300800 */
[----:B------:R5:W-:Y:S04]  /*2fe50*/  STL.64 [R1+0xe10], R24 ;  /* 0x000e101801007387 */ /* 0x000be80000100a00 */
[----:B------:R-:W4:Y:S01]  /*2fe60*/  LDL.LU R13, [R1+0xf20] ;  /* 0x000f2000010d7983 */ /* 0x000f220000300800 */
[----:B-----5:R-:W-:-:S03]  /*2fe70*/  IMAD.WIDE R24, R11, 0x2, R2 ;  /* 0x000000020b187825 */ /* 0x020fc600078e0202 */
        /* <DEDUP_REMOVED lines=15> */
[----:B-1----:R-:W-:-:S04]  /*2ff70*/  IMAD.WIDE R22, R19, 0x2, R2 ;  /* 0x0000000213167825 */ /* 0x002fc800078e0202 */
[--C-:B------:R-:W-:Y:S01]  /*2ff80*/  IMAD.WIDE R18, R10, 0x2, R2.reuse ;  /* 0x000000020a127825 */ /* 0x100fe200078e0202 */
[----:B------:R-:W-:Y:S03]  /*2ff90*/  STL.64 [R1+0xe78], R22 ;  /* 0x000e781601007387 */ /* 0x000fe60000100a00 */
        /* <DEDUP_REMOVED lines=8> */
[----:B-1----:R-:W-:-:S03]  /*30020*/  IMAD.WIDE R20, R27, 0x2, R2 ;  /* 0x000000021b147825 */ /* 0x002fc600078e0202 */
[----:B------:R-:W5:Y:S01]  /*30030*/  LDL.LU R27, [R1+0xf70] ;  /* 0x000f7000011b7983 */ /* 0x000f620000300800 */
[----:B0-----:R-:W-:-:S05]  /*30040*/  IMAD.WIDE R18, R16, 0x2, R2 ;  /* 0x0000000210127825 */ /* 0x001fca00078e0202 */
        /* <DEDUP_REMOVED lines=8> */
[--C-:B--2---:R-:W-:Y:S02]  /*300d0*/  IMAD.WIDE R16, R7, 0x2, R2.reuse ;  /* 0x0000000207107825 */ /* 0x104fe400078e0202 */
[----:B------:R-:W2:Y:S04]  /*300e0*/  LDL.LU R7, [R1+0xf88] ;  /* 0x000f880001077983 */ /* 0x000ea80000300800 */
[----:B------:R-:W-:Y:S01]  /*300f0*/  STL.64 [R1+0xed8], R18 ;  /* 0x000ed81201007387 */ /* 0x000fe20000100a00 */
[----:B------:R-:W-:-:S03]  /*30100*/  IMAD.WIDE R14, R15, 0x2, R2 ;  /* 0x000000020f0e7825 */ /* 0x000fc600078e0202 */
[----:B------:R3:W-:Y:S02]  /*30110*/  STL.64 [R1+0xee8], R16 ;  /* 0x000ee81001007387 */ /* 0x0007e40000100a00 */
[--C-:B---3--:R-:W-:Y:S02]  /*30120*/  IMAD.WIDE R16, R8, 0x2, R2.reuse ;  /* 0x0000000208107825 */ /* 0x108fe400078e0202 */
[----:B------:R-:W3:Y:S04]  /*30130*/  LDL.LU R8, [R1+0xf90] ;  /* 0x000f900001087983 */ /* 0x000ee80000300800 */
[----:B------:R0:W-:Y:S04]  /*30140*/  STL.64 [R1+0xef0], R14 ;  /* 0x000ef00e01007387 */ /* 0x0001e80000100a00 */
[----:B------:R4:W-:Y:S01]  /*30150*/  STL.64 [R1+0xf00], R16 ;  /* 0x000f001001007387 */ /* 0x0009e20000100a00 */
[----:B0-----:R-:W-:-:S04]  /*30160*/  IMAD.WIDE R14, R12, 0x2, R2 ;  /* 0x000000020c0e7825 */ /* 0x001fc800078e0202 */
[--C-:B----4-:R-:W-:Y:S02]  /*30170*/  IMAD.WIDE R16, R9, 0x2, R2.reuse ;  /* 0x0000000209107825 */ /* 0x110fe400078e0202 */
[----:B------:R-:W4:Y:S04]  /*30180*/  LDL.LU R9, [R1+0xfa0] ;  /* 0x000fa00001097983 */ /* 0x000f280000300800 */
[----:B------:R0:W-:Y:S04]  /*30190*/  STL.64 [R1+0xf08], R14 ;  /* 0x000f080e01007387 */ /* 0x0001e80000100a00 */
[----:B------:R-:W-:Y:S04]  /*301a0*/  STL.64 [R1+0xf18], R16 ;  /* 0x000f181001007387 */ /* 0x000fe80000100a00 */
[----:B------:R-:W4:Y:S01]  /*301b0*/  LDL.LU R22, [R1+0xfb0] ;  /* 0x000fb00001167983 */ /* 0x000f220000300800 */
[----:B0-----:R-:W-:-:S04]  /*301c0*/  IMAD.WIDE R14, R13, 0x2, R2 ;  /* 0x000000020d0e7825 */ /* 0x001fc800078e0202 */
[--C-:B-----5:R-:W-:Y:S01]  /*301d0*/  IMAD.WIDE R12, R11, 0x2, R2.reuse ;  /* 0x000000020b0c7825 */ /* 0x120fe200078e0202 */
        /* <DEDUP_REMOVED lines=40> */
[----:B------:R0:W-:Y:S02]  /*30460*/  STL.64 [R1+0xfa0], R24 ;  /* 0x000fa01801007387 */ /* 0x0001e40000100a00 */
[----:B0-----:R-:W-:-:S04]  /*30470*/  IMAD.WIDE R24, R22, 0x2, R2 ;  /* 0x0000000216187825 */ /* 0x001fc800078e0202 */
[--C-:B-----5:R-:W-:Y:S01]  /*30480*/  IMAD.WIDE R22, R23, 0x2, R2.reuse ;  /* 0x0000000217167825 */ /* 0x120fe200078e0202 */
        /* <DEDUP_REMOVED lines=25> */
[----:B------:R-:W-:Y:S04]  /*30620*/  STL.64 [R1+0x1028], R20 ;  /* 0x0010281401007387 */ /* 0x000fe80000100a00 */
[----:B------:R0:W-:Y:S02]  /*30630*/  STL.64 [R1+0x1038], R18 ;  /* 0x0010381201007387 */ /* 0x0001e40000100a00 */
[----:B0-----:R-:W-:-:S02]  /*30640*/  IMAD.WIDE R18, R27, 0x2, R2 ;  /* 0x000000021b127825 */ /* 0x001fc400078e0202 */
[----:B------:R-:W5:Y:S02]  /*30650*/  LDL.LU R27, [R1+0x1100] ;  /* 0x00110000011b7983 */ /* 0x000f640000300800 */
[----:B------:R-:W-:-:S05]  /*30660*/  IMAD.WIDE R16, R17, 0x2, R2 ;  /* 0x0000000211107825 */ /* 0x000fca00078e0202 */
        /* <DEDUP_REMOVED lines=16> */
[----:B------:R4:W-:Y:S04]  /*30770*/  STL.64 [R1+0x10a0], R14 ;  /* 0x0010a00e01007387 */ /* 0x0009e80000100a00 */
[----:B------:R-:W3:Y:S01]  /*30780*/  LDL.LU R22, [R1+0x1130] ;  /* 0x0011300001167983 */ /* 0x000ee20000300800 */
[----:B0-----:R-:W-:-:S05]  /*30790*/  IMAD.WIDE R16, R10, 0x2, R2 ;  /* 0x000000020a107825 */ /* 0x001fca00078e0202 */
[----:B------:R-:W-:Y:S01]  /*307a0*/  STL.64 [R1+0x10b0], R16 ;  /* 0x0010b01001007387 */ /* 0x000fe20000100a00 */
[----:B----4-:R-:W-:-:S03]  /*307b0*/  IMAD.WIDE R14, R9, 0x2, R2 ;  /* 0x00000002090e7825 */ /* 0x010fc600078e0202 */
[----:B------:R-:W4:Y:S04]  /*307c0*/  LDL.LU R23, [R1+0x1140] ;  /* 0x0011400001177983 */ /* 0x000f280000300800 */
[----:B------:R-:W-:Y:S04]  /*307d0*/  STL.64 [R1+0x10b8], R14 ;  /* 0x0010b80e01007387 */ /* 0x000fe80000100a00 */
[----:B------:R-:W4:Y:S04]  /*307e0*/  LDL.LU R20, [R1+0x1150] ;  /* 0x0011500001147983 */ /* 0x000f280000300800 */
[----:B------:R-:W4:Y:S04]  /*307f0*/  LDL.LU R9, [R1+0x1158] ;  /* 0x0011580001097983 */ /* 0x000f280000300800 */
[----:B------:R-:W4:Y:S04]  /*30800*/  LDL.LU R21, [R1+0x1168] ;  /* 0x0011680001157983 */ /* 0x000f280000300800 */
[----:B------:R-:W4:Y:S01]  /*30810*/  LDL.LU R18, [R1+0x1170] ;  /* 0x0011700001127983 */ /* 0x000f220000300800 */
[----:B-----5:R-:W-:-:S05]  /*30820*/  IMAD.WIDE R10, R11, 0x2, R2 ;  /* 0x000000020b0a7825 */ /* 0x020fca00078e0202 */
[----:B------:R0:W-:Y:S04]  /*30830*/  STL.64 [R1+0x10c8], R10 ;  /* 0x0010c80a01007387 */ /* 0x0001e80000100a00 */
[----:B------:R-:W5:Y:S04]  /*30840*/  LDL.LU R19, [R1+0x1180] ;  /* 0x0011800001137983 */ /* 0x000f680000300800 */
[----:B0-----:R-:W5:Y:S04]  /*30850*/  LDL.LU R10, [R1+0x1188] ;  /* 0x00118800010a7983 */ /* 0x001f680000300800 */
[----:B------:R-:W5:Y:S01]  /*30860*/  LDL.LU R11, [R1+0x1198] ;  /* 0x00119800010b7983 */ /* 0x000f620000300800 */
[----:B------:R-:W-:-:S03]  /*30870*/  IMAD.WIDE R16, R6, 0x2, R2 ;  /* 0x0000000206107825 */ /* 0x000fc600078e0202 */
[----:B------:R-:W5:Y:S04]  /*30880*/  LDL.LU R6, [R1+0x11a8] ;  /* 0x0011a80001067983 */ /* 0x000f680000300800 */
[----:B------:R0:W-:Y:S01]  /*30890*/  STL.64 [R1+0x10d0], R16 ;  /* 0x0010d01001007387 */ /* 0x0001e20000100a00 */
[----:B------:R-:W-:-:S03]  /*308a0*/  IMAD.WIDE R14, R13, 0x2, R2 ;  /* 0x000000020d0e7825 */ /* 0x000fc600078e0202 */
[----:B0-----:R-:W5:Y:S01]  /*308b0*/  LDL.LU R16, [R1+0x11b0] ;  /* 0x0011b00001107983 */ /* 0x001f620000300800 */
[----:B------:R-:W-:-:S03]  /*308c0*/  IMAD.WIDE R12, R4, 0x2, R2 ;  /* 0x00000002040c7825 */ /* 0x000fc600078e0202 */
        /* <DEDUP_REMOVED lines=16> */
[----:B--2---:R-:W-:-:S03]  /*309d0*/  IMAD.WIDE R24, R7, 0x2, R2 ;  /* 0x0000000207187825 */ /* 0x004fc600078e0202 */
[----:B------:R-:W2:Y:S04]  /*309e0*/  LDL.LU R7, [R1+0x11d4] ;  /* 0x0011d40001077983 */ /* 0x000ea80000300800 */
[----:B------:R3:W-:Y:S04]  /*309f0*/  STL.64 [R1+0x1118], R24 ;  /* 0x0011181801007387 */ /* 0x0007e80000100a00 */
[----:B------:R-:W2:Y:S01]  /*30a00*/  LDL.LU R13, [R1+0x11d8] ;  /* 0x0011d800010d7983 */ /* 0x000ea20000300800 */
[----:B---3--:R-:W-:-:S03]  /*30a10*/  IMAD.WIDE R24, R8, 0x2, R2 ;  /* 0x0000000208187825 */ /* 0x008fc600078e0202 */
[----:B------:R-:W3:Y:S04]  /*30a20*/  LDL.LU R8, [R1+0x11dc] ;  /* 0x0011dc0001087983 */ /* 0x000ee80000300800 */
[----:B------:R0:W-:Y:S02]  /*30a30*/  STL.64 [R1+0x1128], R24 ;  /* 0x0011281801007387 */ /* 0x0001e40000100a00 */
[----:B0-----:R-:W-:-:S04]  /*30a40*/  IMAD.WIDE R24, R22, 0x2, R2 ;  /* 0x0000000216187825 */ /* 0x001fc800078e0202 */
[--C-:B----4-:R-:W-:Y:S01]  /*30a50*/  IMAD.WIDE R22, R23, 0x2, R2.reuse ;  /* 0x0000000217167825 */ /* 0x110fe200078e0202 */
[----:B------:R0:W-:Y:S04]  /*30a60*/  STL.64 [R1+0x1130], R24 ;  /* 0x0011301801007387 */ /* 0x0001e80000100a00 */
[----:B------:R1:W-:Y:S01]  /*30a70*/  STL.64 [R1+0x1140], R22 ;  /* 0x0011401601007387 */ /* 0x0003e20000100a00 */
[----:B0-----:R-:W-:-:S04]  /*30a80*/  IMAD.WIDE R24, R20, 0x2, R2 ;  /* 0x0000000214187825 */ /* 0x001fc800078e0202 */
[--C-:B-1----:R-:W-:Y:S02]  /*30a90*/  IMAD.WIDE R22, R9, 0x2, R2.reuse ;  /* 0x0000000209167825 */ /* 0x102fe400078e0202 */
[----:B------:R-:W4:Y:S04]  /*30aa0*/  LDL.LU R9, [R1+0x11e0] ;  /* 0x0011e00001097983 */ /* 0x000f280000300800 */
[----:B------:R0:W-:Y:S04]  /*30ab0*/  STL.64 [R1+0x1150], R24 ;  /* 0x0011501801007387 */ /* 0x0001e80000100a00 */
[----:B------:R5:W-:Y:S01]  /*30ac0*/  STL.64 [R1+0x1158], R22 ;  /* 0x0011581601007387 */ /* 0x000be20000100a00 */
[----:B0-----:R-:W-:-:S04]  /*30ad0*/  IMAD.WIDE R24, R21, 0x2, R2 ;  /* 0x0000000215187825 */ /* 0x001fc800078e0202 */
[--C-:B------:R-:W-:Y:S01]  /*30ae0*/  IMAD.WIDE R20, R18, 0x2, R2.reuse ;  /* 0x0000000212147825 */ /* 0x100fe200078e0202 */
[----:B------:R-:W-:Y:S04]  /*30af0*/  STL.64 [R1+0x1168], R24 ;  /* 0x0011681801007387 */ /* 0x000fe80000100a00 */
[----:B------:R0:W-:Y:S01]  /*30b00*/  STL.64 [R1+0x1170], R20 ;  /* 0x0011701401007387 */ /* 0x0001e20000100a00 */
[----:B-----5:R-:W-:-:S05]  /*30b10*/  IMAD.WIDE R22, R19, 0x2, R2 ;  /* 0x0000000213167825 */ /* 0x020fca00078e0202 */
[----:B------:R-:W-:Y:S01]  /*30b20*/  STL.64 [R1+0x1180], R22 ;  /* 0x0011801601007387 */ /* 0x000fe20000100a00 */
[----:B------:R-:W-:-:S04]  /*30b30*/  IMAD.WIDE R18, R10, 0x2, R2 ;  /* 0x000000020a127825 */ /* 0x000fc800078e0202 */
[--C-:B0-----:R-:W-:Y:S02]  /*30b40*/  IMAD.WIDE R20, R11, 0x2, R2.reuse ;  /* 0x000000020b147825 */ /* 0x101fe400078e0202 */
[----:B------:R-:W5:Y:S04]  /*30b50*/  LDL.LU R11, [R1+0x11e4] ;  /* 0x0011e400010b7983 */ /* 0x000f680000300800 */
[----:B------:R0:W-:Y:S04]  /*30b60*/  STL.64 [R1+0x1188], R18 ;  /* 0x0011881201007387 */ /* 0x0001e80000100a00 */
[----:B------:R-:W-:Y:S04]  /*30b70*/  STL.64 [R1+0x1198], R20 ;  /* 0x0011981401007387 */ /* 0x000fe80000100a00 */
[----:B------:R-:W5:Y:S01]  /*30b80*/  LDL.LU R10, [R1+0x11e8] ;  /* 0x0011e800010a7983 */ /* 0x000f620000300800 */
[----:B0-----:R-:W-:-:S03]  /*30b90*/  IMAD.WIDE R18, R6, 0x2, R2 ;  /* 0x0000000206127825 */ /* 0x001fc600078e0202 */
[----:B------:R-:W5:Y:S04]  /*30ba0*/  LDL.LU R6, [R1+0x11ec] ;  /* 0x0011ec0001067983 */ /* 0x000f680000300800 */
[----:B------:R0:W-:Y:S02]  /*30bb0*/  STL.64 [R1+0x11a8], R18 ;  /* 0x0011a81201007387 */ /* 0x0001e40000100a00 */
[----:B0-----:R-:W-:-:S04]  /*30bc0*/  IMAD.WIDE R18, R16, 0x2, R2 ;  /* 0x0000000210127825 */ /* 0x001fc800078e0202 */
[--C-:B------:R-:W-:Y:S02]  /*30bd0*/  IMAD.WIDE R20, R4, 0x2, R2.reuse ;  /* 0x0000000204147825 */ /* 0x100fe400078e0202 */
        /* <DEDUP_REMOVED lines=10> */
[----:B------:R-:W-:-:S04]  /*30c80*/  IMAD.WIDE R18, R14, 0x2, R2 ;  /* 0x000000020e127825 */ /* 0x000fc800078e0202 */
[--C-:B------:R-:W-:Y:S01]  /*30c90*/  IMAD.WIDE R14, R15, 0x2, R2.reuse ;  /* 0x000000020f0e7825 */ /* 0x100fe200078e0202 */
[----:B------:R-:W-:Y:S04]  /*30ca0*/  STL.64 [R1+0x20f8], R18 ;  /* 0x0020f81201007387 */ /* 0x000fe80000100a00 */
[----:B------:R0:W-:Y:S02]  /*30cb0*/  STL.64 [R1+0x2108], R16 ;  /* 0x0021081001007387 */ /* 0x0001e40000100a00 */
[--C-:B0-----:R-:W-:Y:S02]  /*30cc0*/  IMAD.WIDE R16, R5, 0x2, R2.reuse ;  /* 0x0000000205107825 */ /* 0x101fe400078e0202 */
[----:B------:R-:W5:Y:S04]  /*30cd0*/  LDL.LU R5, [R1+0x11fc] ;  /* 0x0011fc0001057983 */ /* 0x000f680000300800 */
[----:B------:R0:W-:Y:S04]  /*30ce0*/  STL.64 [R1+0x2118], R14 ;  /* 0x0021180e01007387 */ /* 0x0001e80000100a00 */
[----:B------:R2:W-:Y:S01]  /*30cf0*/  STL.64 [R1+0x2128], R16 ;  /* 0x0021281001007387 */ /* 0x0005e20000100a00 */
[----:B0-----:R-:W-:-:S04]  /*30d00*/  IMAD.WIDE R14, R12, 0x2, R2 ;  /* 0x000000020c0e7825 */ /* 0x001fc800078e0202 */
[--C-:B--2---:R-:W-:Y:S02]  /*30d10*/  IMAD.WIDE R16, R7, 0x2, R2.reuse ;  /* 0x0000000207107825 */ /* 0x104fe400078e0202 */
[----:B------:R-:W2:Y:S04]  /*30d20*/  LDL.LU R7, [R1+0x1200] ;  /* 0x0012000001077983 */ /* 0x000ea80000300800 */
[----:B------:R0:W-:Y:S04]  /*30d30*/  STL.64 [R1+0x2138], R14 ;  /* 0x0021380e01007387 */ /* 0x0001e80000100a00 */
[----:B------:R-:W-:Y:S04]  /*30d40*/  STL.64 [R1+0x2148], R16 ;  /* 0x0021481001007387 */ /* 0x000fe80000100a00 */
[----:B------:R-:W2:Y:S01]  /*30d50*/  LDL.LU R22, [R1+0x1204] ;  /* 0x0012040001167983 */ /* 0x000ea20000300800 */
[----:B0-----:R-:W-:-:S05]  /*30d60*/  IMAD.WIDE R14, R13, 0x2, R2 ;  /* 0x000000020d0e7825 */ /* 0x001fca00078e0202 */
[----:B------:R-:W-:Y:S01]  /*30d70*/  STL.64 [R1+0x2158], R14 ;  /* 0x0021580e01007387 */ /* 0x000fe20000100a00 */
[----:B---3--:R-:W-:-:S03]  /*30d80*/  IMAD.WIDE R12, R8, 0x2, R2 ;  /* 0x00000002080c7825 */ /* 0x008fc600078e0202 */
[----:B------:R-:W3:Y:S04]  /*30d90*/  LDL.LU R23, [R1+0x1208] ;  /* 0x0012080001177983 */ /* 0x000ee80000300800 */
[----:B------:R4:W-:Y:S04]  /*30da0*/  STL.64 [R1+0x2168], R12 ;  /* 0x0021680c01007387 */ /* 0x0009e80000100a00 */
[----:B------:R-:W3:Y:S04]  /*30db0*/  LDL.LU R20, [R1+0x120c] ;  /* 0x00120c0001147983 */ /* 0x000ee80000300800 */
[----:B------:R-:W3:Y:S04]  /*30dc0*/  LDL.LU R8, [R1+0x1210] ;  /* 0x0012100001087983 */ /* 0x000ee80000300800 */
[----:B------:R-:W3:Y:S04]  /*30dd0*/  LDL.LU R21, [R1+0x1214] ;  /* 0x0012140001157983 */ /* 0x000ee80000300800 */
[----:B------:R-:W3:Y:S01]  /*30de0*/  LDL.LU R18, [R1+0x1228] ;  /* 0x0012280001127983 */ /* 0x000ee20000300800 */
[----:B----4-:R-:W-:-:S05]  /*30df0*/  IMAD.WIDE R12, R9, 0x2, R2 ;  /* 0x00000002090c7825 */ /* 0x010fca00078e0202 */
[----:B------:R0:W-:Y:S04]  /*30e00*/  STL.64 [R1+0x2178], R12 ;  /* 0x0021780c01007387 */ /* 0x0001e80000100a00 */
[----:B------:R-:W4:Y:S04]  /*30e10*/  LDL.LU R19, [R1+0x122c] ;  /* 0x00122c0001137983 */ /* 0x000f280000300800 */
[----:B0-----:R-:W4:Y:S04]  /*30e20*/  LDL.LU R13, [R1+0x1230] ;  /* 0x00123000010d7983 */ /* 0x001f280000300800 */
[----:B------:R-:W4:Y:S01]  /*30e30*/  LDL.LU R9, [R1+0x1234] ;  /* 0x0012340001097983 */ /* 0x000f220000300800 */
[----:B-----5:R-:W-:-:S03]  /*30e40*/  IMAD.WIDE R14, R11, 0x2, R2 ;  /* 0x000000020b0e7825 */ /* 0x020fc600078e0202 */
        /* <DEDUP_REMOVED lines=27> */
[----:B------:R0:W-:Y:S02]  /*31000*/  STL.64 [R1+0x21f8], R24 ;  /* 0x0021f81801007387 */ /* 0x0001e40000100a00 */
[----:B0-----:R-:W-:-:S04]  /*31010*/  IMAD.WIDE R24, R22, 0x2, R2 ;  /* 0x0000000216187825 */ /* 0x001fc800078e0202 */
[--C-:B---3--:R-:W-:Y:S01]  /*31020*/  IMAD.WIDE R22, R23, 0x2, R2.reuse ;  /* 0x0000000217167825 */ /* 0x108fe200078e0202 */
[----:B------:R0:W-:Y:S04]  /*31030*/  STL.64 [R1+0x2208], R24 ;  /* 0x0022081801007387 */ /* 0x0001e80000100a00 */
[----:B------:R1:W-:Y:S01]  /*31040*/  STL.64 [R1+0x2218], R22 ;  /* 0x0022181601007387 */ /* 0x0003e20000100a00 */
[----:B0-----:R-:W-:-:S04]  /*31050*/  IMAD.WIDE R24, R20, 0x2, R2 ;  /* 0x0000000214187825 */ /* 0x001fc800078e0202 */
[--C-:B-1----:R-:W-:Y:S02]  /*31060*/  IMAD.WIDE R22, R8, 0x2, R2.reuse ;  /* 0x0000000208167825 */ /* 0x102fe400078e0202 */
[----:B------:R-:W3:Y:S04]  /*31070*/  LDL.LU R8, [R1+0x126c] ;  /* 0x00126c0001087983 */ /* 0x000ee80000300800 */
[----:B------:R0:W-:Y:S04]  /*31080*/  STL.64 [R1+0x2228], R24 ;  /* 0x0022281801007387 */ /* 0x0001e80000100a00 */
[----:B------:R4:W-:Y:S01]  /*31090*/  STL.64 [R1+0x2238], R22 ;  /* 0x0022381601007387 */ /* 0x0009e20000100a00 */
[----:B0-----:R-:W-:-:S04]  /*310a0*/  IMAD.WIDE R24, R21, 0x2, R2 ;  /* 0x0000000215187825 */ /* 0x001fc800078e0202 */
[--C-:B------:R-:W-:Y:S01]  /*310b0*/  IMAD.WIDE R20, R18, 0x2, R2.reuse ;  /* 0x0000000212147825 */ /* 0x100fe200078e0202 */
[----:B------:R-:W-:Y:S04]  /*310c0*/  STL.64 [R1+0x2248], R24 ;  /* 0x0022481801007387 */ /* 0x000fe80000100a00 */
[----:B------:R0:W-:Y:S01]  /*310d0*/  STL.64 [R1+0x2258], R20 ;  /* 0x0022581401007387 */ /* 0x0001e20000100a00 */
[----:B----4-:R-:W-:-:S05]  /*310e0*/  IMAD.WIDE R22, R19, 0x2, R2 ;  /* 0x0000000213167825 */ /* 0x010fca00078e0202 */
[----:B------:R-:W-:Y:S01]  /*310f0*/  STL.64 [R1+0x2268], R22 ;  /* 0x0022681601007387 */ /* 0x000fe20000100a00 */
[----:B------:R-:W-:-:S04]  /*31100*/  IMAD.WIDE R18, R13, 0x2, R2 ;  /* 0x000000020d127825 */ /* 0x000fc800078e0202 */
[--C-:B0-----:R-:W-:Y:S02]  /*31110*/  IMAD.WIDE R20, R9, 0x2, R2.reuse ;  /* 0x0000000209147825 */ /* 0x101fe400078e0202 */
[----:B------:R-:W4:Y:S04]  /*31120*/  LDL.LU R9, [R1+0x1270] ;  /* 0x0012700001097983 */ /* 0x000f280000300800 */
[----:B------:R5:W-:Y:S04]  /*31130*/  STL.64 [R1+0x2278], R18 ;  /* 0x0022781201007387 */ /* 0x000be80000100a00 */
[----:B------:R0:W-:Y:S04]  /*31140*/  STL.64 [R1+0x2288], R20 ;  /* 0x0022881401007387 */ /* 0x0001e80000100a00 */
[----:B------:R-:W4:Y:S01]  /*31150*/  LDL.LU R13, [R1+0x1274] ;  /* 0x00127400010d7983 */ /* 0x000f220000300800 */
[----:B-----5:R-:W-:-:S03]  /*31160*/  IMAD.WIDE R18, R11, 0x2, R2 ;  /* 0x000000020b127825 */ /* 0x020fc600078e0202 */
[----:B------:R-:W5:Y:S04]  /*31170*/  LDL.LU R11, [R1+0x1278] ;  /* 0x00127800010b7983 */ /* 0x000f680000300800 */
        /* <DEDUP_REMOVED lines=27> */
[----:B0-----:R-:W-:-:S05]  /*31330*/  IMAD.WIDE R16, R10, 0x2, R2 ;  /* 0x000000020a107825 */ /* 0x001fca00078e0202 */
[----:B------:R-:W-:Y:S04]  /*31340*/  STL.64 [R1+0x2348], R16 ;  /* 0x0023481001007387 */ /* 0x000fe80000100a00 */
[----:B------:R-:W5:Y:S01]  /*31350*/  LDL.LU R23, [R1+0x1294] ;  /* 0x0012940001177983 */ /* 0x000f620000300800 */
[----:B--2---:R-:W-:-:S05]  /*31360*/  IMAD.WIDE R14, R7, 0x2, R2 ;  /* 0x00000002070e7825 */ /* 0x004fca00078e0202 */
[----:B------:R3:W-:Y:S04]  /*31370*/  STL.64 [R1+0x2358], R14 ;  /* 0x0023580e01007387 */ /* 0x0007e80000100a00 */
[----:B------:R-:W2:Y:S04]  /*31380*/  LDL.LU R20, [R1+0x1298] ;  /* 0x0012980001147983 */ /* 0x000ea80000300800 */
[----:B------:R-:W2:Y:S04]  /*31390*/  LDL.LU R7, [R1+0x129c] ;  /* 0x00129c0001077983 */ /* 0x000ea80000300800 */
[----:B------:R-:W2:Y:S04]  /*313a0*/  LDL.LU R21, [R1+0x12a0] ;  /* 0x0012a00001157983 */ /* 0x000ea80000300800 */
[----:B------:R-:W2:Y:S01]  /*313b0*/  LDL.LU R18, [R1+0x12a4] ;  /* 0x0012a40001127983 */ /* 0x000ea20000300800 */
[----:B---3--:R-:W-:-:S05]  /*313c0*/  IMAD.WIDE R14, R8, 0x2, R2 ;  /* 0x00000002080e7825 */ /* 0x008fca00078e0202 */
[----:B------:R0:W-:Y:S04]  /*313d0*/  STL.64 [R1+0x2368], R14 ;  /* 0x0023680e01007387 */ /* 0x0001e80000100a00 */
[----:B------:R-:W3:Y:S04]  /*313e0*/  LDL.LU R19, [R1+0x12a8] ;  /* 0x0012a80001137983 */ /* 0x000ee80000300800 */
[----:B------:R-:W3:Y:S04]  /*313f0*/  LDL.LU R10, [R1+0x12ac] ;  /* 0x0012ac00010a7983 */ /* 0x000ee80000300800 */
[----:B------:R-:W3:Y:S01]  /*31400*/  LDL.LU R8, [R1+0x12b0] ;  /* 0x0012b00001087983 */ /* 0x000ee20000300800 */
[----:B----4-:R-:W-:-:S03]  /*31410*/  IMAD.WIDE R16, R9, 0x2, R2 ;  /* 0x0000000209107825 */ /* 0x010fc600078e0202 */
[----:B------:R-:W4:Y:S04]  /*31420*/  LDL.LU R9, [R1+0x12b4] ;  /* 0x0012b40001097983 */ /* 0x000f280000300800 */
[----:B------:R1:W-:Y:S01]  /*31430*/  STL.64 [R1+0x2378], R16 ;  /* 0x0023781001007387 */ /* 0x0003e20000100a00 */
[----:B0-----:R-:W-:-:S03]  /*31440*/  IMAD.WIDE R14, R13, 0x2, R2 ;  /* 0x000000020d0e7825 */ /* 0x001fc600078e0202 */
[----:B-1----:R-:W4:Y:S04]  /*31450*/  LDL.LU R16, [R1+0x12b8] ;  /* 0x0012b80001107983 */ /* 0x002f280000300800 */
[----:B------:R-:W-:Y:S01]  /*31460*/  STL.64 [R1+0x2388], R14 ;  /* 0x0023880e01007387 */ /* 0x000fe20000100a00 */
        /* <DEDUP_REMOVED lines=27> */
[----:B--2---:R-:W-:-:S04]  /*31620*/  IMAD.WIDE R24, R20, 0x2, R2 ;  /* 0x0000000214187825 */ /* 0x004fc800078e0202 */
[--C-:B0-----:R-:W-:Y:S02]  /*31630*/  IMAD.WIDE R22, R7, 0x2, R2.reuse ;  /* 0x0000000207167825 */ /* 0x101fe400078e0202 */
[----:B------:R-:W2:Y:S04]  /*31640*/  LDL.LU R7, [R1+0x12e8] ;  /* 0x0012e80001077983 */ /* 0x000ea80000300800 */
[----:B------:R0:W-:Y:S04]  /*31650*/  STL.64 [R1+0x2418], R24 ;  /* 0x0024181801007387 */ /* 0x0001e80000100a00 */
[----:B------:R3:W-:Y:S01]  /*31660*/  STL.64 [R1+0x2428], R22 ;  /* 0x0024281601007387 */ /* 0x0007e20000100a00 */
[----:B0-----:R-:W-:-:S04]  /*31670*/  IMAD.WIDE R24, R21, 0x2, R2 ;  /* 0x0000000215187825 */ /* 0x001fc800078e0202 */
[--C-:B------:R-:W-:Y:S01]  /*31680*/  IMAD.WIDE R20, R18, 0x2, R2.reuse ;  /* 0x0000000212147825 */ /* 0x100fe200078e0202 */
[----:B------:R-:W-:Y:S04]  /*31690*/  STL.64 [R1+0x2438], R24 ;  /* 0x0024381801007387 */ /* 0x000fe80000100a00 */
[----:B------:R0:W-:Y:S01]  /*316a0*/  STL.64 [R1+0x2448], R20 ;  /* 0x0024481401007387 */ /* 0x0001e20000100a00 */
[----:B---3--:R-:W-:-:S04]  /*316b0*/  IMAD.WIDE R22, R19, 0x2, R2 ;  /* 0x0000000213167825 */ /* 0x008fc800078e0202 */
[--C-:B------:R-:W-:Y:S01]  /*316c0*/  IMAD.WIDE R18, R10, 0x2, R2.reuse ;  /* 0x000000020a127825 */ /* 0x100fe200078e0202 */
[----:B------:R-:W-:Y:S03]  /*316d0*/  STL.64 [R1+0x2458], R22 ;  /* 0x0024581601007387 */ /* 0x000fe60000100a00 */
[--C-:B0-----:R-:W-:Y:S02]  /*316e0*/  IMAD.WIDE R20, R8, 0x2, R2.reuse ;  /* 0x0000000208147825 */ /* 0x101fe400078e0202 */
[----:B------:R-:W3:Y:S04]  /*316f0*/  LDL.LU R8, [R1+0x12ec] ;  /* 0x0012ec0001087983 */ /* 0x000ee80000300800 */
[----:B------:R4:W-:Y:S04]  /*31700*/  STL.64 [R1+0x2468], R18 ;  /* 0x0024681201007387 */ /* 0x0009e80000100a00 */
[----:B------:R-:W-:Y:S04]  /*31710*/  STL.64 [R1+0x2478], R20 ;  /* 0x0024781401007387 */ /* 0x000fe80000100a00 */
[----:B------:R-:W3:Y:S01]  /*31720*/  LDL.LU R10, [R1+0x12f0] ;  /* 0x0012f000010a7983 */ /* 0x000ee20000300800 */
[----:B----4-:R-:W-:-:S03]  /*31730*/  IMAD.WIDE R18, R9, 0x2, R2 ;  /* 0x0000000209127825 */ /* 0x010fc600078e0202 */
[----:B------:R-:W4:Y:S04]  /*31740*/  LDL.LU R9, [R1+0x12f4] ;  /* 0x0012f40001097983 */ /* 0x000f280000300800 */
[----:B------:R0:W-:Y:S02]  /*31750*/  STL.64 [R1+0x2488], R18 ;  /* 0x0024881201007387 */ /* 0x0001e40000100a00 */
        /* <DEDUP_REMOVED lines=38> */
[----:B0-----:R-:W2:Y:S04]  /*319c0*/  LDL.LU R12, [R1+0x1328] ;  /* 0x00132800010c7983 */ /* 0x001ea80000300800 */
[----:B------:R-:W2:Y:S01]  /*319d0*/  LDL.LU R7, [R1+0x132c] ;  /* 0x00132c0001077983 */ /* 0x000ea20000300800 */
[----:B---3--:R-:W-:-:S03]  /*319e0*/  IMAD.WIDE R14, R8, 0x2, R2 ;  /* 0x00000002080e7825 */ /* 0x008fc600078e0202 */
[----:B------:R-:W3:Y:S04]  /*319f0*/  LDL.LU R8, [R1+0x1330] ;  /* 0x0013300001087983 */ /* 0x000ee80000300800 */
[----:B------:R4:W-:Y:S04]  /*31a00*/  STL.64 [R1+0x2568], R14 ;  /* 0x0025680e01007387 */ /* 0x0009e80000100a00 */
[----:B------:R-:W3:Y:S01]  /*31a10*/  LDL.LU R16, [R1+0x1334] ;  /* 0x0013340001107983 */ /* 0x000ee20000300800 */
[----:B------:R-:W-:-:S05]  /*31a20*/  IMAD.WIDE R24, R10, 0x2, R2 ;  /* 0x000000020a187825 */ /* 0x000fca00078e0202 */
[----:B------:R-:W-:Y:S01]  /*31a30*/  STL.64 [R1+0x2578], R24 ;  /* 0x0025781801007387 */ /* 0x000fe20000100a00 */
[----:B----4-:R-:W-:-:S03]  /*31a40*/  IMAD.WIDE R14, R9, 0x2, R2 ;  /* 0x00000002090e7825 */ /* 0x010fc600078e0202 */
[----:B------:R-:W4:Y:S04]  /*31a50*/  LDL.LU R9, [R1+0x1338] ;  /* 0x0013380001097983 */ /* 0x000f280000300800 */
[----:B------:R0:W-:Y:S04]  /*31a60*/  STL.64 [R1+0x2588], R14 ;  /* 0x0025880e01007387 */ /* 0x0001e80000100a00 */
[----:B------:R-:W4:Y:S04]  /*31a70*/  LDL.LU R17, [R1+0x133c] ;  /* 0x00133c0001117983 */ /* 0x000f280000300800 */
[----:B------:R-:W4:Y:S01]  /*31a80*/  LDL.LU R13, [R1+0x1340] ;  /* 0x00134000010d7983 */ /* 0x000f220000300800 */
[----:B-----5:R-:W-:-:S05]  /*31a90*/  IMAD.WIDE R10, R11, 0x2, R2 ;  /* 0x000000020b0a7825 */ /* 0x020fca00078e0202 */
[----:B------:R1:W-:Y:S04]  /*31aa0*/  STL.64 [R1+0x2598], R10 ;  /* 0x0025980a01007387 */ /* 0x0003e80000100a00 */
[----:B0-----:R-:W5:Y:S04]  /*31ab0*/  LDL.LU R14, [R1+0x1344] ;  /* 0x00134400010e7983 */ /* 0x001f680000300800 */
[----:B-1----:R-:W5:Y:S01]  /*31ac0*/  LDL.LU R10, [R1+0x1348] ;  /* 0x00134800010a7983 */ /* 0x002f620000300800 */
[----:B------:R-:W-:-:S05]  /*31ad0*/  IMAD.WIDE R24, R6, 0x2, R2 ;  /* 0x0000000206187825 */ /* 0x000fca00078e0202 */
[----:B------:R0:W-:Y:S04]  /*31ae0*/  STL.64 [R1+0x25a8], R24 ;  /* 0x0025a81801007387 */ /* 0x0001e80000100a00 */
[----:B------:R-:W5:Y:S04]  /*31af0*/  LDL.LU R15, [R1+0x134c] ;  /* 0x00134c00010f7983 */ /* 0x000f680000300800 */
[----:B------:R-:W5:Y:S01]  /*31b00*/  LDL.LU R11, [R1+0x1350] ;  /* 0x00135000010b7983 */ /* 0x000f620000300800 */
[----:B0-----:R-:W-:-:S05]  /*31b10*/  IMAD.WIDE R24, R4, 0x2, R2 ;  /* 0x0000000204187825 */ /* 0x001fca00078e0202 */
[----:B------:R0:W-:Y:S04]  /*31b20*/  STL.64 [R1+0x25b8], R24 ;  /* 0x0025b81801007387 */ /* 0x0001e80000100a00 */
[----:B------:R-:W5:Y:S04]  /*31b30*/  LDL.LU R6, [R1+0x1354] ;  /* 0x0013540001067983 */ /* 0x000f680000300800 */
[----:B------:R-:W5:Y:S01]  /*31b40*/  LDL.LU R4, [R1+0x1358] ;  /* 0x0013580001047983 */ /* 0x000f620000300800 */
[----:B0-----:R-:W-:-:S05]  /*31b50*/  IMAD.WIDE R24, R26, 0x2, R2 ;  /* 0x000000021a187825 */ /* 0x001fca00078e0202 */
        /* <DEDUP_REMOVED lines=18> */
[----:B--2---:R-:W-:-:S05]  /*31c80*/  IMAD.WIDE R22, R19, 0x2, R2 ;  /* 0x0000000213167825 */ /* 0x004fca00078e0202 */
[----:B------:R-:W-:Y:S01]  /*31c90*/  STL.64 [R1+0x2648], R22 ;  /* 0x0026481601007387 */ /* 0x000fe20000100a00 */
[----:B------:R-:W-:-:S04]  /*31ca0*/  IMAD.WIDE R18, R12, 0x2, R2 ;  /* 0x000000020c127825 */ /* 0x000fc800078e0202 */
[--C-:B0-----:R-:W-:Y:S02]  /*31cb0*/  IMAD.WIDE R20, R7, 0x2, R2.reuse ;  /* 0x0000000207147825 */ /* 0x101fe400078e0202 */
[----:B------:R-:W2:Y:S04]  /*31cc0*/  LDL.LU R7, [R1+0x9b8] ;  /* 0x0009b80001077983 */ /* 0x000ea80000300800 */
[----:B------:R3:W-:Y:S04]  /*31cd0*/  STL.64 [R1+0x2658], R18 ;  /* 0x0026581201007387 */ /* 0x0007e80000100a00 */
[----:B------:R0:W-:Y:S04]  /*31ce0*/  STL.64 [R1+0x2668], R20 ;  /* 0x0026681401007387 */ /* 0x0001e80000100a00 */
[----:B------:R-:W2:Y:S01]  /*31cf0*/  LDL.LU R12, [R1+0x994] ;  /* 0x00099400010c7983 */ /* 0x000ea20000300800 */
[----:B---3--:R-:W-:-:S03]  /*31d00*/  IMAD.WIDE R18, R8, 0x2, R2 ;  /* 0x0000000208127825 */ /* 0x008fc600078e0202 */
[----:B------:R-:W3:Y:S04]  /*31d10*/  LDL.LU R8, [R1+0x990] ;  /* 0x0009900001087983 */ /* 0x000ee80000300800 */
[----:B------:R4:W-:Y:S01]  /*31d20*/  STL.64 [R1+0x2678], R18 ;  /* 0x0026781201007387 */ /* 0x0009e20000100a00 */
[----:B0-----:R-:W-:-:S04]  /*31d30*/  IMAD.WIDE R20, R16, 0x2, R2 ;  /* 0x0000000210147825 */ /* 0x001fc800078e0202 */
[--C-:B----4-:R-:W-:Y:S02]  /*31d40*/  IMAD.WIDE R18, R9, 0x2, R2.reuse ;  /* 0x0000000209127825 */ /* 0x110fe400078e0202 */
[----:B------:R-:W4:Y:S04]  /*31d50*/  LDL.LU R9, [R1+0x96c] ;  /* 0x00096c0001097983 */ /* 0x000f280000300800 */
[----:B------:R-:W-:Y:S01]  /*31d60*/  STL.64 [R1+0x2688], R20 ;  /* 0x0026881401007387 */ /* 0x000fe20000100a00 */
[----:B------:R-:W-:-:S03]  /*31d70*/  IMAD.WIDE R16, R17, 0x2, R2 ;  /* 0x0000000211107825 */ /* 0x000fc600078e0202 */
[----:B------:R0:W-:Y:S02]  /*31d80*/  STL.64 [R1+0x2698], R18 ;  /* 0x0026981201007387 */ /* 0x0001e40000100a00 */
[--C-:B0-----:R-:W-:Y:S02]  /*31d90*/  IMAD.WIDE R18, R13, 0x2, R2.reuse ;  /* 0x000000020d127825 */ /* 0x101fe400078e0202 */
[----:B------:R-:W3:Y:S04]  /*31da0*/  LDL.LU R13, [R1+0x968] ;  /* 0x00096800010d7983 */ /* 0x000ee80000300800 */
[----:B------:R5:W-:Y:S04]  /*31db0*/  STL.64 [R1+0x26a8], R16 ;  /* 0x0026a81001007387 */ /* 0x000be80000100a00 */
[----:B------:R0:W-:Y:S01]  /*31dc0*/  STL.64 [R1+0x26b8], R18 ;  /* 0x0026b81201007387 */ /* 0x0001e20000100a00 */
[----:B-----5:R-:W-:-:S04]  /*31dd0*/  IMAD.WIDE R16, R14, 0x2, R2 ;  /* 0x000000020e107825 */ /* 0x020fc800078e0202 */
[--C-:B0-----:R-:W-:Y:S02]  /*31de0*/  IMAD.WIDE R18, R10, 0x2, R2.reuse ;  /* 0x000000020a127825 */ /* 0x101fe400078e0202 */
[----:B------:R-:W5:Y:S04]  /*31df0*/  LDL.LU R10, [R1+0x944] ;  /* 0x00094400010a7983 */ /* 0x000f680000300800 */
[----:B------:R0:W-:Y:S04]  /*31e00*/  STL.64 [R1+0x26c8], R16 ;  /* 0x0026c81001007387 */ /* 0x0001e80000100a00 */
[----:B------:R-:W-:Y:S01]  /*31e10*/  STL.64 [R1+0x26d8], R18 ;  /* 0x0026d81201007387 */ /* 0x000fe20000100a00 */
[----:B0-----:R-:W-:-:S04]  /*31e20*/  IMAD.WIDE R16, R15, 0x2, R2 ;  /* 0x000000020f107825 */ /* 0x001fc800078e0202 */
[--C-:B------:R-:W-:Y:S02]  /*31e30*/  IMAD.WIDE R14, R11, 0x2, R2.reuse ;  /* 0x000000020b0e7825 */ /* 0x100fe400078e0202 */
[----:B------:R-:W3:Y:S04]  /*31e40*/  LDL.LU R11, [R1+0x940] ;  /* 0x00094000010b7983 */ /* 0x000ee80000300800 */
[----:B------:R0:W-:Y:S04]  /*31e50*/  STL.64 [R1+0x26e8], R16 ;  /* 0x0026e81001007387 */ /* 0x0001e80000100a00 */
[----:B------:R1:W-:Y:S01]  /*31e60*/  STL.64 [R1+0x26f8], R14 ;  /* 0x0026f80e01007387 */ /* 0x0003e20000100a00 */
[----:B0-----:R-:W-:-:S03]  /*31e70*/  IMAD.WIDE R16, R6, 0x2, R2 ;  /* 0x0000000206107825 */ /* 0x001fc600078e0202 */
[----:B------:R-:W3:Y:S01]  /*31e80*/  LDL.LU R6, [R1+0x91c] ;  /* 0x00091c0001067983 */ /* 0x000ee20000300800 */
[----:B-1----:R-:W-:-:S03]  /*31e90*/  IMAD.WIDE R14, R4, 0x2, R2 ;  /* 0x00000002040e7825 */ /* 0x002fc600078e0202 */
[----:B------:R0:W-:Y:S04]  /*31ea0*/  STL.64 [R1+0x2708], R16 ;  /* 0x0027081001007387 */ /* 0x0001e80000100a00 */
[----:B------:R1:W-:Y:S01]  /*31eb0*/  STL.64 [R1+0x2718], R14 ;  /* 0x0027180e01007387 */ /* 0x0003e20000100a00 */
[----:B0-----:R-:W-:-:S03]  /*31ec0*/  IMAD.WIDE R16, R26, 0x2, R2 ;  /* 0x000000021a107825 */ /* 0x001fc600078e0202 */
[----:B------:R-:W3:Y:S04]  /*31ed0*/  LDL.LU R26, [R1+0x918] ;  /* 0x00091800011a7983 */ /* 0x000ee80000300800 */
[----:B------:R0:W-:Y:S01]  /*31ee0*/  STL.64 [R1+0xa30], R16 ;  /* 0x000a301001007387 */ /* 0x0001e20000100a00 */
[----:B-1----:R-:W-:-:S05]  /*31ef0*/  IMAD.WIDE R14, R27, 0x2, R2 ;  /* 0x000000021b0e7825 */ /* 0x002fca00078e0202 */
[----:B------:R1:W-:Y:S01]  /*31f00*/  STL.64 [R1+0x2738], R14 ;  /* 0x0027380e01007387 */ /* 0x0003e20000100a00 */
[----:B0-----:R-:W-:-:S03]  /*31f10*/  IMAD.WIDE R16, R28, 0x2, R2 ;  /* 0x000000021c107825 */ /* 0x001fc600078e0202 */
[----:B------:R-:W3:Y:S04]  /*31f20*/  LDL.LU R28, [R1+0x3560] ;  /* 0x00356000011c7983 */ /* 0x000ee80000300800 */
[----:B-1----:R-:W4:Y:S04]  /*31f30*/  LDL.LU R14, [R1+0x8f4] ;  /* 0x0008f400010e7983 */ /* 0x002f280000300800 */
[----:B------:R-:W4:Y:S04]  /*31f40*/  LDL.LU R27, [R1+0x8f0] ;  /* 0x0008f000011b7983 */ /* 0x000f280000300800 */
[----:B------:R0:W-:Y:S04]  /*31f50*/  STL.64 [R1+0xa08], R16 ;  /* 0x000a081001007387 */ /* 0x0001e80000100a00 */
[----:B------:R-:W4:Y:S01]  /*31f60*/  LDL.LU R4, [R1+0x8cc] ;  /* 0x0008cc0001047983 */ /* 0x000f220000300800 */
[----:B0-----:R-:W-:-:S04]  /*31f70*/  IMAD.WIDE R16, R29, 0x2, R2 ;  /* 0x000000021d107825 */ /* 0x001fc800078e0202 */
[----:B------:R-:W-:-:S05]  /*31f80*/  IMAD.WIDE R18, R5, 0x2, R2 ;  /* 0x0000000205127825 */ /* 0x000fca00078e0202 */
[----:B------:R-:W-:Y:S04]  /*31f90*/  STL.64 [R1+0x9e0], R18 ;  /* 0x0009e01201007387 */ /* 0x000fe80000100a00 */
[----:B------:R-:W4:Y:S04]  /*31fa0*/  LDL.LU R15, [R1+0x8c8] ;  /* 0x0008c800010f7983 */ /* 0x000f280000300800 */
[----:B------:R2:W-:Y:S04]  /*31fb0*/  STL.64 [R1+0x2768], R16 ;  /* 0x0027681001007387 */ /* 0x0005e80000100a00 */
[----:B------:R-:W4:Y:S01]  /*31fc0*/  LDL.LU R5, [R1+0x8a4] ;  /* 0x0008a40001057983 */ /* 0x000f220000300800 */
[----:B--2---:R-:W-:-:S04]  /*31fd0*/  IMAD.WIDE R16, R7, 0x2, R2 ;  /* 0x0000000207107825 */ /* 0x004fc800078e0202 */
[----:B------:R-:W-:-:S04]  /*31fe0*/  IMAD.WIDE R18, R12, 0x2, R2 ;  /* 0x000000020c127825 */ /* 0x000fc800078e0202 */
[--C-:B-----5:R-:W-:Y:S01]  /*31ff0*/  IMAD.WIDE R22, R10, 0x2, R2.reuse ;  /* 0x000000020a167825 */ /* 0x120fe200078e0202 */
[----:B---3--:R-:W-:Y:S04]  /*32000*/  STL [R1+0x34f0], R28 ;  /* 0x0034f01c01007387 */ /* 0x008fe80000100800 */
[----:B------:R-:W2:Y:S04]  /*32010*/  LDL.LU R7, [R1+0x8a0] ;  /* 0x0008a00001077983 */ /* 0x000ea80000300800 */
[----:B------:R0:W-:Y:S04]  /*32020*/  STL.64 [R1+0x2778], R16 ;  /* 0x0027781001007387 */ /* 0x0001e80000100a00 */
[----:B------:R-:W3:Y:S04]  /*32030*/  LDL.LU R21, [R1+0x86c] ;  /* 0x00086c0001157983 */ /* 0x000ee80000300800 */
[----:B------:R1:W-:Y:S01]  /*32040*/  STL.64 [R1+0x2788], R18 ;  /* 0x0027881201007387 */ /* 0x0003e20000100a00 */
[----:B0-----:R-:W-:-:S03]  /*32050*/  IMAD.WIDE R16, R8, 0x2, R2 ;  /* 0x0000000208107825 */ /* 0x001fc600078e0202 */
[----:B------:R-:W5:Y:S04]  /*32060*/  LDL.LU R8, [R1+0x868] ;  /* 0x0008680001087983 */ /* 0x000f680000300800 */
[----:B------:R4:W-:Y:S04]  /*32070*/  STL.64 [R1+0x990], R16 ;  /* 0x0009901001007387 */ /* 0x0009e80000100a00 */
[----:B-1----:R-:W5:Y:S01]  /*32080*/  LDL.LU R18, [R1+0x844] ;  /* 0x0008440001127983 */ /* 0x002f620000300800 */
[----:B----4-:R-:W-:-:S03]  /*32090*/  IMAD.WIDE R16, R9, 0x2, R2 ;  /* 0x0000000209107825 */ /* 0x010fc600078e0202 */
[----:B------:R-:W4:Y:S04]  /*320a0*/  LDL.LU R9, [R1+0x840] ;  /* 0x0008400001097983 */ /* 0x000f280000300800 */
[----:B------:R0:W-:Y:S04]  /*320b0*/  STL.64 [R1+0x27a8], R16 ;  /* 0x0027a81001007387 */ /* 0x0001e80000100a00 */
[----:B------:R-:W4:Y:S04]  /*320c0*/  LDL.LU R19, [R1+0x81c] ;  /* 0x00081c0001137983 */ /* 0x000f280000300800 */
[----:B------:R-:W4:Y:S01]  /*320d0*/  LDL.LU R12, [R1+0x818] ;  /* 0x00081800010c7983 */ /* 0x000f220000300800 */
[----:B0-----:R-:W-:-:S05]  /*320e0*/  IMAD.WIDE R16, R13, 0x2, R2 ;  /* 0x000000020d107825 */ /* 0x001fca00078e0202 */
[----:B------:R0:W-:Y:S04]  /*320f0*/  STL.64 [R1+0x968], R16 ;  /* 0x0009681001007387 */ /* 0x0001e80000100a00 */
[----:B0-----:R-:W4:Y:S04]  /*32100*/  LDL.LU R16, [R1+0x7f4] ;  /* 0x0007f40001107983 */ /* 0x001f280000300800 */
[----:B------:R-:W4:Y:S04]  /*32110*/  LDL.LU R13, [R1+0x7f0] ;  /* 0x0007f000010d7983 */ /* 0x000f280000300800 */
[----:B------:R0:W-:Y:S04]  /*32120*/  STL.64 [R1+0x27c8], R22 ;  /* 0x0027c81601007387 */ /* 0x0001e80000100a00 */
[----:B------:R-:W4:Y:S04]  /*32130*/  LDL.LU R17, [R1+0x7cc] ;  /* 0x0007cc0001117983 */ /* 0x000f280000300800 */
[----:B------:R-:W4:Y:S01]  /*32140*/  LDL.LU R10, [R1+0x7c8] ;  /* 0x0007c800010a7983 */ /* 0x000f220000300800 */
[----:B0-----:R-:W-:-:S05]  /*32150*/  IMAD.WIDE R22, R11, 0x2, R2 ;  /* 0x000000020b167825 */ /* 0x001fca00078e0202 */
[----:B------:R0:W-:Y:S04]  /*32160*/  STL.64 [R1+0x940], R22 ;  /* 0x0009401601007387 */ /* 0x0001e80000100a00 */
[----:B------:R-:W4:Y:S01]  /*32170*/  LDL.LU R11, [R1+0x7a4] ;  /* 0x0007a400010b7983 */ /* 0x000f220000300800 */
[----:B0-----:R-:W-:-:S03]  /*32180*/  IMAD.WIDE R22, R6, 0x2, R2 ;  /* 0x0000000206167825 */ /* 0x001fc600078e0202 */
[----:B------:R-:W4:Y:S04]  /*32190*/  LDL.LU R6, [R1+0x7a0] ;  /* 0x0007a00001067983 */ /* 0x000f280000300800 */
[----:B------:R0:W-:Y:S01]  /*321a0*/  STL.64 [R1+0x27e8], R22 ;  /* 0x0027e81601007387 */ /* 0x0001e20000100a00 */
[----:B------:R-:W-:-:S04]  /*321b0*/  IMAD.WIDE R24, R14, 0x2, R2 ;  /* 0x000000020e187825 */ /* 0x000fc800078e0202 */
[--C-:B0-----:R-:W-:Y:S02]  /*321c0*/  IMAD.WIDE R22, R26, 0x2, R2.reuse ;  /* 0x000000021a167825 */ /* 0x101fe400078e0202 */
[----:B------:R-:W4:Y:S04]  /*321d0*/  LDL.LU R26, [R1+0x77c] ;  /* 0x00077c00011a7983 */ /* 0x000f280000300800 */
[----:B------:R0:W-:Y:S04]  /*321e0*/  STL.64 [R1+0x918], R22 ;  /* 0x0009181601007387 */ /* 0x0001e80000100a00 */
[----:B------:R-:W4:Y:S04]  /*321f0*/  LDL.LU R14, [R1+0x778] ;  /* 0x00077800010e7983 */ /* 0x000f280000300800 */
[----:B------:R1:W-:Y:S01]  /*32200*/  STL.64 [R1+0x2808], R24 ;  /* 0x0028081801007387 */ /* 0x0003e20000100a00 */
[----:B0-----:R-:W-:-:S03]  /*32210*/  IMAD.WIDE R22, R27, 0x2, R2 ;  /* 0x000000021b167825 */ /* 0x001fc600078e0202 */
[----:B------:R-:W4:Y:S04]  /*32220*/  LDL.LU R27, [R1+0x754] ;  /* 0x00075400011b7983 */ /* 0x000f280000300800 */
[----:B------:R0:W-:Y:S01]  /*32230*/  STL.64 [R1+0x8f0], R22 ;  /* 0x0008f01601007387 */ /* 0x0001e20000100a00 */
[----:B-1----:R-:W-:-:S03]  /*32240*/  IMAD.WIDE R24, R4, 0x2, R2 ;  /* 0x0000000204187825 */ /* 0x002fc600078e0202 */
[----:B------:R-:W4:Y:S04]  /*32250*/  LDL.LU R4, [R1+0x750] ;  /* 0x0007500001047983 */ /* 0x000f280000300800 */
[----:B------:R1:W-:Y:S01]  /*32260*/  STL.64 [R1+0x2828], R24 ;  /* 0x0028281801007387 */ /* 0x0003e20000100a00 */
[----:B0-----:R-:W-:-:S04]  /*32270*/  IMAD.WIDE R22, R15, 0x2, R2 ;  /* 0x000000020f167825 */ /* 0x001fc800078e0202 */
[--C-:B-1----:R-:W-:Y:S02]  /*32280*/  IMAD.WIDE R24, R5, 0x2, R2.reuse ;  /* 0x0000000205187825 */ /* 0x102fe400078e0202 */
[----:B------:R-:W4:Y:S04]  /*32290*/  LDL.LU R5, [R1+0x72c] ;  /* 0x00072c0001057983 */ /* 0x000f280000300800 */
[----:B------:R2:W-:Y:S04]  /*322a0*/  STL.64 [R1+0x8c8], R22 ;  /* 0x0008c81601007387 */ /* 0x0005e80000100a00 */
[----:B------:R-:W-:Y:S04]  /*322b0*/  STL.64 [R1+0x2848], R24 ;  /* 0x0028481801007387 */ /* 0x000fe80000100a00 */
[----:B------:R-:W4:Y:S01]  /*322c0*/  LDL.LU R15, [R1+0x728] ;  /* 0x00072800010f7983 */ /* 0x000f220000300800 */
[----:B--2---:R-:W-:-:S03]  /*322d0*/  IMAD.WIDE R22, R7, 0x2, R2 ;  /* 0x0000000207167825 */ /* 0x004fc600078e0202 */
[----:B------:R-:W2:Y:S04]  /*322e0*/  LDL.LU R7, [R1+0x704] ;  /* 0x0007040001077983 */ /* 0x000ea80000300800 */
[----:B------:R5:W-:Y:S01]  /*322f0*/  STL.64 [R1+0x8a0], R22 ;  /* 0x0008a01601007387 */ /* 0x000be20000100a00 */
[----:B---3--:R-:W-:-:S04]  /*32300*/  IMAD.WIDE R20, R21, 0x2, R2 ;  /* 0x0000000215147825 */ /* 0x008fc800078e0202 */
[--C-:B-----5:R-:W-:Y:S02]  /*32310*/  IMAD.WIDE R22, R8, 0x2, R2.reuse ;  /* 0x0000000208167825 */ /* 0x120fe400078e0202 */
[----:B------:R-:W3:Y:S04]  /*32320*/  LDL.LU R8, [R1+0x700] ;  /* 0x0007000001087983 */ /* 0x000ee80000300800 */
[----:B------:R0:W-:Y:S04]  /*32330*/  STL.64 [R1+0x2868], R20 ;  /* 0x0028681401007387 */ /* 0x0001e80000100a00 */
[----:B------:R4:W-:Y:S01]  /*32340*/  STL.64 [R1+0x868], R22 ;  /* 0x0008681601007387 */ /* 0x0009e20000100a00 */
[----:B0-----:R-:W-:-:S04]  /*32350*/  IMAD.WIDE R20, R18, 0x2, R2 ;  /* 0x0000000212147825 */ /* 0x001fc800078e0202 */
[--C-:B----4-:R-:W-:Y:S02]  /*32360*/  IMAD.WIDE R22, R9, 0x2, R2.reuse ;  /* 0x0000000209167825 */ /* 0x110fe400078e0202 */
        /* <DEDUP_REMOVED lines=10> */
[----:B------:R-:W5:Y:S02]  /*32410*/  LDL.LU R13, [R1+0x6b4] ;  /* 0x0006b400010d7983 */ /* 0x000f640000300800 */
[--C-:B------:R-:W-:Y:S02]  /*32420*/  IMAD.WIDE R16, R17, 0x2, R2.reuse ;  /* 0x0000000211107825 */ /* 0x100fe400078e0202 */
[----:B------:R-:W-:Y:S04]  /*32430*/  STL.64 [R1+0x28c8], R20 ;  /* 0x0028c81401007387 */ /* 0x000fe80000100a00 */
[----:B------:R0:W-:Y:S02]  /*32440*/  STL.64 [R1+0x7f0], R18 ;  /* 0x0007f01201007387 */ /* 0x0001e40000100a00 */
[----:B0-----:R-:W-:-:S02]  /*32450*/  IMAD.WIDE R18, R10, 0x2, R2 ;  /* 0x000000020a127825 */ /* 0x001fc400078e0202 */
[----:B------:R-:W5:Y:S04]  /*32460*/  LDL.LU R10, [R1+0x6b0] ;  /* 0x0006b000010a7983 */ /* 0x000f680000300800 */
[----:B------:R0:W-:Y:S04]  /*32470*/  STL.64 [R1+0x28e8], R16 ;  /* 0x0028e81001007387 */ /* 0x0001e80000100a00 */
[----:B------:R1:W-:Y:S01]  /*32480*/  STL.64 [R1+0x7c8], R18 ;  /* 0x0007c81201007387 */ /* 0x0003e20000100a00 */
[----:B0-----:R-:W-:-:S03]  /*32490*/  IMAD.WIDE R16, R11, 0x2, R2 ;  /* 0x000000020b107825 */ /* 0x001fc600078e0202 */
[----:B------:R-:W5:Y:S01]  /*324a0*/  LDL.LU R11, [R1+0x68c] ;  /* 0x00068c00010b7983 */ /* 0x000f620000300800 */
[----:B-1----:R-:W-:-:S03]  /*324b0*/  IMAD.WIDE R18, R6, 0x2, R2 ;  /* 0x0000000206127825 */ /* 0x002fc600078e0202 */
[----:B------:R0:W-:Y:S04]  /*324c0*/  STL.64 [R1+0x2908], R16 ;  /* 0x0029081001007387 */ /* 0x0001e80000100a00 */
[----:B------:R1:W-:Y:S04]  /*324d0*/  STL.64 [R1+0x7a0], R18 ;  /* 0x0007a01201007387 */ /* 0x0003e80000100a00 */
[----:B------:R-:W5:Y:S01]  /*324e0*/  LDL.LU R6, [R1+0x688] ;  /* 0x0006880001067983 */ /* 0x000f620000300800 */
[----:B0-----:R-:W-:-:S03]  /*324f0*/  IMAD.WIDE R16, R26, 0x2, R2 ;  /* 0x000000021a107825 */ /* 0x001fc600078e0202 */
[----:B------:R-:W5:Y:S01]  /*32500*/  LDL.LU R26, [R1+0x664] ;  /* 0x00066400011a7983 */ /* 0x000f620000300800 */
[----:B-1----:R-:W-:-:S03]  /*32510*/  IMAD.WIDE R18, R27, 0x2, R2 ;  /* 0x000000021b127825 */ /* 0x002fc600078e0202 */
[----:B------:R0:W-:Y:S04]  /*32520*/  STL.64 [R1+0x2928], R16 ;  /* 0x0029281001007387 */ /* 0x0001e80000100a00 */
[----:B------:R-:W5:Y:S01]  /*32530*/  LDL.LU R27, [R1+0x660] ;  /* 0x00066000011b7983 */ /* 0x000f620000300800 */
[----:B0-----:R-:W-:-:S05]  /*32540*/  IMAD.WIDE R16, R14, 0x2, R2 ;  /* 0x000000020e107825 */ /* 0x001fca00078e0202 */
        /* <DEDUP_REMOVED lines=9> */
[----:B------:R2:W-:Y:S04]  /*325e0*/  STL.64 [R1+0x2968], R16 ;  /* 0x0029681001007387 */ /* 0x0005e80000100a00 */
[----:B------:R-:W5:Y:S04]  /*325f0*/  LDL.LU R21, [R1+0x600] ;  /* 0x0006000001157983 */ /* 0x000f680000300800 */
[----:B------:R0:W-:Y:S01]  /*32600*/  STL.64 [R1+0x728], R18 ;  /* 0x0007281201007387 */ /* 0x0001e20000100a00 */
        /* <DEDUP_REMOVED lines=23> */
[--C-:B0-----:R-:W-:Y:S02]  /*32780*/  IMAD.WIDE R22, R11, 0x2, R2.reuse ;  /* 0x000000020b167825 */ /* 0x101fe400078e0202 */
[----:B------:R-:W5:Y:S04]  /*32790*/  LDL.LU R11, [R1+0x4fc] ;  /* 0x0004fc00010b7983 */ /* 0x000f680000300800 */
[----:B------:R0:W-:Y:S01]  /*327a0*/  STL.64 [R1+0x29e8], R22 ;  /* 0x0029e81601007387 */ /* 0x0001e20000100a00 */
[----:B------:R-:W-:-:S03]  /*327b0*/  IMAD.WIDE R24, R6, 0x2, R2 ;  /* 0x0000000206187825 */ /* 0x000fc600078e0202 */
[----:B------:R-:W5:Y:S01]  /*327c0*/  LDL.LU R6, [R1+0x4f8] ;  /* 0x0004f80001067983 */ /* 0x000f620000300800 */
[----:B0-----:R-:W-:-:S03]  /*327d0*/  IMAD.WIDE R22, R26, 0x2, R2 ;  /* 0x000000021a167825 */ /* 0x001fc600078e0202 */
[----:B------:R0:W-:Y:S04]  /*327e0*/  STL.64 [R1+0x688], R24 ;  /* 0x0006881801007387 */ /* 0x0001e80000100a00 */
[----:B------:R-:W5:Y:S04]  /*327f0*/  LDL.LU R26, [R1+0x4d4] ;  /* 0x0004d400011a7983 */ /* 0x000f680000300800 */
[----:B------:R1:W-:Y:S01]  /*32800*/  STL.64 [R1+0x2a08], R22 ;  /* 0x002a081601007387 */ /* 0x0003e20000100a00 */
[----:B0-----:R-:W-:-:S03]  /*32810*/  IMAD.WIDE R24, R27, 0x2, R2 ;  /* 0x000000021b187825 */ /* 0x001fc600078e0202 */
[----:B------:R-:W5:Y:S04]  /*32820*/  LDL.LU R27, [R1+0x4d0] ;  /* 0x0004d000011b7983 */ /* 0x000f680000300800 */
[----:B------:R0:W-:Y:S01]  /*32830*/  STL.64 [R1+0x660], R24 ;  /* 0x0006601801007387 */ /* 0x0001e20000100a00 */
[----:B-1----:R-:W-:-:S04]  /*32840*/  IMAD.WIDE R22, R14, 0x2, R2 ;  /* 0x000000020e167825 */ /* 0x002fc800078e0202 */
[--C-:B0-----:R-:W-:Y:S02]  /*32850*/  IMAD.WIDE R24, R4, 0x2, R2.reuse ;  /* 0x0000000204187825 */ /* 0x101fe400078e0202 */
[----:B------:R-:W5:Y:S04]  /*32860*/  LDL.LU R4, [R1+0x4ac] ;  /* 0x0004ac0001047983 */ /* 0x000f680000300800 */
[----:B------:R0:W-:Y:S04]  /*32870*/  STL.64 [R1+0x2a28], R22 ;  /* 0x002a281601007387 */ /* 0x0001e80000100a00 */
[----:B------:R-:W-:Y:S04]  /*32880*/  STL.64 [R1+0x638], R24 ;  /* 0x0006381801007387 */ /* 0x000fe80000100a00 */
[----:B------:R-:W5:Y:S01]  /*32890*/  LDL.LU R14, [R1+0x4a8] ;  /* 0x0004a800010e7983 */ /* 0x000f620000300800 */
[----:B0-----:R-:W-:-:S03]  /*328a0*/  IMAD.WIDE R22, R5, 0x2, R2 ;  /* 0x0000000205167825 */ /* 0x001fc600078e0202 */
[----:B------:R-:W5:Y:S04]  /*328b0*/  LDL.LU R5, [R1+0x484] ;  /* 0x0004840001057983 */ /* 0x000f680000300800 */
[----:B------:R2:W-:Y:S01]  /*328c0*/  STL.64 [R1+0x2a48], R22 ;  /* 0x002a481601007387 */ /* 0x0005e20000100a00 */
[----:B------:R-:W-:-:S04]  /*328d0*/  IMAD.WIDE R20, R21, 0x2, R2 ;  /* 0x0000000215147825 */ /* 0x000fc800078e0202 */
        /* <DEDUP_REMOVED lines=37> */
[----:B------:R-:W-:Y:S04]  /*32b30*/  STL.64 [R1+0x2b38], R18 ;  /* 0x002b381201007387 */ /* 0x000fe80000100a00 */
[----:B------:R-:W5:Y:S01]  /*32b40*/  LDL.LU R6, [R1+0x3ac] ;  /* 0x0003ac0001067983 */ /* 0x000f620000300800 */
[----:B0-----:R-:W-:-:S03]  /*32b50*/  IMAD.WIDE R16, R27, 0x2, R2 ;  /* 0x000000021b107825 */ /* 0x001fc600078e0202 */
[----:B------:R-:W5:Y:S04]  /*32b60*/  LDL.LU R27, [R1+0x3a8] ;  /* 0x0003a800011b7983 */ /* 0x000f680000300800 */
[----:B------:R0:W-:Y:S02]  /*32b70*/  STL.64 [R1+0x4d0], R16 ;  /* 0x0004d01001007387 */ /* 0x0001e40000100a00 */
[--C-:B0-----:R-:W-:Y:S02]  /*32b80*/  IMAD.WIDE R16, R4, 0x2, R2.reuse ;  /* 0x0000000204107825 */ /* 0x101fe400078e0202 */
[----:B------:R-:W5:Y:S02]  /*32b90*/  LDL.LU R4, [R1+0x384] ;  /* 0x0003840001047983 */ /* 0x000f640000300800 */
[----:B------:R-:W-:-:S02]  /*32ba0*/  IMAD.WIDE R18, R14, 0x2, R2 ;  /* 0x000000020e127825 */ /* 0x000fc400078e0202 */
[----:B------:R0:W-:Y:S04]  /*32bb0*/  STL.64 [R1+0x2b58], R16 ;  /* 0x002b581001007387 */ /* 0x0001e80000100a00 */
[----:B------:R-:W5:Y:S04]  /*32bc0*/  LDL.LU R21, [R1+0x380] ;  /* 0x0003800001157983 */ /* 0x000f680000300800 */
[----:B------:R1:W-:Y:S01]  /*32bd0*/  STL.64 [R1+0x4a8], R18 ;  /* 0x0004a81201007387 */ /* 0x0003e20000100a00 */
[----:B0-----:R-:W-:-:S03]  /*32be0*/  IMAD.WIDE R16, R5, 0x2, R2 ;  /* 0x0000000205107825 */ /* 0x001fc600078e0202 */
[----:B------:R-:W5:Y:S04]  /*32bf0*/  LDL.LU R5, [R1+0x35c] ;  /* 0x00035c0001057983 */ /* 0x000f680000300800 */
[----:B------:R2:W-:Y:S04]  /*32c00*/  STL.64 [R1+0x2b78], R16 ;  /* 0x002b781001007387 */ /* 0x0005e80000100a00 */
[----:B-1----:R-:W5:Y:S01]  /*32c10*/  LDL.LU R18, [R1+0x358] ;  /* 0x0003580001127983 */ /* 0x002f620000300800 */
        /* <DEDUP_REMOVED lines=11> */
[----:B------:R-:W4:Y:S04]  /*32cd0*/  LDL.LU R17, [R1+0x2e0] ;  /* 0x0002e00001117983 */ /* 0x000f280000300800 */
[----:B------:R-:W4:Y:S01]  /*32ce0*/  LDL.LU R14, [R1+0x2cc] ;  /* 0x0002cc00010e7983 */ /* 0x000f220000300800 */
[----:B-----5:R-:W-:-:S05]  /*32cf0*/  IMAD.WIDE R22, R15, 0x2, R2 ;  /* 0x000000020f167825 */ /* 0x020fca00078e0202 */
        /* <DEDUP_REMOVED lines=48> */
[----:B------:R-:W4:Y:S04]  /*33000*/  LDL.LU R14, [R1+0x294] ;  /* 0x00029400010e7983 */ /* 0x000f280000300800 */
[----:B------:R5:W-:Y:S04]  /*33010*/  STL.64 [R1+0x2e0], R16 ;  /* 0x0002e01001007387 */ /* 0x000be80000100a00 */
[----:B------:R0:W-:Y:S01]  /*33020*/  STL.64 [R1+0x2cd8], R18 ;  /* 0x002cd81201007387 */ /* 0x0001e20000100a00 */
[----:B-----5:R-:W-:-:S03]  /*33030*/  IMAD.WIDE R16, R15, 0x2, R2 ;  /* 0x000000020f107825 */ /* 0x020fc600078e0202 */
[----:B------:R-:W5:Y:S01]  /*33040*/  LDL.LU R15, [R1+0x290] ;  /* 0x00029000010f7983 */ /* 0x000f620000300800 */
[----:B0-----:R-:W-:-:S03]  /*33050*/  IMAD.WIDE R18, R12, 0x2, R2 ;  /* 0x000000020c127825 */ /* 0x001fc600078e0202 */
        /* <DEDUP_REMOVED lines=10> */
[----:B------:R-:W-:Y:S04]  /*33100*/  STL.64 [R1+0x2b8], R18 ;  /* 0x0002b81201007387 */ /* 0x000fe80000100a00 */
[----:B------:R-:W5:Y:S01]  /*33110*/  LDL.LU R11, [R1+0x280] ;  /* 0x00028000010b7983 */ /* 0x000f620000300800 */
[----:B0-----:R-:W-:-:S03]  /*33120*/  IMAD.WIDE R16, R26, 0x2, R2 ;  /* 0x000000021a107825 */ /* 0x001fc600078e0202 */
[----:B------:R-:W5:Y:S04]  /*33130*/  LDL.LU R26, [R1+0x27c] ;  /* 0x00027c00011a7983 */ /* 0x000f680000300800 */
[----:B------:R0:W-:Y:S02]  /*33140*/  STL.64 [R1+0x2d38], R16 ;  /* 0x002d381001007387 */ /* 0x0001e40000100a00 */
[--C-:B0-----:R-:W-:Y:S02]  /*33150*/  IMAD.WIDE R16, R27, 0x2, R2.reuse ;  /* 0x000000021b107825 */ /* 0x101fe400078e0202 */
[----:B------:R-:W5:Y:S04]  /*33160*/  LDL.LU R27, [R1+0x278] ;  /* 0x00027800011b7983 */ /* 0x000f680000300800 */
[----:B------:R0:W-:Y:S04]  /*33170*/  STL.64 [R1+0x2b0], R16 ;  /* 0x0002b01001007387 */ /* 0x0001e80000100a00 */
[----:B------:R-:W5:Y:S01]  /*33180*/  LDL.LU R18, [R1+0x274] ;  /* 0x0002740001127983 */ /* 0x000f620000300800 */
[----:B------:R-:W-:-:S05]  /*33190*/  IMAD.WIDE R20, R6, 0x2, R2 ;  /* 0x0000000206147825 */ /* 0x000fca00078e0202 */
[----:B------:R-:W-:Y:S04]  /*331a0*/  STL.64 [R1+0x2d58], R20 ;  /* 0x002d581401007387 */ /* 0x000fe80000100a00 */
[----:B------:R-:W5:Y:S01]  /*331b0*/  LDL.LU R19, [R1+0x270] ;  /* 0x0002700001137983 */ /* 0x000f620000300800 */
[----:B0-----:R-:W-:-:S05]  /*331c0*/  IMAD.WIDE R16, R4, 0x2, R2 ;  /* 0x0000000204107825 */ /* 0x001fca00078e0202 */
        /* <DEDUP_REMOVED lines=9> */
[----:B------:R-:W2:Y:S04]  /*33260*/  LDL.LU R23, [R1+0x258] ;  /* 0x0002580001177983 */ /* 0x000ea80000300800 */
[----:B------:R-:W2:Y:S01]  /*33270*/  LDL.LU R20, [R1+0x254] ;  /* 0x0002540001147983 */ /* 0x000ea20000300800 */
[----:B---3--:R-:W-:-:S05]  /*33280*/  IMAD.WIDE R16, R8, 0x2, R2 ;  /* 0x0000000208107825 */ /* 0x008fca00078e0202 */
[----:B------:R4:W-:Y:S04]  /*33290*/  STL.64 [R1+0x2d98], R16 ;  /* 0x002d981001007387 */ /* 0x0009e80000100a00 */
[----:B------:R-:W3:Y:S01]  /*332a0*/  LDL.LU R8, [R1+0x250] ;  /* 0x0002500001087983 */ /* 0x000ee20000300800 */
[----:B----4-:R-:W-:-:S03]  /*332b0*/  IMAD.WIDE R16, R9, 0x2, R2 ;  /* 0x0000000209107825 */ /* 0x010fc600078e0202 */
[----:B------:R-:W4:Y:S04]  /*332c0*/  LDL.LU R9, [R1+0x24c] ;  /* 0x00024c0001097983 */ /* 0x000f280000300800 */
[----:B------:R0:W-:Y:S04]  /*332d0*/  STL.64 [R1+0x298], R16 ;  /* 0x0002981001007387 */ /* 0x0001e80000100a00 */
[----:B------:R-:W4:Y:S04]  /*332e0*/  LDL.LU R21, [R1+0x248] ;  /* 0x0002480001157983 */ /* 0x000f280000300800 */
[----:B0-----:R-:W4:Y:S01]  /*332f0*/  LDL.LU R16, [R1+0x244] ;  /* 0x0002440001107983 */ /* 0x001f220000300800 */
[----:B------:R-:W-:-:S05]  /*33300*/  IMAD.WIDE R24, R14, 0x2, R2 ;  /* 0x000000020e187825 */ /* 0x000fca00078e0202 */
[----:B------:R0:W-:Y:S04]  /*33310*/  STL.64 [R1+0x2db8], R24 ;  /* 0x002db81801007387 */ /* 0x0001e80000100a00 */
[----:B------:R-:W4:Y:S01]  /*33320*/  LDL.LU R17, [R1+0x240] ;  /* 0x0002400001117983 */ /* 0x000f220000300800 */
[----:B-----5:R-:W-:-:S05]  /*33330*/  IMAD.WIDE R14, R15, 0x2, R2 ;  /* 0x000000020f0e7825 */ /* 0x020fca00078e0202 */
[----:B------:R1:W-:Y:S01]  /*33340*/  STL.64 [R1+0x290], R14 ;  /* 0x0002900e01007387 */ /* 0x0003e20000100a00 */
[----:B0-----:R-:W-:-:S03]  /*33350*/  IMAD.WIDE R24, R12, 0x2, R2 ;  /* 0x000000020c187825 */ /* 0x001fc600078e0202 */
[----:B-1----:R-:W5:Y:S04]  /*33360*/  LDL.LU R14, [R1+0x9bc] ;  /* 0x0009bc00010e7983 */ /* 0x002f680000300800 */
[----:B------:R0:W-:Y:S01]  /*33370*/  STL.64 [R1+0x2dd8], R24 ;  /* 0x002dd81801007387 */ /* 0x0001e20000100a00 */
[----:B------:R-:W-:-:S03]  /*33380*/  IMAD.WIDE R12, R13, 0x2, R2 ;  /* 0x000000020d0c7825 */ /* 0x000fc600078e0202 */
[----:B------:R-:W5:Y:S04]  /*33390*/  LDL.LU R15, [R1+0x26c] ;  /* 0x00026c00010f7983 */ /* 0x000f680000300800 */
[----:B------:R1:W-:Y:S01]  /*333a0*/  STL.64 [R1+0x288], R12 ;  /* 0x0002880c01007387 */ /* 0x0003e20000100a00 */
[----:B0-----:R-:W-:-:S03]  /*333b0*/  IMAD.WIDE R24, R10, 0x2, R2 ;  /* 0x000000020a187825 */ /* 0x001fc600078e0202 */
[----:B-1----:R-:W5:Y:S04]  /*333c0*/  LDL.LU.64 R12, [R1+0x238] ;  /* 0x00023800010c7983 */ /* 0x002f680000300a00 */
[----:B------:R0:W-:Y:S01]  /*333d0*/  STL.64 [R1+0x2df8], R24 ;  /* 0x002df81801007387 */ /* 0x0001e20000100a00 */
[----:B------:R-:W-:-:S03]  /*333e0*/  IMAD.WIDE R28, R11, 0x2, R2 ;  /* 0x000000020b1c7825 */ /* 0x000fc600078e0202 */
[----:B------:R-:W5:Y:S04]  /*333f0*/  LDL.LU.64 R10, [R1+0xe8] ;  /* 0x0000e800010a7983 */ /* 0x000f680000300a00 */
[----:B------:R1:W-:Y:S01]  /*33400*/  STL.64 [R1+0x280], R28 ;  /* 0x0002801c01007387 */ /* 0x0003e20000100a00 */
[----:B0-----:R-:W-:-:S05]  /*33410*/  IMAD.WIDE R24, R26, 0x2, R2 ;  /* 0x000000021a187825 */ /* 0x001fca00078e0202 */
[----:B------:R-:W-:Y:S01]  /*33420*/  STL.64 [R1+0x2e18], R24 ;  /* 0x002e181801007387 */ /* 0x000fe20000100a00 */
[----:B-1----:R-:W-:-:S03]  /*33430*/  IMAD.WIDE R28, R27, 0x2, R2 ;  /* 0x000000021b1c7825 */ /* 0x002fc600078e0202 */
[----:B------:R-:W5:Y:S04]  /*33440*/  LDL.LU.64 R26, [R1+0x230] ;  /* 0x00023000011a7983 */ /* 0x000f680000300a00 */
[----:B------:R0:W-:Y:S02]  /*33450*/  STL.64 [R1+0x3558], R28 ;  /* 0x0035581c01007387 */ /* 0x0001e40000100a00 */
[----:B0-----:R-:W-:-:S04]  /*33460*/  IMAD.WIDE R28, R18, 0x2, R2 ;  /* 0x00000002121c7825 */ /* 0x001fc800078e0202 */
[--C-:B------:R-:W-:Y:S02]  /*33470*/  IMAD.WIDE R24, R19, 0x2, R2.reuse ;  /* 0x0000000213187825 */ /* 0x100fe400078e0202 */
[----:B------:R-:W5:Y:S04]  /*33480*/  LDL.LU.64 R18, [R1+0xe0] ;  /* 0x0000e00001127983 */ /* 0x000f680000300a00 */
[----:B------:R0:W-:Y:S04]  /*33490*/  STL.64 [R1+0x2e38], R28 ;  /* 0x002e381c01007387 */ /* 0x0001e80000100a00 */
[----:B------:R1:W-:Y:S01]  /*334a0*/  STL.64 [R1+0x270], R24 ;  /* 0x0002701801007387 */ /* 0x0003e20000100a00 */
[----:B0-----:R-:W-:-:S04]  /*334b0*/  IMAD.WIDE R28, R4, 0x2, R2 ;  /* 0x00000002041c7825 */ /* 0x001fc800078e0202 */
[--C-:B-1----:R-:W-:Y:S02]  /*334c0*/  IMAD.WIDE R24, R5, 0x2, R2.reuse ;  /* 0x0000000205187825 */ /* 0x102fe400078e0202 */
[----:B------:R-:W5:Y:S04]  /*334d0*/  LDL.LU.64 R4, [R1+0x228] ;  /* 0x0002280001047983 */ /* 0x000f680000300a00 */
[----:B------:R0:W-:Y:S04]  /*334e0*/  STL.64 [R1+0x2e60], R28 ;  /* 0x002e601c01007387 */ /* 0x0001e80000100a00 */
[----:B------:R2:W-:Y:S01]  /*334f0*/  STL.64 [R1+0x2e70], R24 ;  /* 0x002e701801007387 */ /* 0x0005e20000100a00 */
[----:B0-----:R-:W-:-:S04]  /*33500*/  IMAD.WIDE R28, R6, 0x2, R2 ;  /* 0x00000002061c7825 */ /* 0x001fc800078e0202 */
[--C-:B--2---:R-:W-:Y:S02]  /*33510*/  IMAD.WIDE R24, R7, 0x2, R2.reuse ;  /* 0x0000000207187825 */ /* 0x104fe400078e0202 */
[----:B------:R-:W2:Y:S04]  /*33520*/  LDL.LU.64 R6, [R1+0xd8] ;  /* 0x0000d80001067983 */ /* 0x000ea80000300a00 */
[----:B------:R0:W-:Y:S04]  /*33530*/  STL.64 [R1+0x260], R28 ;  /* 0x0002601c01007387 */ /* 0x0001e80000100a00 */
[----:B------:R1:W-:Y:S01]  /*33540*/  STL.64 [R1+0x2e90], R24 ;  /* 0x002e901801007387 */ /* 0x0003e20000100a00 */
[----:B0-----:R-:W-:-:S03]  /*33550*/  IMAD.WIDE R28, R23, 0x2, R2 ;  /* 0x00000002171c7825 */ /* 0x001fc600078e0202 */
[----:B-1----:R-:W2:Y:S01]  /*33560*/  LDL.LU.64 R24, [R1+0x220] ;  /* 0x0002200001187983 */ /* 0x002ea20000300a00 */
[----:B------:R-:W-:-:S03]  /*33570*/  IMAD.WIDE R22, R20, 0x2, R2 ;  /* 0x0000000214167825 */ /* 0x000fc600078e0202 */
[----:B------:R3:W-:Y:S04]  /*33580*/  STL.64 [R1+0x258], R28 ;  /* 0x0002581c01007387 */ /* 0x0007e80000100a00 */
[----:B------:R4:W-:Y:S01]  /*33590*/  STL.64 [R1+0x2eb0], R22 ;  /* 0x002eb01601007387 */ /* 0x0009e20000100a00 */
[----:B---3--:R-:W-:-:S04]  /*335a0*/  IMAD.WIDE R28, R8, 0x2, R2 ;  /* 0x00000002081c7825 */ /* 0x008fc800078e0202 */
[--C-:B----4-:R-:W-:Y:S02]  /*335b0*/  IMAD.WIDE R22, R9, 0x2, R2.reuse ;  /* 0x0000000209167825 */ /* 0x110fe400078e0202 */
[----:B------:R-:W3:Y:S04]  /*335c0*/  LDL.LU.64 R8, [R1+0xd0] ;  /* 0x0000d00001087983 */ /* 0x000ee80000300a00 */
[----:B------:R0:W-:Y:S04]  /*335d0*/  STL.64 [R1+0x250], R28 ;  /* 0x0002501c01007387 */ /* 0x0001e80000100a00 */
[----:B------:R1:W-:Y:S01]  /*335e0*/  STL.64 [R1+0x2ed0], R22 ;  /* 0x002ed01601007387 */ /* 0x0003e20000100a00 */
[----:B------:R-:W-:-:S04]  /*335f0*/  IMAD.WIDE R20, R21, 0x2, R2 ;  /* 0x0000000215147825 */ /* 0x000fc800078e0202 */
[--C-:B0-----:R-:W-:Y:S01]  /*33600*/  IMAD.WIDE R28, R16, 0x2, R2.reuse ;  /* 0x00000002101c7825 */ /* 0x101fe200078e0202 */
[----:B-1----:R-:W4:Y:S04]  /*33610*/  LDL.LU.64 R22, [R1+0x218] ;  /* 0x0002180001167983 */ /* 0x002f280000300a00 */
[----:B------:R0:W-:Y:S04]  /*33620*/  STL.64 [R1+0x248], R20 ;  /* 0x0002481401007387 */ /* 0x0001e80000100a00 */
[----:B------:R1:W-:Y:S01]  /*33630*/  STL.64 [R1+0x2ef0], R28 ;  /* 0x002ef01c01007387 */ /* 0x0003e20000100a00 */
[----:B0-----:R-:W-:-:S03]  /*33640*/  IMAD.WIDE R20, R17, 0x2, R2 ;  /* 0x0000000211147825 */ /* 0x001fc600078e0202 */
[----:B------:R-:W4:Y:S01]  /*33650*/  LDL.LU.64 R16, [R1+0xc8] ;  /* 0x0000c80001107983 */ /* 0x000f220000300a00 */
[----:B-1----:R-:W-:-:S03]  /*33660*/  IMAD.WIDE R28, R0, 0x2, R2 ;  /* 0x00000002001c7825 */ /* 0x002fc600078e0202 */
[----:B------:R5:W-:Y:S04]  /*33670*/  STL.64 [R1+0x240], R20 ;  /* 0x0002401401007387 */ /* 0x000be80000100a00 */
[----:B------:R-:W-:Y:S01]  /*33680*/  STL.64 [R1+0x2f10], R28 ;  /* 0x002f101c01007387 */ /* 0x000fe20000100a00 */
[----:B-----5:R-:W-:-:S04]  /*33690*/  IMAD.WIDE R20, R14, 0x2, R2 ;  /* 0x000000020e147825 */ /* 0x020fc800078e0202 */
[----:B------:R-:W-:Y:S02]  /*336a0*/  IMAD.WIDE R2, R15, 0x2, R2 ;  /* 0x000000020f027825 */ /* 0x000fe400078e0202 */
[----:B------:R-:W5:Y:S04]  /*336b0*/  LDL.LU.64 R14, [R1+0x210] ;  /* 0x00021000010e7983 */ /* 0x000f680000300a00 */
[----:B------:R-:W-:Y:S04]  /*336c0*/  STL.64 [R1+0x9b8], R20 ;  /* 0x0009b81401007387 */ /* 0x000fe80000100a00 */
[----:B------:R-:W-:Y:S04]  /*336d0*/  STL.64 [R1+0x268], R2 ;  /* 0x0002680201007387 */ /* 0x000fe80000100a00 */
[----:B------:R0:W-:Y:S01]  /*336e0*/  STL [R1+0x33b0], R12 ;  /* 0x0033b00c01007387 */ /* 0x0001e20000100800 */
[----:B------:R-:W-:-:S03]  /*336f0*/  IMAD.MOV.U32 R0, RZ, RZ, R13 ;  /* 0x000000ffff007224 */ /* 0x000fc600078e000d */
[----:B0-----:R-:W5:Y:S04]  /*33700*/  LDL.LU.64 R12, [R1+0xc0] ;  /* 0x0000c000010c7983 */ /* 0x001f680000300a00 */
[----:B------:R0:W-:Y:S04]  /*33710*/  STL [R1+0x33a8], R0 ;  /* 0x0033a80001007387 */ /* 0x0001e80000100800 */
[----:B------:R1:W-:Y:S01]  /*33720*/  STL [R1+0x33ac], R10 ;  /* 0x0033ac0a01007387 */ /* 0x0003e20000100800 */
[----:B0-----:R-:W-:-:S03]  /*33730*/  IMAD.MOV.U32 R0, RZ, RZ, R11 ;  /* 0x000000ffff007224 */ /* 0x001fc600078e000b */
[----:B-1----:R-:W5:Y:S04]  /*33740*/  LDL.LU.64 R10, [R1+0x208] ;  /* 0x00020800010a7983 */ /* 0x002f680000300a00 */
[----:B------:R0:W-:Y:S04]  /*33750*/  STL [R1+0x33a0], R0 ;  /* 0x0033a00001007387 */ /* 0x0001e80000100800 */
[----:B------:R1:W-:Y:S01]  /*33760*/  STL [R1+0x33a4], R26 ;  /* 0x0033a41a01007387 */ /* 0x0003e20000100800 */
[----:B0-----:R-:W-:-:S03]  /*33770*/  IMAD.MOV.U32 R0, RZ, RZ, R27 ;  /* 0x000000ffff007224 */ /* 0x001fc600078e001b */
[----:B-1----:R-:W5:Y:S04]  /*33780*/  LDL.LU.64 R26, [R1+0xb8] ;  /* 0x0000b800011a7983 */ /* 0x002f680000300a00 */
[----:B------:R0:W-:Y:S04]  /*33790*/  STL [R1+0x3398], R0 ;  /* 0x0033980001007387 */ /* 0x0001e80000100800 */
[----:B------:R-:W-:Y:S04]  /*337a0*/  STL [R1+0x339c], R18 ;  /* 0x00339c1201007387 */ /* 0x000fe80000100800 */
[----:B------:R-:W5:Y:S01]  /*337b0*/  LDL.LU.64 R20, [R1+0x200] ;  /* 0x0002000001147983 */ /* 0x000f620000300a00 */
[----:B0-----:R-:W-:-:S05]  /*337c0*/  IMAD.MOV.U32 R0, RZ, RZ, R19 ;  /* 0x000000ffff007224 */ /* 0x001fca00078e0013 */
[----:B------:R0:W-:Y:S02]  /*337d0*/  STL [R1+0x3390], R0 ;  /* 0x0033900001007387 */ /* 0x0001e40000100800 */
[----:B0-----:R-:W-:Y:S02]  /*337e0*/  IMAD.MOV.U32 R0, RZ, RZ, R5 ;  /* 0x000000ffff007224 */ /* 0x001fe400078e0005 */
[----:B------:R0:W-:Y:S04]  /*337f0*/  STL [R1+0x3394], R4 ;  /* 0x0033940401007387 */ /* 0x0001e80000100800 */
[----:B0-----:R-:W5:Y:S04]  /*33800*/  LDL.LU.64 R4, [R1+0xb0] ;  /* 0x0000b00001047983 */ /* 0x001f680000300a00 */
[----:B------:R2:W-:Y:S02]  /*33810*/  STL [R1+0x3388], R0 ;  /* 0x0033880001007387 */ /* 0x0005e40000100800 */
[----:B--2---:R-:W-:-:S02]  /*33820*/  IMAD.MOV.U32 R0, RZ, RZ, R7 ;  /* 0x000000ffff007224 */ /* 0x004fc400078e0007 */
[----:B------:R0:W-:Y:S04]  /*33830*/  STL [R1+0x338c], R6 ;  /* 0x00338c0601007387 */ /* 0x0001e80000100800 */
[----:B0-----:R-:W2:Y:S04]  /*33840*/  LDL.LU.64 R6, [R1+0x1f8] ;  /* 0x0001f80001067983 */ /* 0x001ea80000300a00 */
[----:B------:R0:W-:Y:S04]  /*33850*/  STL [R1+0x3380], R0 ;  /* 0x0033800001007387 */ /* 0x0001e80000100800 */
[----:B------:R-:W-:Y:S04]  /*33860*/  STL [R1+0x3384], R24 ;  /* 0x0033841801007387 */ /* 0x000fe80000100800 */
[----:B------:R-:W2:Y:S01]  /*33870*/  LDL.LU.64 R18, [R1+0xa8] ;  /* 0x0000a80001127983 */ /* 0x000ea20000300a00 */
[----:B0-----:R-:W-:-:S03]  /*33880*/  IMAD.MOV.U32 R0, RZ, RZ, R25 ;  /* 0x000000ffff007224 */ /* 0x001fc600078e0019 */
[----:B---3--:R-:W-:Y:S04]  /*33890*/  STL [R1+0x337c], R8 ;  /* 0x00337c0801007387 */ /* 0x008fe80000100800 */
[----:B------:R0:W-:Y:S02]  /*338a0*/  STL [R1+0x3378], R0 ;  /* 0x0033780001007387 */ /* 0x0001e40000100800 */
[----:B0-----:R-:W-:Y:S02]  /*338b0*/  IMAD.MOV.U32 R0, RZ, RZ, R9 ;  /* 0x000000ffff007224 */ /* 0x001fe400078e0009 */
[----:B------:R-:W3:Y:S04]  /*338c0*/  LDL.LU.64 R8, [R1+0x1f0] ;  /* 0x0001f00001087983 */ /* 0x000ee80000300a00 */
[----:B------:R0:W-:Y:S04]  /*338d0*/  STL [R1+0x3370], R0 ;  /* 0x0033700001007387 */ /* 0x0001e80000100800 */
[----:B----4-:R1:W-:Y:S01]  /*338e0*/  STL [R1+0x3374], R22 ;  /* 0x0033741601007387 */ /* 0x0103e20000100800 */
[----:B0-----:R-:W-:-:S03]  /*338f0*/  IMAD.MOV.U32 R0, RZ, RZ, R23 ;  /* 0x000000ffff007224 */ /* 0x001fc600078e0017 */
[----:B-1----:R-:W4:Y:S04]  /*33900*/  LDL.LU.64 R22, [R1+0xa0] ;  /* 0x0000a00001167983 */ /* 0x002f280000300a00 */
[----:B------:R0:W-:Y:S04]  /*33910*/  STL [R1+0x3368], R0 ;  /* 0x0033680001007387 */ /* 0x0001e80000100800 */
[----:B------:R1:W-:Y:S01]  /*33920*/  STL [R1+0x336c], R16 ;  /* 0x00336c1001007387 */ /* 0x0003e20000100800 */
[----:B0-----:R-:W-:-:S03]  /*33930*/  IMAD.MOV.U32 R0, RZ, RZ, R17 ;  /* 0x000000ffff007224 */ /* 0x001fc600078e0011 */
[----:B-1----:R-:W4:Y:S04]  /*33940*/  LDL.LU.64 R16, [R1+0x1e8] ;  /* 0x0001e80001107983 */ /* 0x002f280000300a00 */
[----:B------:R0:W-:Y:S04]  /*33950*/  STL [R1+0x3360], R0 ;  /* 0x0033600001007387 */ /* 0x0001e80000100800 */
[----:B-----5:R1:W-:Y:S01]  /*33960*/  STL [R1+0x3364], R14 ;  /* 0x0033640e01007387 */ /* 0x0203e20000100800 */
[----:B0-----:R-:W-:-:S03]  /*33970*/  IMAD.MOV.U32 R0, RZ, RZ, R15 ;  /* 0x000000ffff007224 */ /* 0x001fc600078e000f */
[----:B-1----:R-:W5:Y:S04]  /*33980*/  LDL.LU.64 R14, [R1+0x98] ;  /* 0x00009800010e7983 */ /* 0x002f680000300a00 */
        /* <DEDUP_REMOVED lines=20> */
[----:B------:R2:W-:Y:S02]  /*33ad0*/  STL [R1+0x3330], R0 ;  /* 0x0033300001007387 */ /* 0x0005e40000100800 */
[----:B--2---:R-:W-:Y:S02]  /*33ae0*/  IMAD.MOV.U32 R0, RZ, RZ, R7 ;  /* 0x000000ffff007224 */ /* 0x004fe400078e0007 */
[----:B------:R0:W-:Y:S04]  /*33af0*/  STL [R1+0x3334], R6 ;  /* 0x0033340601007387 */ /* 0x0001e80000100800 */
[----:B------:R-:W-:Y:S04]  /*33b00*/  STL [R1+0x332c], R18 ;  /* 0x00332c1201007387 */ /* 0x000fe80000100800 */
[----:B------:R1:W-:Y:S04]  /*33b10*/  STL [R1+0x3328], R0 ;  /* 0x0033280001007387 */ /* 0x0003e80000100800 */
[----:B0-----:R-:W2:Y:S01]  /*33b20*/  LDL.LU.64 R6, [R1+0x80] ;  /* 0x0000800001067983 */ /* 0x001ea20000300a00 */
[----:B-1----:R-:W-:-:S03]  /*33b30*/  IMAD.MOV.U32 R0, RZ, RZ, R19 ;  /* 0x000000ffff007224 */ /* 0x002fc600078e0013 */
[----:B------:R-:W2:Y:S04]  /*33b40*/  LDL.LU.64 R18, [R1+0x1c8] ;  /* 0x0001c80001127983 */ /* 0x000ea80000300a00 */
[----:B------:R0:W-:Y:S04]  /*33b50*/  STL [R1+0x3320], R0 ;  /* 0x0033200001007387 */ /* 0x0001e80000100800 */
[----:B---3--:R1:W-:Y:S01]  /*33b60*/  STL [R1+0x3324], R8 ;  /* 0x0033240801007387 */ /* 0x0083e20000100800 */
[----:B0-----:R-:W-:-:S03]  /*33b70*/  IMAD.MOV.U32 R0, RZ, RZ, R9 ;  /* 0x000000ffff007224 */ /* 0x001fc600078e0009 */
[----:B-1----:R-:W3:Y:S04]  /*33b80*/  LDL.LU.64 R8, [R1+0x78] ;  /* 0x0000780001087983 */ /* 0x002ee80000300a00 */
[----:B------:R0:W-:Y:S04]  /*33b90*/  STL [R1+0x3318], R0 ;  /* 0x0033180001007387 */ /* 0x0001e80000100800 */
[----:B----4-:R-:W-:Y:S04]  /*33ba0*/  STL [R1+0x331c], R22 ;  /* 0x00331c1601007387 */ /* 0x010fe80000100800 */
[----:B------:R-:W4:Y:S01]  /*33bb0*/  LDL.LU.64 R24, [R1+0x1c0] ;  /* 0x0001c00001187983 */ /* 0x000f220000300a00 */
[----:B0-----:R-:W-:-:S05]  /*33bc0*/  IMAD.MOV.U32 R0, RZ, RZ, R23 ;  /* 0x000000ffff007224 */ /* 0x001fca00078e0017 */
        /* <DEDUP_REMOVED lines=8> */
[----:B------:R0:W-:Y:S02]  /*33c50*/  STL [R1+0x3300], R0 ;  /* 0x0033000001007387 */ /* 0x0001e40000100800 */
[----:B0-----:R-:W-:Y:S02]  /*33c60*/  IMAD.MOV.U32 R0, RZ, RZ, R13 ;  /* 0x000000ffff007224 */ /* 0x001fe400078e000d */
[----:B------:R0:W-:Y:S04]  /*33c70*/  STL [R1+0x3304], R12 ;  /* 0x0033040c01007387 */ /* 0x0001e80000100800 */
[----:B0-----:R-:W5:Y:S04]  /*33c80*/  LDL.LU.64 R12, [R1+0x68] ;  /* 0x00006800010c7983 */ /* 0x001f680000300a00 */
[----:B------:R0:W-:Y:S04]  /*33c90*/  STL [R1+0x32f8], R0 ;  /* 0x0032f80001007387 */ /* 0x0001e80000100800 */
[----:B------:R1:W-:Y:S04]  /*33ca0*/  STL [R1+0x32fc], R10 ;  /* 0x0032fc0a01007387 */ /* 0x0003e80000100800 */
[----:B------:R-:W5:Y:S01]  /*33cb0*/  LDL.LU.64 R22, [R1+0x1b0] ;  /* 0x0001b00001167983 */ /* 0x000f620000300a00 */
[----:B0-----:R-:W-:-:S03]  /*33cc0*/  IMAD.MOV.U32 R0, RZ, RZ, R11 ;  /* 0x000000ffff007224 */ /* 0x001fc600078e000b */
[----:B------:R-:W-:Y:S04]  /*33cd0*/  STL [R1+0x32f4], R26 ;  /* 0x0032f41a01007387 */ /* 0x000fe80000100800 */
[----:B------:R0:W-:Y:S04]  /*33ce0*/  STL [R1+0x32f0], R0 ;  /* 0x0032f00001007387 */ /* 0x0001e80000100800 */
[----:B-1----:R-:W5:Y:S01]  /*33cf0*/  LDL.LU.64 R10, [R1+0x60] ;  /* 0x00006000010a7983 */ /* 0x002f620000300a00 */
[----:B0-----:R-:W-:-:S03]  /*33d00*/  IMAD.MOV.U32 R0, RZ, RZ, R27 ;  /* 0x000000ffff007224 */ /* 0x001fc600078e001b */
[----:B------:R-:W-:Y:S04]  /*33d10*/  STL [R1+0x32ec], R20 ;  /* 0x0032ec1401007387 */ /* 0x000fe80000100800 */
[----:B------:R0:W-:Y:S04]  /*33d20*/  STL [R1+0x32e8], R0 ;  /* 0x0032e80001007387 */ /* 0x0001e80000100800 */
[----:B------:R-:W5:Y:S01]  /*33d30*/  LDL.LU.64 R26, [R1+0x1a8] ;  /* 0x0001a800011a7983 */ /* 0x000f620000300a00 */
[----:B0-----:R-:W-:-:S03]  /*33d40*/  IMAD.MOV.U32 R0, RZ, RZ, R21 ;  /* 0x000000ffff007224 */ /* 0x001fc600078e0015 */
[----:B------:R-:W-:Y:S04]  /*33d50*/  STL [R1+0x32e4], R4 ;  /* 0x0032e40401007387 */ /* 0x000fe80000100800 */
[----:B------:R0:W-:Y:S04]  /*33d60*/  STL [R1+0x32e0], R0 ;  /* 0x0032e00001007387 */ /* 0x0001e80000100800 */
[----:B------:R-:W5:Y:S01]  /*33d70*/  LDL.LU.64 R20, [R1+0x58] ;  /* 0x0000580001147983 */ /* 0x000f620000300a00 */
[----:B0-----:R-:W-:-:S03]  /*33d80*/  IMAD.MOV.U32 R0, RZ, RZ, R5 ;  /* 0x000000ffff007224 */ /* 0x001fc600078e0005 */
[----:B------:R-:W5:Y:S04]  /*33d90*/  LDL.LU.64 R4, [R1+0x1a0] ;  /* 0x0001a00001047983 */ /* 0x000f680000300a00 */
[----:B------:R2:W-:Y:S02]  /*33da0*/  STL [R1+0x32d8], R0 ;  /* 0x0032d80001007387 */ /* 0x0005e40000100800 */
[----:B--2---:R-:W-:Y:S02]  /*33db0*/  IMAD.MOV.U32 R0, RZ, RZ, R7 ;  /* 0x000000ffff007224 */ /* 0x004fe400078e0007 */
[----:B------:R0:W-:Y:S04]  /*33dc0*/  STL [R1+0x32dc], R6 ;  /* 0x0032dc0601007387 */ /* 0x0001e80000100800 */
[----:B------:R-:W-:Y:S04]  /*33dd0*/  STL [R1+0x32d4], R18 ;  /* 0x0032d41201007387 */ /* 0x000fe80000100800 */
[----:B------:R1:W-:Y:S04]  /*33de0*/  STL [R1+0x32d0], R0 ;  /* 0x0032d00001007387 */ /* 0x0003e80000100800 */
[----:B0-----:R-:W2:Y:S01]  /*33df0*/  LDL.LU.64 R6, [R1+0x50] ;  /* 0x0000500001067983 */ /* 0x001ea20000300a00 */
[----:B-1----:R-:W-:-:S03]  /*33e00*/  IMAD.MOV.U32 R0, RZ, RZ, R19 ;  /* 0x000000ffff007224 */ /* 0x002fc600078e0013 */
[----:B---3--:R-:W-:Y:S04]  /*33e10*/  STL [R1+0x32cc], R8 ;  /* 0x0032cc0801007387 */ /* 0x008fe80000100800 */
[----:B------:R0:W-:Y:S04]  /*33e20*/  STL [R1+0x32c8], R0 ;  /* 0x0032c80001007387 */ /* 0x0001e80000100800 */
[----:B------:R-:W3:Y:S01]  /*33e30*/  LDL.LU.64 R18, [R1+0x198] ;  /* 0x0001980001127983 */ /* 0x000ee20000300a00 */
[----:B0-----:R-:W-:-:S03]  /*33e40*/  IMAD.MOV.U32 R0, RZ, RZ, R9 ;  /* 0x000000ffff007224 */ /* 0x001fc600078e0009 */
[----:B----4-:R-:W-:Y:S04]  /*33e50*/  STL [R1+0x32c4], R24 ;  /* 0x0032c41801007387 */ /* 0x010fe80000100800 */
[----:B------:R0:W-:Y:S04]  /*33e60*/  STL [R1+0x32c0], R0 ;  /* 0x0032c00001007387 */ /* 0x0001e80000100800 */
[----:B------:R-:W4:Y:S01]  /*33e70*/  LDL.LU.64 R8, [R1+0x48] ;  /* 0x0000480001087983 */ /* 0x000f220000300a00 */
[----:B0-----:R-:W-:-:S03]  /*33e80*/  IMAD.MOV.U32 R0, RZ, RZ, R25 ;  /* 0x000000ffff007224 */ /* 0x001fc600078e0019 */
[----:B------:R-:W-:Y:S04]  /*33e90*/  STL [R1+0x32bc], R16 ;  /* 0x0032bc1001007387 */ /* 0x000fe80000100800 */
[----:B------:R0:W-:Y:S02]  /*33ea0*/  STL [R1+0x32b8], R0 ;  /* 0x0032b80001007387 */ /* 0x0001e40000100800 */
[----:B0-----:R-:W-:Y:S02]  /*33eb0*/  IMAD.MOV.U32 R0, RZ, RZ, R17 ;  /* 0x000000ffff007224 */ /* 0x001fe400078e0011 */
[----:B------:R-:W4:Y:S04]  /*33ec0*/  LDL.LU.64 R16, [R1+0x190] ;  /* 0x0001900001107983 */ /* 0x000f280000300a00 */
[----:B------:R0:W-:Y:S04]  /*33ed0*/  STL [R1+0x32b0], R0 ;  /* 0x0032b00001007387 */ /* 0x0001e80000100800 */
[----:B-----5:R1:W-:Y:S01]  /*33ee0*/  STL [R1+0x32b4], R14 ;  /* 0x0032b40e01007387 */ /* 0x0203e20000100800 */
[----:B0-----:R-:W-:-:S03]  /*33ef0*/  IMAD.MOV.U32 R0, RZ, RZ, R15 ;  /* 0x000000ffff007224 */ /* 0x001fc600078e000f */
[----:B-1----:R-:W5:Y:S04]  /*33f00*/  LDL.LU.64 R14, [R1+0x40] ;  /* 0x00004000010e7983 */ /* 0x002f680000300a00 */
[----:B------:R0:W-:Y:S04]  /*33f10*/  STL [R1+0x32a8], R0 ;  /* 0x0032a80001007387 */ /* 0x0001e80000100800 */
[----:B------:R1:W-:Y:S01]  /*33f20*/  STL [R1+0x32ac], R12 ;  /* 0x0032ac0c01007387 */ /* 0x0003e20000100800 */
[----:B0-----:R-:W-:-:S03]  /*33f30*/  IMAD.MOV.U32 R0, RZ, RZ, R13 ;  /* 0x000000ffff007224 */ /* 0x001fc600078e000d */
[----:B------:R-:W-:Y:S04]  /*33f40*/  STL [R1+0x32a4], R22 ;  /* 0x0032a41601007387 */ /* 0x000fe80000100800 */
[----:B------:R0:W-:Y:S04]  /*33f50*/  STL [R1+0x32a0], R0 ;  /* 0x0032a00001007387 */ /* 0x0001e80000100800 */
[----:B-1----:R-:W5:Y:S01]  /*33f60*/  LDL.LU.64 R12, [R1+0x188] ;  /* 0x00018800010c7983 */ /* 0x002f620000300a00 */
[----:B0-----:R-:W-:-:S03]  /*33f70*/  IMAD.MOV.U32 R0, RZ, RZ, R23 ;  /* 0x000000ffff007224 */ /* 0x001fc600078e0017 */
[----:B------:R-:W-:Y:S04]  /*33f80*/  STL [R1+0x329c], R10 ;  /* 0x00329c0a01007387 */ /* 0x000fe80000100800 */
[----:B------:R0:W-:Y:S02]  /*33f90*/  STL [R1+0x3298], R0 ;  /* 0x0032980001007387 */ /* 0x0001e40000100800 */
[----:B0-----:R-:W-:Y:S02]  /*33fa0*/  IMAD.MOV.U32 R0, RZ, RZ, R11 ;  /* 0x000000ffff007224 */ /* 0x001fe400078e000b */
[----:B------:R-:W5:Y:S04]  /*33fb0*/  LDL.LU.64 R10, [R1+0x38] ;  /* 0x00003800010a7983 */ /* 0x000f680000300a00 */
[----:B------:R0:W-:Y:S04]  /*33fc0*/  STL [R1+0x3290], R0 ;  /* 0x0032900001007387 */ /* 0x0001e80000100800 */
[----:B------:R1:W-:Y:S01]  /*33fd0*/  STL [R1+0x3294], R26 ;  /* 0x0032941a01007387 */ /* 0x0003e20000100800 */
[----:B0-----:R-:W-:-:S03]  /*33fe0*/  IMAD.MOV.U32 R0, RZ, RZ, R27 ;  /* 0x000000ffff007224 */ /* 0x001fc600078e001b */
[----:B-1----:R-:W5:Y:S04]  /*33ff0*/  LDL.LU.64 R26, [R1+0x180] ;  /* 0x00018000011a7983 */ /* 0x002f680000300a00 */
[----:B------:R0:W-:Y:S04]  /*34000*/  STL [R1+0x3288], R0 ;  /* 0x0032880001007387 */ /* 0x0001e80000100800 */
[----:B------:R-:W-:Y:S01]  /*34010*/  STL [R1+0x328c], R20 ;  /* 0x00328c1401007387 */ /* 0x000fe20000100800 */
        /* <DEDUP_REMOVED lines=8> */
[----:B------:R-:W-:Y:S04]  /*340a0*/  STL [R1+0x327c], R6 ;  /* 0x00327c0601007387 */ /* 0x000fe80000100800 */
[----:B------:R-:W2:Y:S04]  /*340b0*/  LDL.LU.64 R24, [R1+0x28] ;  /* 0x0000280001187983 */ /* 0x000ea80000300a00 */
[----:B------:R0:W-:Y:S04]  /*340c0*/  STL [R1+0x3270], R0 ;  /* 0x0032700001007387 */ /* 0x0001e80000100800 */
[----:B---3--:R-:W-:Y:S01]  /*340d0*/  STL [R1+0x3274], R18 ;  /* 0x0032741201007387 */ /* 0x008fe20000100800 */
[----:B0-----:R-:W-:-:S03]  /*340e0*/  IMAD.MOV.U32 R0, RZ, RZ, R19 ;  /* 0x000000ffff007224 */ /* 0x001fc600078e0013 */
[----:B------:R-:W3:Y:S04]  /*340f0*/  LDL.LU.64 R6, [R1+0x170] ;  /* 0x0001700001067983 */ /* 0x000ee80000300a00 */
[----:B----4-:R-:W-:Y:S04]  /*34100*/  STL [R1+0x326c], R8 ;  /* 0x00326c0801007387 */ /* 0x010fe80000100800 */
[----:B------:R0:W-:Y:S04]  /*34110*/  STL [R1+0x3268], R0 ;  /* 0x0032680001007387 */ /* 0x0001e80000100800 */
[----:B------:R-:W4:Y:S01]  /*34120*/  LDL.LU.64 R22, [R1+0x20] ;  /* 0x0000200001167983 */ /* 0x000f220000300a00 */
[----:B0-----:R-:W-:-:S03]  /*34130*/  IMAD.MOV.U32 R0, RZ, RZ, R9 ;  /* 0x000000ffff007224 */ /* 0x001fc600078e0009 */
[----:B------:R-:W4:Y:S04]  /*34140*/  LDL.LU.64 R8, [R1+0x168] ;  /* 0x0001680001087983 */ /* 0x000f280000300a00 */
[----:B------:R0:W-:Y:S02]  /*34150*/  STL [R1+0x3260], R0 ;  /* 0x0032600001007387 */ /* 0x0001e40000100800 */
[----:B0-----:R-:W-:Y:S02]  /*34160*/  IMAD.MOV.U32 R0, RZ, RZ, R17 ;  /* 0x000000ffff007224 */ /* 0x001fe400078e0011 */
[----:B------:R-:W-:Y:S04]  /*34170*/  STL [R1+0x3264], R16 ;  /* 0x0032641001007387 */ /* 0x000fe80000100800 */
[----:B------:R-:W4:Y:S04]  /*34180*/  LDL.LU.64 R20, [R1+0x18] ;  /* 0x0000180001147983 */ /* 0x000f280000300a00 */
[----:B------:R0:W-:Y:S04]  /*34190*/  STL [R1+0x3258], R0 ;  /* 0x0032580001007387 */ /* 0x0001e80000100800 */
[----:B-----5:R-:W-:Y:S04]  /*341a0*/  STL [R1+0x325c], R14 ;  /* 0x00325c0e01007387 */ /* 0x020fe80000100800 */
[----:B------:R-:W5:Y:S01]  /*341b0*/  LDL.LU.64 R18, [R1+0x160] ;  /* 0x0001600001127983 */ /* 0x000f620000300a00 */
[----:B0-----:R-:W-:-:S03]  /*341c0*/  IMAD.MOV.U32 R0, RZ, RZ, R15 ;  /* 0x000000ffff007224 */ /* 0x001fc600078e000f */
[----:B------:R-:W5:Y:S04]  /*341d0*/  LDL.LU.64 R16, [R1+0x10] ;  /* 0x0000100001107983 */ /* 0x000f680000300a00 */
[----:B------:R0:W-:Y:S04]  /*341e0*/  STL [R1+0x3250], R0 ;  /* 0x0032500001007387 */ /* 0x0001e80000100800 */
[----:B------:R-:W-:Y:S04]  /*341f0*/  STL [R1+0x3254], R12 ;  /* 0x0032540c01007387 */ /* 0x000fe80000100800 */
[----:B------:R-:W5:Y:S01]  /*34200*/  LDL.LU.64 R2, [R1+0x158] ;  /* 0x0001580001027983 */ /* 0x000f620000300a00 */
[----:B0-----:R-:W-:-:S03]  /*34210*/  IMAD.MOV.U32 R0, RZ, RZ, R13 ;  /* 0x000000ffff007224 */ /* 0x001fc600078e000d */
[----:B------:R-:W5:Y:S04]  /*34220*/  LDL.LU.64 R14, [R1+0x8] ;  /* 0x00000800010e7983 */ /* 0x000f680000300a00 */
[----:B------:R0:W-:Y:S04]  /*34230*/  STL [R1+0x3248], R0 ;  /* 0x0032480001007387 */ /* 0x0001e80000100800 */
[----:B------:R1:W-:Y:S01]  /*34240*/  STL [R1+0x324c], R10 ;  /* 0x00324c0a01007387 */ /* 0x0003e20000100800 */
[----:B0-----:R-:W-:-:S03]  /*34250*/  IMAD.MOV.U32 R0, RZ, RZ, R11 ;  /* 0x000000ffff007224 */ /* 0x001fc600078e000b */
[----:B------:R-:W5:Y:S04]  /*34260*/  LDL.LU.64 R12, [R1+0x150] ;  /* 0x00015000010c7983 */ /* 0x000f680000300a00 */
[----:B------:R0:W-:Y:S04]  /*34270*/  STL [R1+0x3240], R0 ;  /* 0x0032400001007387 */ /* 0x0001e80000100800 */
[----:B------:R0:W-:Y:S04]  /*34280*/  STL [R1+0x3244], R26 ;  /* 0x0032441a01007387 */ /* 0x0001e80000100800 */
[----:B-1----:R-:W5:Y:S01]  /*34290*/  LDL.LU.64 R10, [R1] ;  /* 0x00000000010a7983 */ /* 0x002f620000300a00 */
[----:B0-----:R-:W-:-:S03]  /*342a0*/  IMAD.MOV.U32 R0, RZ, RZ, R27 ;  /* 0x000000ffff007224 */ /* 0x001fc600078e001b */
[----:B------:R-:W5:Y:S04]  /*342b0*/  LDL.LU.64 R26, [R1+0x148] ;  /* 0x00014800011a7983 */ /* 0x000f680000300a00 */
[----:B------:R0:W-:Y:S02]  /*342c0*/  STL [R1+0x3238], R0 ;  /* 0x0032380001007387 */ /* 0x0001e40000100800 */
[----:B0-----:R-:W-:Y:S02]  /*342d0*/  IMAD.MOV.U32 R0, RZ, RZ, R29 ;  /* 0x000000ffff007224 */ /* 0x001fe400078e001d */
[----:B------:R0:W-:Y:S04]  /*342e0*/  STL [R1+0x323c], R28 ;  /* 0x00323c1c01007387 */ /* 0x0001e80000100800 */
[----:B0-----:R-:W5:Y:S04]  /*342f0*/  LDL.LU.64 R28, [R1+0x3558] ;  /* 0x00355800011c7983 */ /* 0x001f680000300a00 */
[----:B------:R-:W-:Y:S04]  /*34300*/  STL [R1+0x3234], R4 ;  /* 0x0032340401007387 */ /* 0x000fe80000100800 */
[----:B------:R0:W-:Y:S02]  /*34310*/  STL [R1+0x3230], R0 ;  /* 0x0032300001007387 */ /* 0x0001e40000100800 */
[----:B0-----:R-:W-:-:S02]  /*34320*/  IMAD.MOV.U32 R0, RZ, RZ, R5 ;  /* 0x000000ffff007224 */ /* 0x001fc400078e0005 */
[----:B------:R-:W5:Y:S04]  /*34330*/  LDL.LU.64 R4, [R1+0x140] ;  /* 0x0001400001047983 */ /* 0x000f680000300a00 */
[----:B------:R2:W-:Y:S02]  /*34340*/  STL [R1+0x3228], R0 ;  /* 0x0032280001007387 */ /* 0x0005e40000100800 */
[----:B--2---:R-:W-:Y:S02]  /*34350*/  IMAD.MOV.U32 R0, RZ, RZ, R25 ;  /* 0x000000ffff007224 */ /* 0x004fe400078e0019 */
[----:B------:R0:W-:Y:S04]  /*34360*/  STL [R1+0x322c], R24 ;  /* 0x00322c1801007387 */ /* 0x0001e80000100800 */
[----:B0-----:R-:W2:Y:S04]  /*34370*/  LDL.LU.64 R24, [R1+0x3550] ;  /* 0x0035500001187983 */ /* 0x001ea80000300a00 */
[----:B---3--:R-:W-:Y:S04]  /*34380*/  STL [R1+0x3224], R6 ;  /* 0x0032240601007387 */ /* 0x008fe80000100800 */
[----:B------:R0:W-:Y:S02]  /*34390*/  STL [R1+0x3220], R0 ;  /* 0x0032200001007387 */ /* 0x0001e40000100800 */
[----:B0-----:R-:W-:-:S02]  /*343a0*/  IMAD.MOV.U32 R0, RZ, RZ, R7 ;  /* 0x000000ffff007224 */ /* 0x001fc400078e0007 */
[----:B------:R-:W3:Y:S04]  /*343b0*/  LDL.LU.64 R6, [R1+0x138] ;  /* 0x0001380001067983 */ /* 0x000ee80000300a00 */
[----:B------:R0:W-:Y:S04]  /*343c0*/  STL [R1+0x3218], R0 ;  /* 0x0032180001007387 */ /* 0x0001e80000100800 */
[----:B----4-:R1:W-:Y:S01]  /*343d0*/  STL [R1+0x321c], R22 ;  /* 0x00321c1601007387 */ /* 0x0103e20000100800 */
[----:B0-----:R-:W-:-:S03]  /*343e0*/  IMAD.MOV.U32 R0, RZ, RZ, R23 ;  /* 0x000000ffff007224 */ /* 0x001fc600078e0017 */
[----:B-1----:R-:W4:Y:S04]  /*343f0*/  LDL.LU.64 R22, [R1+0x3548] ;  /* 0x0035480001167983 */ /* 0x002f280000300a00 */
[----:B------:R-:W-:Y:S04]  /*34400*/  STL [R1+0x3214], R8 ;  /* 0x0032140801007387 */ /* 0x000fe80000100800 */
[----:B------:R0:W-:Y:S02]  /*34410*/  STL [R1+0x3210], R0 ;  /* 0x0032100001007387 */ /* 0x0001e40000100800 */
[----:B0-----:R-:W-:-:S02]  /*34420*/  IMAD.MOV.U32 R0, RZ, RZ, R9 ;  /* 0x000000ffff007224 */ /* 0x001fc400078e0009 */
[----:B------:R-:W2:Y:S04]  /*34430*/  LDL.LU.64 R8, [R1+0x130] ;  /* 0x0001300001087983 */ /* 0x000ea80000300a00 */
[----:B------:R0:W-:Y:S04]  /*34440*/  STL [R1+0x3208], R0 ;  /* 0x0032080001007387 */ /* 0x0001e80000100800 */
[----:B------:R1:W-:Y:S01]  /*34450*/  STL [R1+0x320c], R20 ;  /* 0x00320c1401007387 */ /* 0x0003e20000100800 */
[----:B0-----:R-:W-:-:S03]  /*34460*/  IMAD.MOV.U32 R0, RZ, RZ, R21 ;  /* 0x000000ffff007224 */ /* 0x001fc600078e0015 */
[----:B-1----:R-:W2:Y:S04]  /*34470*/  LDL.LU.64 R20, [R1+0x3540] ;  /* 0x0035400001147983 */ /* 0x002ea80000300a00 */
[----:B-----5:R-:W-:Y:S04]  /*34480*/  STL [R1+0x3204], R18 ;  /* 0x0032041201007387 */ /* 0x020fe80000100800 */
[----:B------:R0:W-:Y:S02]  /*34490*/  STL [R1+0x3200], R0 ;  /* 0x0032000001007387 */ /* 0x0001e40000100800 */
[----:B0-----:R-:W-:-:S02]  /*344a0*/  IMAD.MOV.U32 R0, RZ, RZ, R19 ;  /* 0x000000ffff007224 */ /* 0x001fc400078e0013 */
[----:B------:R-:W5:Y:S04]  /*344b0*/  LDL.LU.64 R18, [R1+0x3538] ;  /* 0x0035380001127983 */ /* 0x000f680000300a00 */
[----:B------:R-:W-:Y:S04]  /*344c0*/  STL [R1+0x31fc], R16 ;  /* 0x0031fc1001007387 */ /* 0x000fe80000100800 */
[----:B------:R0:W-:Y:S02]  /*344d0*/  STL [R1+0x31f8], R0 ;  /* 0x0031f80001007387 */ /* 0x0001e40000100800 */
[----:B0-----:R-:W-:-:S02]  /*344e0*/  IMAD.MOV.U32 R0, RZ, RZ, R17 ;  /* 0x000000ffff007224 */ /* 0x001fc400078e0011 */
[----:B------:R-:W2:Y:S04]  /*344f0*/  LDL.LU.64 R16, [R1+0x3530] ;  /* 0x0035300001107983 */ /* 0x000ea80000300a00 */
[----:B------:R-:W-:Y:S04]  /*34500*/  STL [R1+0x31f4], R2 ;  /* 0x0031f40201007387 */ /* 0x000fe80000100800 */
[----:B------:R0:W-:Y:S04]  /*34510*/  STL [R1+0x31f0], R0 ;  /* 0x0031f00001007387 */ /* 0x0001e80000100800 */
[----:B------:R-:W-:Y:S01]  /*34520*/  STL [R1+0x31ec], R14 ;  /* 0x0031ec0e01007387 */ /* 0x000fe20000100800 */
[----:B0-----:R-:W-:-:S05]  /*34530*/  IMAD.MOV.U32 R0, RZ, RZ, R3 ;  /* 0x000000ffff007224 */ /* 0x001fca00078e0003 */
[----:B------:R0:W-:Y:S04]  /*34540*/  STL [R1+0x31e8], R0 ;  /* 0x0031e80001007387 */ /* 0x0001e80000100800 */
[----:B------:R-:W2:Y:S01]  /*34550*/  LDL.LU.64 R2, [R1+0x120] ;  /* 0x0001200001027983 */ /* 0x000ea20000300a00 */
[----:B0-----:R-:W-:-:S03]  /*34560*/  IMAD.MOV.U32 R0, RZ, RZ, R15 ;  /* 0x000000ffff007224 */ /* 0x001fc600078e000f */
[----:B------:R-:W2:Y:S04]  /*34570*/  LDL.LU.64 R14, [R1+0x3528] ;  /* 0x00352800010e7983 */ /* 0x000ea80000300a00 */
[----:B------:R-:W-:Y:S04]  /*34580*/  STL [R1+0x31e4], R12 ;  /* 0x0031e40c01007387 */ /* 0x000fe80000100800 */
[----:B------:R0:W-:Y:S02]  /*34590*/  STL [R1+0x31e0], R0 ;  /* 0x0031e00001007387 */ /* 0x0001e40000100800 */
[----:B0-----:R-:W-:-:S02]  /*345a0*/  IMAD.MOV.U32 R0, RZ, RZ, R13 ;  /* 0x000000ffff007224 */ /* 0x001fc400078e000d */
        /* <DEDUP_REMOVED lines=9> */
[----:B--2---:R-:W-:Y:S04]  /*34640*/  STL [R1+0x31cc], R26 ;  /* 0x0031cc1a01007387 */ /* 0x004fe80000100800 */
[----:B------:R0:W-:Y:S04]  /*34650*/  STL [R1+0x31c8], R0 ;  /* 0x0031c80001007387 */ /* 0x0001e80000100800 */
[----:B------:R1:W-:Y:S01]  /*34660*/  STL [R1+0x31c0], R27 ;  /* 0x0031c01b01007387 */ /* 0x0003e20000100800 */
[----:B0-----:R-:W-:-:S03]  /*34670*/  IMAD.MOV.U32 R0, RZ, RZ, R5 ;  /* 0x000000ffff007224 */ /* 0x001fc600078e0005 */
[----:B-1----:R-:W2:Y:S04]  /*34680*/  LDL.LU.64 R26, [R1+0x118] ;  /* 0x00011800011a7983 */ /* 0x002ea80000300a00 */
[----:B------:R0:W-:Y:S04]  /*34690*/  STL [R1+0x31c4], R4 ;  /* 0x0031c40401007387 */ /* 0x0001e80000100800 */
[----:B0-----:R-:W2:Y:S04]  /*346a0*/  LDL.LU.64 R4, [R1+0x3508] ;  /* 0x0035080001047983 */ /* 0x001ea80000300a00 */
[----:B--2---:R-:W-:Y:S04]  /*346b0*/  STL [R1+0x31bc], R4 ;  /* 0x0031bc0401007387 */ /* 0x004fe80000100800 */
[----:B------:R3:W-:Y:S04]  /*346c0*/  STL [R1+0x31b8], R0 ;  /* 0x0031b80001007387 */ /* 0x0007e80000100800 */
[----:B------:R0:W-:Y:S01]  /*346d0*/  STL [R1+0x31b0], R5 ;  /* 0x0031b00501007387 */ /* 0x0001e20000100800 */
[----:B---3--:R-:W-:-:S03]  /*346e0*/  IMAD.MOV.U32 R0, RZ, RZ, R7 ;  /* 0x000000ffff007224 */ /* 0x008fc600078e0007 */
[----:B0-----:R-:W2:Y:S04]  /*346f0*/  LDL.LU.64 R4, [R1+0x128] ;  /* 0x0001280001047983 */ /* 0x001ea80000300a00 */
[----:B------:R0:W-:Y:S04]  /*34700*/  STL [R1+0x31b4], R6 ;  /* 0x0031b40601007387 */ /* 0x0001e80000100800 */
[----:B0-----:R-:W3:Y:S04]  /*34710*/  LDL.LU.64 R6, [R1+0x3500] ;  /* 0x0035000001067983 */ /* 0x001ee80000300a00 */
[----:B---3--:R-:W-:Y:S04]  /*34720*/  STL [R1+0x31ac], R6 ;  /* 0x0031ac0601007387 */ /* 0x008fe80000100800 */
[----:B------:R0:W-:Y:S04]  /*34730*/  STL [R1+0x31a8], R0 ;  /* 0x0031a80001007387 */ /* 0x0001e80000100800 */
[----:B------:R1:W-:Y:S01]  /*34740*/  STL [R1+0x31a0], R7 ;  /* 0x0031a00701007387 */ /* 0x0003e20000100800 */
[----:B0-----:R-:W-:-:S03]  /*34750*/  IMAD.MOV.U32 R0, RZ, RZ, R9 ;  /* 0x000000ffff007224 */ /* 0x001fc600078e0009 */
[----:B-1----:R-:W3:Y:S04]  /*34760*/  LDL.LU.64 R6, [R1+0x108] ;  /* 0x0001080001067983 */ /* 0x002ee80000300a00 */
[----:B------:R0:W-:Y:S04]  /*34770*/  STL [R1+0x31a4], R8 ;  /* 0x0031a40801007387 */ /* 0x0001e80000100800 */
[----:B0-----:R-:W2:Y:S04]  /*34780*/  LDL.LU.64 R8, [R1+0x34f8] ;  /* 0x0034f80001087983 */ /* 0x001ea80000300a00 */
[----:B--2---:R-:W-:Y:S04]  /*34790*/  STL [R1+0x319c], R8 ;  /* 0x00319c0801007387 */ /* 0x004fe80000100800 */
[----:B------:R0:W-:Y:S04]  /*347a0*/  STL [R1+0x3198], R0 ;  /* 0x0031980001007387 */ /* 0x0001e80000100800 */
[----:B------:R1:W-:Y:S01]  /*347b0*/  STL [R1+0x3190], R9 ;  /* 0x0031900901007387 */ /* 0x0003e20000100800 */
[----:B0-----:R-:W-:-:S03]  /*347c0*/  IMAD.MOV.U32 R0, RZ, RZ, R5 ;  /* 0x000000ffff007224 */ /* 0x001fc600078e0005 */
[----:B-1----:R-:W2:Y:S04]  /*347d0*/  LDL.LU.64 R8, [R1+0x100] ;  /* 0x0001000001087983 */ /* 0x002ea80000300a00 */
[----:B------:R0:W-:Y:S04]  /*347e0*/  STL [R1+0x3194], R4 ;  /* 0x0031940401007387 */ /* 0x0001e80000100800 */
[----:B0-----:R-:W2:Y:S04]  /*347f0*/  LDL.LU.64 R4, [R1+0xf8] ;  /* 0x0000f80001047983 */ /* 0x001ea80000300a00 */
[----:B------:R-:W-:Y:S04]  /*34800*/  STL [R1+0x3188], R0 ;  /* 0x0031880001007387 */ /* 0x000fe80000100800 */
[----:B------:R-:W-:Y:S04]  /*34810*/  STL [R1+0x318c], R10 ;  /* 0x00318c0a01007387 */ /* 0x000fe80000100800 */
[----:B------:R0:W-:Y:S04]  /*34820*/  STL [R1+0x3180], R11 ;  /* 0x0031800b01007387 */ /* 0x0001e80000100800 */
[----:B0-----:R-:W2:Y:S01]  /*34830*/  LDL.LU.64 R10, [R1+0x110] ;  /* 0x00011000010a7983 */ /* 0x001ea20000300a00 */
[----:B------:R-:W-:-:S03]  /*34840*/  IMAD.MOV.U32 R0, RZ, RZ, R3 ;  /* 0x000000ffff007224 */ /* 0x000fc600078e0003 */
[----:B------:R0:W-:Y:S04]  /*34850*/  STL [R1+0x3184], R2 ;  /* 0x0031840201007387 */ /* 0x0001e80000100800 */
[----:B------:R-:W-:Y:S04]  /*34860*/  STL [R1+0x317c], R12 ;  /* 0x00317c0c01007387 */ /* 0x000fe80000100800 */
[----:B------:R1:W-:Y:S04]  /*34870*/  STL [R1+0x3178], R0 ;  /* 0x0031780001007387 */ /* 0x0003e80000100800 */
[----:B0-----:R-:W3:Y:S04]  /*34880*/  LDL.LU.64 R2, [R1+0xf0] ;  /* 0x0000f00001027983 */ /* 0x001ee80000300a00 */
[----:B------:R-:W-:Y:S01]  /*34890*/  STL [R1+0x3170], R13 ;  /* 0x0031700d01007387 */ /* 0x000fe20000100800 */
[----:B-1----:R-:W-:-:S03]  /*348a0*/  IMAD.MOV.U32 R0, RZ, RZ, R27 ;  /* 0x000000ffff007224 */ /* 0x002fc600078e001b */
[----:B------:R0:W-:Y:S04]  /*348b0*/  STL [R1+0x3174], R26 ;  /* 0x0031741a01007387 */ /* 0x0001e80000100800 */
[----:B------:R-:W-:Y:S04]  /*348c0*/  STL [R1+0x316c], R14 ;  /* 0x00316c0e01007387 */ /* 0x000fe80000100800 */
[----:B------:R2:W-:Y:S04]  /*348d0*/  STL [R1+0x3168], R0 ;  /* 0x0031680001007387 */ /* 0x0005e80000100800 */
[----:B------:R-:W-:Y:S04]  /*348e0*/  STL [R1+0x3160], R15 ;  /* 0x0031600f01007387 */ /* 0x000fe80000100800 */
[----:B0-----:R-:W4:Y:S01]  /*348f0*/  LDL.LU.64 R26, [R1+0x2d0] ;  /* 0x0002d000011a7983 */ /* 0x001f220000300a00 */
[----:B--2---:R-:W-:-:S03]  /*34900*/  IMAD.MOV.U32 R0, RZ, RZ, R11 ;  /* 0x000000ffff007224 */ /* 0x004fc600078e000b */
[----:B------:R0:W-:Y:S04]  /*34910*/  STL [R1+0x3164], R10 ;  /* 0x0031640a01007387 */ /* 0x0001e80000100800 */
[----:B------:R-:W-:Y:S04]  /*34920*/  STL [R1+0x315c], R16 ;  /* 0x00315c1001007387 */ /* 0x000fe80000100800 */
[----:B------:R3:W-:Y:S04]  /*34930*/  STL [R1+0x3158], R0 ;  /* 0x0031580001007387 */ /* 0x0007e80000100800 */
[----:B------:R1:W-:Y:S04]  /*34940*/  STL [R1+0x3150], R17 ;  /* 0x0031501101007387 */ /* 0x0003e80000100800 */
[----:B0-----:R-:W2:Y:S01]  /*34950*/  LDL.LU.64 R10, [R1+0x2e8] ;  /* 0x0002e800010a7983 */ /* 0x001ea20000300a00 */
[----:B---3--:R-:W-:-:S03]  /*34960*/  IMAD.MOV.U32 R0, RZ, RZ, R7 ;  /* 0x000000ffff007224 */ /* 0x008fc600078e0007 */
[----:B------:R-:W-:Y:S04]  /*34970*/  STL [R1+0x3154], R6 ;  /* 0x0031540601007387 */ /* 0x000fe80000100800 */
[----:B-1----:R-:W3:Y:S04]  /*34980*/  LDL.LU.64 R16, [R1+0x2f0] ;  /* 0x0002f00001107983 */ /* 0x002ee80000300a00 */
[----:B------:R-:W-:Y:S04]  /*34990*/  STL [R1+0x3148], R0 ;  /* 0x0031480001007387 */ /* 0x000fe80000100800 */
[----:B-----5:R-:W-:Y:S04]  /*349a0*/  STL [R1+0x314c], R18 ;  /* 0x00314c1201007387 */ /* 0x020fe80000100800 */
[----:B------:R0:W-:Y:S04]  /*349b0*/  STL [R1+0x3140], R19 ;  /* 0x0031401301007387 */ /* 0x0001e80000100800 */
[----:B0-----:R-:W5:Y:S04]  /*349c0*/  LDL.LU.64 R18, [R1+0x2d8] ;  /* 0x0002d80001127983 */ /* 0x001f680000300a00 */
[----:B------:R-:W2:Y:S01]  /*349d0*/  LDL.LU.64 R6, [R1+0x2f8] ;  /* 0x0002f80001067983 */ /* 0x000ea20000300a00 */
[----:B------:R-:W-:-:S03]  /*349e0*/  IMAD.MOV.U32 R0, RZ, RZ, R9 ;  /* 0x000000ffff007224 */ /* 0x000fc600078e0009 */
[----:B------:R-:W-:Y:S04]  /*349f0*/  STL [R1+0x3144], R8 ;  /* 0x0031440801007387 */ /* 0x000fe80000100800 */
[----:B------:R-:W2:Y:S04]  /*34a00*/  LDL.LU.64 R14, [R1+0x300] ;  /* 0x00030000010e7983 */ /* 0x000ea80000300a00 */
[----:B------:R0:W-:Y:S04]  /*34a10*/  STL [R1+0x3138], R0 ;  /* 0x0031380001007387 */ /* 0x0001e80000100800 */
[----:B------:R-:W-:Y:S04]  /*34a20*/  STL [R1+0x313c], R20 ;  /* 0x00313c1401007387 */ /* 0x000fe80000100800 */
[----:B------:R1:W-:Y:S04]  /*34a30*/  STL [R1+0x3130], R21 ;  /* 0x0031301501007387 */ /* 0x0003e80000100800 */
[----:B------:R-:W3:Y:S01]  /*34a40*/  LDL.LU.64 R12, [R1+0x310] ;  /* 0x00031000010c7983 */ /* 0x000ee20000300a00 */
[----:B0-----:R-:W-:-:S03]  /*34a50*/  IMAD.MOV.U32 R0, RZ, RZ, R5 ;  /* 0x000000ffff007224 */ /* 0x001fc600078e0005 */
[----:B------:R-:W-:Y:S04]  /*34a60*/  STL [R1+0x3134], R4 ;  /* 0x0031340401007387 */ /* 0x000fe80000100800 */
[----:B------:R-:W3:Y:S04]  /*34a70*/  LDL.LU.64 R8, [R1+0x318] ;  /* 0x0003180001087983 */ /* 0x000ee80000300a00 */
[----:B------:R0:W-:Y:S04]  /*34a80*/  STL [R1+0x3128], R0 ;  /* 0x0031280001007387 */ /* 0x0001e80000100800 */
[----:B----4-:R-:W-:Y:S04]  /*34a90*/  STL [R1+0x312c], R22 ;  /* 0x00312c1601007387 */ /* 0x010fe80000100800 */
[----:B------:R-:W-:Y:S04]  /*34aa0*/  STL [R1+0x3120], R23 ;  /* 0x0031201701007387 */ /* 0x000fe80000100800 */
[----:B-1----:R-:W4:Y:S01]  /*34ab0*/  LDL.LU.64 R20, [R1+0x320] ;  /* 0x0003200001147983 */ /* 0x002f220000300a00 */
[----:B0-----:R-:W-:-:S03]  /*34ac0*/  IMAD.MOV.U32 R0, RZ, RZ, R3 ;  /* 0x000000ffff007224 */ /* 0x001fc600078e0003 */
[----:B------:R0:W-:Y:S04]  /*34ad0*/  STL [R1+0x3124], R2 ;  /* 0x0031240201007387 */ /* 0x0001e80000100800 */
[----:B0-----:R-:W4:Y:S04]  /*34ae0*/  LDL.LU.64 R2, [R1+0x328] ;  /* 0x0003280001027983 */ /* 0x001f280000300a00 */
[----:B------:R0:W-:Y:S04]  /*34af0*/  STL [R1+0x3118], R0 ;  /* 0x0031180001007387 */ /* 0x0001e80000100800 */
[----:B------:R-:W-:Y:S04]  /*34b00*/  STL [R1+0x311c], R24 ;  /* 0x00311c1801007387 */ /* 0x000fe80000100800 */
[----:B------:R-:W-:Y:S04]  /*34b10*/  STL [R1+0x11b4], R25 ;  /* 0x0011b41901007387 */ /* 0x000fe80000100800 */
[----:B------:R-:W4:Y:S01]  /*34b20*/  LDL.LU.64 R4, [R1+0x338] ;  /* 0x0003380001047983 */ /* 0x000f220000300a00 */
[----:B0-----:R-:W-:-:S03]  /*34b30*/  IMAD.MOV.U32 R0, RZ, RZ, R27 ;  /* 0x000000ffff007224 */ /* 0x001fc600078e001b */
[----:B------:R0:W-:Y:S04]  /*34b40*/  STL [R1+0x11bc], R26 ;  /* 0x0011bc1a01007387 */ /* 0x0001e80000100800 */
[----:B0-----:R-:W4:Y:S04]  /*34b50*/  LDL.LU.64 R26, [R1+0x340] ;  /* 0x00034000011a7983 */ /* 0x001f280000300a00 */
[----:B------:R0:W-:Y:S04]  /*34b60*/  STL [R1+0x11b8], R0 ;  /* 0x0011b80001007387 */ /* 0x0001e80000100800 */
[----:B-----5:R1:W-:Y:S01]  /*34b70*/  STL [R1+0x11c4], R18 ;  /* 0x0011c41201007387 */ /* 0x0203e20000100800 */
[----:B0-----:R-:W-:-:S03]  /*34b80*/  IMAD.MOV.U32 R0, RZ, RZ, R19 ;  /* 0x000000ffff007224 */ /* 0x001fc600078e0013 */
[----:B-1----:R-:W5:Y:S04]  /*34b90*/  LDL.LU.64 R18, [R1+0x348] ;  /* 0x0003480001127983 */ /* 0x002f680000300a00 */
[----:B------:R0:W-:Y:S04]  /*34ba0*/  STL [R1+0x11c0], R0 ;  /* 0x0011c00001007387 */ /* 0x0001e80000100800 */
[----:B--2---:R1:W-:Y:S01]  /*34bb0*/  STL [R1+0x11cc], R10 ;  /* 0x0011cc0a01007387 */ /* 0x0043e20000100800 */
[----:B0-----:R-:W-:-:S03]  /*34bc0*/  IMAD.MOV.U32 R0, RZ, RZ, R11 ;  /* 0x000000ffff007224 */ /* 0x001fc600078e000b */
[----:B-1----:R-:W2:Y:S04]  /*34bd0*/  LDL.LU.64 R10, [R1+0x350] ;  /* 0x00035000010a7983 */ /* 0x002ea80000300a00 */
[----:B------:R0:W-:Y:S04]  /*34be0*/  STL [R1+0x11c8], R0 ;  /* 0x0011c80001007387 */ /* 0x0001e80000100800 */
[----:B---3--:R1:W-:Y:S01]  /*34bf0*/  STL [R1+0x11d4], R16 ;  /* 0x0011d41001007387 */ /* 0x0083e20000100800 */
[----:B0-----:R-:W-:-:S03]  /*34c00*/  IMAD.MOV.U32 R0, RZ, RZ, R17 ;  /* 0x000000ffff007224 */ /* 0x001fc600078e0011 */
[----:B-1----:R-:W3:Y:S04]  /*34c10*/  LDL.LU.64 R16, [R1+0x360] ;  /* 0x0003600001107983 */ /* 0x002ee80000300a00 */
[----:B------:R0:W-:Y:S04]  /*34c20*/  STL [R1+0x11d0], R0 ;  /* 0x0011d00001007387 */ /* 0x0001e80000100800 */
[----:B------:R1:W-:Y:S01]  /*34c30*/  STL [R1+0x11dc], R6 ;  /* 0x0011dc0601007387 */ /* 0x0003e20000100800 */
        /* <DEDUP_REMOVED lines=3419> */
[----:B-----5:R-:W-:Y:S01]  /*421f0*/  STL [R1+0x2ca8], R18 ;  /* 0x002ca81201007387 */ /* 0x020fe20000100800 */
[----:B0-----:R-:W-:-:S03]  /*42200*/  IMAD.MOV.U32 R0, RZ, RZ, R19 ;  /* 0x000000ffff007224 */ /* 0x001fc600078e0013 */
[----:B------:R-:W5:Y:S04]  /*42210*/  LDL.LU.64 R22, [R1+0x2d00] ;  /* 0x002d000001167983 */ /* 0x000f680000300a00 */
[----:B------:R0:W-:Y:S04]  /*42220*/  STL [R1+0x2ca4], R0 ;  /* 0x002ca40001007387 */ /* 0x0001e80000100800 */
[----:B--2---:R1:W-:Y:S01]  /*42230*/  STL [R1+0x2cb0], R10 ;  /* 0x002cb00a01007387 */ /* 0x0043e20000100800 */
[----:B0-----:R-:W-:-:S03]  /*42240*/  IMAD.MOV.U32 R0, RZ, RZ, R11 ;  /* 0x000000ffff007224 */ /* 0x001fc600078e000b */
[----:B-1----:R-:W2:Y:S04]  /*42250*/  LDL.LU.64 R10, [R1+0x2c0] ;  /* 0x0002c000010a7983 */ /* 0x002ea80000300a00 */
[----:B------:R0:W-:Y:S04]  /*42260*/  STL [R1+0x2cac], R0 ;  /* 0x002cac0001007387 */ /* 0x0001e80000100800 */
[----:B---3--:R-:W-:Y:S04]  /*42270*/  STL [R1+0x2cb8], R16 ;  /* 0x002cb81001007387 */ /* 0x008fe80000100800 */
[----:B------:R-:W3:Y:S01]  /*42280*/  LDL.LU.64 R18, [R1+0x2d10] ;  /* 0x002d100001127983 */ /* 0x000ee20000300a00 */
[----:B0-----:R-:W-:-:S05]  /*42290*/  IMAD.MOV.U32 R0, RZ, RZ, R17 ;  /* 0x000000ffff007224 */ /* 0x001fca00078e0011 */
[----:B------:R0:W-:Y:S04]  /*422a0*/  STL [R1+0x2cb4], R0 ;  /* 0x002cb40001007387 */ /* 0x0001e80000100800 */
[----:B------:R1:W-:Y:S01]  /*422b0*/  STL [R1+0x2cc0], R6 ;  /* 0x002cc00601007387 */ /* 0x0003e20000100800 */
[----:B0-----:R-:W-:-:S03]  /*422c0*/  IMAD.MOV.U32 R0, RZ, RZ, R7 ;  /* 0x000000ffff007224 */ /* 0x001fc600078e0007 */
[----:B-1----:R-:W3:Y:S04]  /*422d0*/  LDL.LU.64 R6, [R1+0x2d18] ;  /* 0x002d180001067983 */ /* 0x002ee80000300a00 */
[----:B------:R0:W-:Y:S04]  /*422e0*/  STL [R1+0x2cbc], R0 ;  /* 0x002cbc0001007387 */ /* 0x0001e80000100800 */
[----:B------:R-:W-:Y:S04]  /*422f0*/  STL [R1+0x2cc8], R14 ;  /* 0x002cc80e01007387 */ /* 0x000fe80000100800 */
[----:B------:R-:W3:Y:S01]  /*42300*/  LDL.LU.64 R16, [R1+0x2d20] ;  /* 0x002d200001107983 */ /* 0x000ee20000300a00 */
[----:B0-----:R-:W-:-:S05]  /*42310*/  IMAD.MOV.U32 R0, RZ, RZ, R15 ;  /* 0x000000ffff007224 */ /* 0x001fca00078e000f */
[----:B------:R0:W-:Y:S02]  /*42320*/  STL [R1+0x2cc4], R0 ;  /* 0x002cc40001007387 */ /* 0x0001e40000100800 */
[----:B0-----:R-:W-:Y:S02]  /*42330*/  IMAD.MOV.U32 R0, RZ, RZ, R13 ;  /* 0x000000ffff007224 */ /* 0x001fe400078e000d */
[----:B------:R-:W-:Y:S04]  /*42340*/  STL [R1+0x2cd0], R12 ;  /* 0x002cd00c01007387 */ /* 0x000fe80000100800 */
[----:B------:R-:W3:Y:S04]  /*42350*/  LDL.LU.64 R14, [R1+0x2b8] ;  /* 0x0002b800010e7983 */ /* 0x000ee80000300a00 */
[----:B------:R0:W-:Y:S02]  /*42360*/  STL [R1+0x2ccc], R0 ;  /* 0x002ccc0001007387 */ /* 0x0001e40000100800 */
[----:B0-----:R-:W-:-:S02]  /*42370*/  IMAD.MOV.U32 R0, RZ, RZ, R9 ;  /* 0x000000ffff007224 */ /* 0x001fc400078e0009 */
[----:B------:R-:W-:Y:S04]  /*42380*/  STL [R1+0x2cd8], R8 ;  /* 0x002cd80801007387 */ /* 0x000fe80000100800 */
[----:B------:R-:W3:Y:S04]  /*42390*/  LDL.LU.64 R12, [R1+0x2d30] ;  /* 0x002d3000010c7983 */ /* 0x000ee80000300a00 */
[----:B------:R0:W-:Y:S04]  /*423a0*/  STL [R1+0x2cd4], R0 ;  /* 0x002cd40001007387 */ /* 0x0001e80000100800 */
[----:B----4-:R1:W-:Y:S01]  /*423b0*/  STL [R1+0x2ce0], R20 ;  /* 0x002ce01401007387 */ /* 0x0103e20000100800 */
[----:B0-----:R-:W-:-:S03]  /*423c0*/  IMAD.MOV.U32 R0, RZ, RZ, R21 ;  /* 0x000000ffff007224 */ /* 0x001fc600078e0015 */
[----:B------:R-:W4:Y:S04]  /*423d0*/  LDL.LU.64 R8, [R1+0x2d38] ;  /* 0x002d380001087983 */ /* 0x000f280000300a00 */
[----:B------:R-:W-:Y:S04]  /*423e0*/  STL [R1+0x2ce8], R2 ;  /* 0x002ce80201007387 */ /* 0x000fe80000100800 */
[----:B------:R0:W-:Y:S04]  /*423f0*/  STL [R1+0x2cdc], R0 ;  /* 0x002cdc0001007387 */ /* 0x0001e80000100800 */
[----:B-1----:R-:W4:Y:S01]  /*42400*/  LDL.LU.64 R20, [R1+0x2d40] ;  /* 0x002d400001147983 */ /* 0x002f220000300a00 */
[----:B0-----:R-:W-:-:S03]  /*42410*/  IMAD.MOV.U32 R0, RZ, RZ, R3 ;  /* 0x000000ffff007224 */ /* 0x001fc600078e0003 */
[----:B------:R-:W-:Y:S04]  /*42420*/  STL [R1+0x2cf0], R4 ;  /* 0x002cf00401007387 */ /* 0x000fe80000100800 */
[----:B------:R0:W-:Y:S04]  /*42430*/  STL [R1+0x2ce4], R0 ;  /* 0x002ce40001007387 */ /* 0x0001e80000100800 */
[----:B------:R-:W4:Y:S01]  /*42440*/  LDL.LU.64 R2, [R1+0x2b0] ;  /* 0x0002b00001027983 */ /* 0x000f220000300a00 */
[----:B0-----:R-:W-:-:S03]  /*42450*/  IMAD.MOV.U32 R0, RZ, RZ, R5 ;  /* 0x000000ffff007224 */ /* 0x001fc600078e0005 */
[----:B------:R-:W-:Y:S04]  /*42460*/  STL [R1+0x2cf8], R26 ;  /* 0x002cf81a01007387 */ /* 0x000fe80000100800 */
[----:B------:R0:W-:Y:S04]  /*42470*/  STL [R1+0x2cec], R0 ;  /* 0x002cec0001007387 */ /* 0x0001e80000100800 */
[----:B------:R-:W4:Y:S01]  /*42480*/  LDL.LU.64 R4, [R1+0x2d50] ;  /* 0x002d500001047983 */ /* 0x000f220000300a00 */
[----:B0-----:R-:W-:-:S03]  /*42490*/  IMAD.MOV.U32 R0, RZ, RZ, R27 ;  /* 0x000000ffff007224 */ /* 0x001fc600078e001b */
[----:B-----5:R-:W-:Y:S04]  /*424a0*/  STL [R1+0x2d00], R22 ;  /* 0x002d001601007387 */ /* 0x020fe80000100800 */
[----:B------:R0:W-:Y:S04]  /*424b0*/  STL [R1+0x2cf4], R0 ;  /* 0x002cf40001007387 */ /* 0x0001e80000100800 */
[----:B------:R-:W5:Y:S01]  /*424c0*/  LDL.LU.64 R26, [R1+0x2d58] ;  /* 0x002d5800011a7983 */ /* 0x000f620000300a00 */
[----:B0-----:R-:W-:-:S03]  /*424d0*/  IMAD.MOV.U32 R0, RZ, RZ, R23 ;  /* 0x000000ffff007224 */ /* 0x001fc600078e0017 */
[----:B--2---:R-:W-:Y:S04]  /*424e0*/  STL [R1+0x2d08], R10 ;  /* 0x002d080a01007387 */ /* 0x004fe80000100800 */
[----:B------:R0:W-:Y:S02]  /*424f0*/  STL [R1+0x2cfc], R0 ;  /* 0x002cfc0001007387 */ /* 0x0001e40000100800 */
[----:B0-----:R-:W-:Y:S02]  /*42500*/  IMAD.MOV.U32 R0, RZ, RZ, R11 ;  /* 0x000000ffff007224 */ /* 0x001fe400078e000b */
[----:B------:R-:W2:Y:S04]  /*42510*/  LDL.LU.64 R10, [R1+0x2d60] ;  /* 0x002d6000010a7983 */ /* 0x000ea80000300a00 */
        /* <DEDUP_REMOVED lines=19> */
[----:B----4-:R-:W-:Y:S04]  /*42650*/  STL [R1+0x2d38], R8 ;  /* 0x002d380801007387 */ /* 0x010fe80000100800 */
        /* <DEDUP_REMOVED lines=36> */
[----:B------:R0:W-:Y:S04]  /*428a0*/  STL [R1+0x2d74], R0 ;  /* 0x002d740001007387 */ /* 0x0001e80000100800 */
[----:B------:R-:W-:Y:S04]  /*428b0*/  STL [R1+0x2d80], R14 ;  /* 0x002d800e01007387 */ /* 0x000fe80000100800 */
[----:B------:R-:W3:Y:S01]  /*428c0*/  LDL.LU.64 R18, [R1+0x2dd8] ;  /* 0x002dd80001127983 */ /* 0x000ee20000300a00 */
[----:B0-----:R-:W-:-:S03]  /*428d0*/  IMAD.MOV.U32 R0, RZ, RZ, R15 ;  /* 0x000000ffff007224 */ /* 0x001fc600078e000f */
[----:B------:R-:W3:Y:S04]  /*428e0*/  LDL.LU.64 R16, [R1+0x2de0] ;  /* 0x002de00001107983 */ /* 0x000ee80000300a00 */
[----:B------:R4:W-:Y:S02]  /*428f0*/  STL [R1+0x2d7c], R0 ;  /* 0x002d7c0001007387 */ /* 0x0009e40000100800 */
[----:B----4-:R-:W-:Y:S02]  /*42900*/  IMAD.MOV.U32 R0, RZ, RZ, R13 ;  /* 0x000000ffff007224 */ /* 0x010fe400078e000d */
[----:B------:R-:W-:Y:S04]  /*42910*/  STL [R1+0x2d88], R12 ;  /* 0x002d880c01007387 */ /* 0x000fe80000100800 */
[----:B------:R-:W4:Y:S04]  /*42920*/  LDL.LU.64 R14, [R1+0x288] ;  /* 0x00028800010e7983 */ /* 0x000f280000300a00 */
[----:B------:R0:W-:Y:S04]  /*42930*/  STL [R1+0x2d84], R0 ;  /* 0x002d840001007387 */ /* 0x0001e80000100800 */
[----:B------:R1:W-:Y:S01]  /*42940*/  STL [R1+0x2d90], R8 ;  /* 0x002d900801007387 */ /* 0x0003e20000100800 */
[----:B0-----:R-:W-:-:S03]  /*42950*/  IMAD.MOV.U32 R0, RZ, RZ, R9 ;  /* 0x000000ffff007224 */ /* 0x001fc600078e0009 */
[----:B------:R-:W4:Y:S04]  /*42960*/  LDL.LU.64 R12, [R1+0x2df0] ;  /* 0x002df000010c7983 */ /* 0x000f280000300a00 */
[----:B------:R-:W-:Y:S04]  /*42970*/  STL [R1+0x2d98], R24 ;  /* 0x002d981801007387 */ /* 0x000fe80000100800 */
[----:B------:R0:W-:Y:S04]  /*42980*/  STL [R1+0x2d8c], R0 ;  /* 0x002d8c0001007387 */ /* 0x0001e80000100800 */
[----:B-1----:R-:W4:Y:S01]  /*42990*/  LDL.LU.64 R8, [R1+0x2df8] ;  /* 0x002df80001087983 */ /* 0x002f220000300a00 */
[----:B0-----:R-:W-:-:S03]  /*429a0*/  IMAD.MOV.U32 R0, RZ, RZ, R25 ;  /* 0x000000ffff007224 */ /* 0x001fc600078e0019 */
[----:B------:R-:W-:Y:S04]  /*429b0*/  STL [R1+0x2da0], R2 ;  /* 0x002da00201007387 */ /* 0x000fe80000100800 */
[----:B------:R0:W-:Y:S02]  /*429c0*/  STL [R1+0x2d94], R0 ;  /* 0x002d940001007387 */ /* 0x0001e40000100800 */
[----:B0-----:R-:W-:Y:S02]  /*429d0*/  IMAD.MOV.U32 R0, RZ, RZ, R3 ;  /* 0x000000ffff007224 */ /* 0x001fe400078e0003 */
[----:B------:R-:W4:Y:S04]  /*429e0*/  LDL.LU.64 R2, [R1+0x2e00] ;  /* 0x002e000001027983 */ /* 0x000f280000300a00 */
[----:B------:R5:W-:Y:S02]  /*429f0*/  STL [R1+0x2d9c], R0 ;  /* 0x002d9c0001007387 */ /* 0x000be40000100800 */
[----:B-----5:R-:W-:-:S02]  /*42a00*/  IMAD.MOV.U32 R0, RZ, RZ, R5 ;  /* 0x000000ffff007224 */ /* 0x020fc400078e0005 */
[----:B------:R0:W-:Y:S04]  /*42a10*/  STL [R1+0x2da8], R4 ;  /* 0x002da80401007387 */ /* 0x0001e80000100800 */
[----:B------:R-:W-:Y:S04]  /*42a20*/  STL [R1+0x2db0], R26 ;  /* 0x002db01a01007387 */ /* 0x000fe80000100800 */
[----:B------:R1:W-:Y:S04]  /*42a30*/  STL [R1+0x2da4], R0 ;  /* 0x002da40001007387 */ /* 0x0003e80000100800 */
[----:B0-----:R-:W5:Y:S01]  /*42a40*/  LDL.LU.64 R4, [R1+0x280] ;  /* 0x0002800001047983 */ /* 0x001f620000300a00 */
[----:B-1----:R-:W-:-:S03]  /*42a50*/  IMAD.MOV.U32 R0, RZ, RZ, R27 ;  /* 0x000000ffff007224 */ /* 0x002fc600078e001b */
[----:B--2---:R-:W-:Y:S04]  /*42a60*/  STL [R1+0x2db8], R10 ;  /* 0x002db80a01007387 */ /* 0x004fe80000100800 */
[----:B------:R0:W-:Y:S04]  /*42a70*/  STL [R1+0x2dac], R0 ;  /* 0x002dac0001007387 */ /* 0x0001e80000100800 */
[----:B------:R-:W2:Y:S01]  /*42a80*/  LDL.LU.64 R26, [R1+0x2e10] ;  /* 0x002e1000011a7983 */ /* 0x000ea20000300a00 */
[----:B0-----:R-:W-:-:S03]  /*42a90*/  IMAD.MOV.U32 R0, RZ, RZ, R11 ;  /* 0x000000ffff007224 */ /* 0x001fc600078e000b */
[----:B---3--:R-:W-:Y:S04]  /*42aa0*/  STL [R1+0x2dc0], R22 ;  /* 0x002dc01601007387 */ /* 0x008fe80000100800 */
[----:B------:R0:W-:Y:S04]  /*42ab0*/  STL [R1+0x2db4], R0 ;  /* 0x002db40001007387 */ /* 0x0001e80000100800 */
[----:B------:R-:W3:Y:S01]  /*42ac0*/  LDL.LU.64 R10, [R1+0x2e18] ;  /* 0x002e1800010a7983 */ /* 0x000ee20000300a00 */
[----:B0-----:R-:W-:-:S03]  /*42ad0*/  IMAD.MOV.U32 R0, RZ, RZ, R23 ;  /* 0x000000ffff007224 */ /* 0x001fc600078e0017 */
[----:B------:R-:W-:Y:S04]  /*42ae0*/  STL [R1+0x2dc8], R6 ;  /* 0x002dc80601007387 */ /* 0x000fe80000100800 */
[----:B------:R0:W-:Y:S02]  /*42af0*/  STL [R1+0x2dbc], R0 ;  /* 0x002dbc0001007387 */ /* 0x0001e40000100800 */
[----:B0-----:R-:W-:Y:S02]  /*42b00*/  IMAD.MOV.U32 R0, RZ, RZ, R7 ;  /* 0x000000ffff007224 */ /* 0x001fe400078e0007 */
[----:B------:R-:W3:Y:S04]  /*42b10*/  LDL.LU.64 R6, [R1+0x2e20] ;  /* 0x002e200001067983 */ /* 0x000ee80000300a00 */
[----:B------:R0:W-:Y:S04]  /*42b20*/  STL [R1+0x2dc4], R0 ;  /* 0x002dc40001007387 */ /* 0x0001e80000100800 */
[----:B------:R-:W-:Y:S01]  /*42b30*/  STL [R1+0x2dd0], R20 ;  /* 0x002dd01401007387 */ /* 0x000fe20000100800 */
[----:B0-----:R-:W-:-:S03]  /*42b40*/  IMAD.MOV.U32 R0, RZ, RZ, R21 ;  /* 0x000000ffff007224 */ /* 0x001fc600078e0015 */
[----:B------:R-:W-:Y:S04]  /*42b50*/  STL [R1+0x2dd8], R18 ;  /* 0x002dd81201007387 */ /* 0x000fe80000100800 */
[----:B------:R0:W-:Y:S04]  /*42b60*/  STL [R1+0x2dcc], R0 ;  /* 0x002dcc0001007387 */ /* 0x0001e80000100800 */
[----:B------:R-:W-:Y:S01]  /*42b70*/  STL [R1+0x2de0], R16 ;  /* 0x002de01001007387 */ /* 0x000fe20000100800 */
[----:B0-----:R-:W-:-:S05]  /*42b80*/  IMAD.MOV.U32 R0, RZ, RZ, R19 ;  /* 0x000000ffff007224 */ /* 0x001fca00078e0013 */
[----:B------:R0:W-:Y:S04]  /*42b90*/  STL [R1+0x2dd4], R0 ;  /* 0x002dd40001007387 */ /* 0x0001e80000100800 */
[----:B------:R-:W3:Y:S01]  /*42ba0*/  LDL.LU.64 R18, [R1+0x2e30] ;  /* 0x002e300001127983 */ /* 0x000ee20000300a00 */
[----:B0-----:R-:W-:-:S05]  /*42bb0*/  IMAD.MOV.U32 R0, RZ, RZ, R17 ;  /* 0x000000ffff007224 */ /* 0x001fca00078e0011 */
[----:B------:R-:W-:Y:S04]  /*42bc0*/  STL [R1+0x2ddc], R0 ;  /* 0x002ddc0001007387 */ /* 0x000fe80000100800 */
[----:B----4-:R0:W-:Y:S02]  /*42bd0*/  STL [R1+0x2de8], R14 ;  /* 0x002de80e01007387 */ /* 0x0101e40000100800 */
[----:B0-----:R-:W-:Y:S02]  /*42be0*/  IMAD.MOV.U32 R14, RZ, RZ, R15 ;  /* 0x000000ffff0e7224 */ /* 0x001fe400078e000f */
[----:B------:R0:W-:Y:S04]  /*42bf0*/  STL [R1+0x2df0], R12 ;  /* 0x002df00c01007387 */ /* 0x0001e80000100800 */
[----:B------:R1:W-:Y:S01]  /*42c00*/  STL [R1+0x2de4], R14 ;  /* 0x002de40e01007387 */ /* 0x0003e20000100800 */
[----:B0-----:R-:W-:-:S03]  /*42c10*/  IMAD.MOV.U32 R12, RZ, RZ, R13 ;  /* 0x000000ffff0c7224 */ /* 0x001fc600078e000d */
[----:B-1----:R-:W4:Y:S04]  /*42c20*/  LDL.LU.64 R14, [R1+0x2e38] ;  /* 0x002e3800010e7983 */ /* 0x002f280000300a00 */
[----:B------:R-:W-:Y:S04]  /*42c30*/  STL [R1+0x2df8], R8 ;  /* 0x002df80801007387 */ /* 0x000fe80000100800 */
[----:B------:R0:W-:Y:S04]  /*42c40*/  STL [R1+0x2dec], R12 ;  /* 0x002dec0c01007387 */ /* 0x0001e80000100800 */
[----:B0-----:R-:W4:Y:S04]  /*42c50*/  LDL.LU.64 R12, [R1+0x2e40] ;  /* 0x002e4000010c7983 */ /* 0x001f280000300a00 */
[----:B------:R-:W0:Y:S01]  /*42c60*/  S2R R0, SR_TID.X ;  /* 0x0000000000007919 */ /* 0x000e220000002100 */
[----:B------:R-:W-:-:S03]  /*42c70*/  IMAD.MOV.U32 R8, RZ, RZ, R9 ;  /* 0x000000ffff087224 */ /* 0x000fc600078e0009 */
[----:B------:R1:W-:Y:S01]  /*42c80*/  STL [R1+0x2e00], R2 ;  /* 0x002e000201007387 */ /* 0x0003e20000100800 */
[----:B0-----:R-:W-:-:S04]  /*42c90*/  SHF.R.U32.HI R0, RZ, 0x5, R0 ;  /* 0x00000005ff007819 */ /* 0x001fc80000011600 */
[----:B------:R-:W-:Y:S01]  /*42ca0*/  SGXT.U32 R0, R0, 0x1 ;  /* 0x000000010000781a */ /* 0x000fe20000000000 */
[----:B-1----:R-:W-:-:S03]  /*42cb0*/  IMAD.MOV.U32 R2, RZ, RZ, R3 ;  /* 0x000000ffff027224 */ /* 0x002fc600078e0003 */
[----:B------:R-:W-:Y:S01]  /*42cc0*/  LOP3.LUT R0, R0, 0x7e, RZ, 0xfc, !PT ;  /* 0x0000007e00007812 */ /* 0x000fe200078efcff */
[----:B------:R0:W-:Y:S04]  /*42cd0*/  STL [R1+0x2df4], R8 ;  /* 0x002df40801007387 */ /* 0x0001e80000100800 */
[----:B------:R-:W-:Y:S01]  /*42ce0*/  IMAD R24, R0, c[0x0][0x188], RZ ;  /* 0x0000620000187a24 */ /* 0x000fe200078e02ff */
[----:B0-----:R-:W4:Y:S04]  /*42cf0*/  LDL.LU.64 R8, [R1+0x270] ;  /* 0x0002700001087983 */ /* 0x001f280000300a00 */
[----:B------:R-:W-:Y:S01]  /*42d00*/  STL [R1+0x2dfc], R2 ;  /* 0x002dfc0201007387 */ /* 0x000fe20000100800 */
[----:B------:R-:W-:-:S02]  /*42d10*/  IMAD.MOV R3, RZ, RZ, -c[0x0][0x188] ;  /* 0x80006200ff037624 */ /* 0x000fc400078e02ff */
[----:B-----5:R-:W-:Y:S01]  /*42d20*/  IMAD.MOV.U32 R0, RZ, RZ, R5 ;  /* 0x000000ffff007224 */ /* 0x020fe200078e0005 */
[----:B------:R0:W-:Y:S04]  /*42d30*/  STL [R1+0x2e08], R4 ;  /* 0x002e080401007387 */ /* 0x0001e80000100800 */
[----:B0-----:R-:W5:Y:S04]  /*42d40*/  LDL.LU.64 R4, [R1+0x2e50] ;  /* 0x002e500001047983 */ /* 0x001f680000300a00 */
[----:B------:R2:W-:Y:S02]  /*42d50*/  STL [R1+0x2e04], R0 ;  /* 0x002e040001007387 */ /* 0x0005e40000100800 */
[----:B--2---:R-:W-:-:S02]  /*42d60*/  IMAD.MOV.U32 R0, RZ, RZ, R27 ;  /* 0x000000ffff007224 */ /* 0x004fc400078e001b */
[----:B------:R-:W-:Y:S04]  /*42d70*/  STL [R1+0x2e10], R26 ;  /* 0x002e101a01007387 */ /* 0x000fe80000100800 */
[----:B------:R3:W-:Y:S02]  /*42d80*/  STL [R1+0x2e0c], R0 ;  /* 0x002e0c0001007387 */ /* 0x0007e40000100800 */
[----:B---3--:R-:W-:Y:S02]  /*42d90*/  IMAD.MOV.U32 R0, RZ, RZ, R11 ;  /* 0x000000ffff007224 */ /* 0x008fe400078e000b */
[----:B------:R-:W-:Y:S04]  /*42da0*/  STL [R1+0x2e18], R10 ;  /* 0x002e180a01007387 */ /* 0x000fe80000100800 */
[----:B------:R-:W2:Y:S04]  /*42db0*/  LDL.LU.64 R22, [R1+0x2e58] ;  /* 0x002e580001167983 */ /* 0x000ea80000300a00 */
[----:B------:R-:W3:Y:S04]  /*42dc0*/  LDL.LU.64 R16, [R1+0x2e60] ;  /* 0x002e600001107983 */ /* 0x000ee80000300a00 */
[----:B------:R0:W-:Y:S02]  /*42dd0*/  STL [R1+0x2e14], R0 ;  /* 0x002e140001007387 */ /* 0x0001e40000100800 */
[----:B0-----:R-:W-:-:S02]  /*42de0*/  IMAD.MOV.U32 R0, RZ, RZ, R7 ;  /* 0x000000ffff007224 */ /* 0x001fc400078e0007 */
[----:B------:R-:W-:Y:S04]  /*42df0*/  STL [R1+0x2e20], R6 ;  /* 0x002e200601007387 */ /* 0x000fe80000100800 */
[----:B------:R-:W-:Y:S04]  /*42e00*/  STL [R1+0x2e1c], R0 ;  /* 0x002e1c0001007387 */ /* 0x000fe80000100800 */
[----:B------:R0:W-:Y:S04]  /*42e10*/  STL [R1+0x2e28], R28 ;  /* 0x002e281c01007387 */ /* 0x0001e80000100800 */
[----:B------:R-:W3:Y:S04]  /*42e20*/  LDL.LU.64 R10, [R1+0x2e68] ;  /* 0x002e6800010a7983 */ /* 0x000ee80000300a00 */
[----:B0-----:R-:W3:Y:S01]  /*42e30*/  LDL.LU R28, [R1+0x34f0] ;  /* 0x0034f000011c7983 */ /* 0x001ee20000300800 */
[----:B------:R-:W-:-:S02]  /*42e40*/  IMAD.MOV.U32 R0, RZ, RZ, R29 ;  /* 0x000000ffff007224 */ /* 0x000fc400078e001d */
[C---:B------:R-:W-:Y:S01]  /*42e50*/  IMAD R27, R3.reuse, 0x2, R24 ;  /* 0x00000002031b7824 */ /* 0x040fe200078e0218 */
[----:B------:R-:W3:Y:S03]  /*42e60*/  LDL.LU.64 R6, [R1+0x2e70] ;  /* 0x002e700001067983 */ /* 0x000ee60000300a00 */
[----:B------:R-:W-:Y:S01]  /*42e70*/  IMAD R25, R3, 0x2, R27 ;  /* 0x0000000203197824 */ /* 0x000fe200078e021b */
[----:B------:R0:W-:Y:S02]  /*42e80*/  STL [R1+0x2e24], R0 ;  /* 0x002e240001007387 */ /* 0x0001e40000100800 */
[----:B0-----:R-:W-:Y:S02]  /*42e90*/  IMAD.MOV.U32 R0, RZ, RZ, R19 ;  /* 0x000000ffff007224 */ /* 0x001fe400078e0013 */
[----:B------:R-:W-:Y:S04]  /*42ea0*/  STL [R1+0x2e30], R18 ;  /* 0x002e301201007387 */ /* 0x000fe80000100800 */
[----:B------:R-:W-:Y:S04]  /*42eb0*/  STL.64 [R1+0x34c8], R24 ;  /* 0x0034c81801007387 */ /* 0x000fe80000100a00 */
[----:B------:R0:W-:Y:S04]  /*42ec0*/  STL [R1+0x2e2c], R0 ;  /* 0x002e2c0001007387 */ /* 0x0001e80000100800 */
[----:B----4-:R-:W-:Y:S01]  /*42ed0*/  STL [R1+0x2e38], R14 ;  /* 0x002e380e01007387 */ /* 0x010fe20000100800 */
[----:B0-----:R-:W-:-:S03]  /*42ee0*/  IMAD.MOV.U32 R0, RZ, RZ, R15 ;  /* 0x000000ffff007224 */ /* 0x001fc600078e000f */
[----:B------:R-:W4:Y:S04]  /*42ef0*/  LDL.LU.64 R20, [R1+0x2e78] ;  /* 0x002e780001147983 */ /* 0x000f280000300a00 */
[----:B------:R-:W-:Y:S04]  /*42f00*/  STL [R1+0x2e40], R12 ;  /* 0x002e400c01007387 */ /* 0x000fe80000100800 */
[----:B------:R0:W-:Y:S04]  /*42f10*/  STL [R1+0x2e34], R0 ;  /* 0x002e340001007387 */ /* 0x0001e80000100800 */
[----:B------:R-:W4:Y:S01]  /*42f20*/  LDL.LU.64 R18, [R1+0x260] ;  /* 0x0002600001127983 */ /* 0x000f220000300a00 */
[----:B0-----:R-:W-:-:S03]  /*42f30*/  IMAD.MOV.U32 R0, RZ, RZ, R13 ;  /* 0x000000ffff007224 */ /* 0x001fc600078e000d */
[----:B------:R-:W4:Y:S01]  /*42f40*/  LDL.LU.64 R12, [R1+0x2e88] ;  /* 0x002e8800010c7983 */ /* 0x000f220000300a00 */
[----:B------:R-:W-:-:S03]  /*42f50*/  IMAD R26, R3, 0x2, R25 ;  /* 0x00000002031a7824 */ /* 0x000fc600078e0219 */
[----:B------:R0:W-:Y:S04]  /*42f60*/  STL [R1+0x2e3c], R0 ;  /* 0x002e3c0001007387 */ /* 0x0001e80000100800 */
[----:B------:R-:W-:Y:S01]  /*42f70*/  STL.64 [R1+0x34d0], R26 ;  /* 0x0034d01a01007387 */ /* 0x000fe20000100a00 */
[----:B------:R-:W-:Y:S02]  /*42f80*/  IMAD R29, R3, 0x2, R26 ;  /* 0x00000002031d7824 */ /* 0x000fe400078e021a */
[----:B0-----:R-:W-:Y:S01]  /*42f90*/  IMAD.MOV.U32 R0, RZ, RZ, R9 ;  /* 0x000000ffff007224 */ /* 0x001fe200078e0009 */
[----:B------:R0:W-:Y:S04]  /*42fa0*/  STL [R1+0x2e48], R8 ;  /* 0x002e480801007387 */ /* 0x0001e80000100800 */
[----:B0-----:R-:W4:Y:S04]  /*42fb0*/  LDL.LU.64 R8, [R1+0x2e90] ;  /* 0x002e900001087983 */ /* 0x001f280000300a00 */
[----:B------:R5:W-:Y:S02]  /*42fc0*/  STL [R1+0x2e44], R0 ;  /* 0x002e440001007387 */ /* 0x000be40000100800 */
[----:B-----5:R-:W-:-:S02]  /*42fd0*/  IMAD.MOV.U32 R0, RZ, RZ, R5 ;  /* 0x000000ffff007224 */ /* 0x020fc400078e0005 */
[----:B------:R0:W-:Y:S04]  /*42fe0*/  STL [R1+0x2e50], R4 ;  /* 0x002e500401007387 */ /* 0x0001e80000100800 */
[----:B------:R-:W5:Y:S04]  /*42ff0*/  LDL.LU.64 R14, [R1+0x2e98] ;  /* 0x002e9800010e7983 */ /* 0x000f680000300a00 */
[----:B------:R2:W-:Y:S01]  /*43000*/  STL [R1+0x2e4c], R0 ;  /* 0x002e4c0001007387 */ /* 0x0005e20000100800 */
[----:B0-----:R-:W-:-:S04]  /*43010*/  IMAD R4, R3, 0x2, R29 ;  /* 0x0000000203047824 */ /* 0x001fc800078e021d */
[----:B------:R-:W-:Y:S02]  /*43020*/  IMAD R5, R3, 0x2, R4 ;  /* 0x0000000203057824 */ /* 0x000fe400078e0204 */
[----:B--2---:R-:W-:Y:S01]  /*43030*/  IMAD.MOV.U32 R0, RZ, RZ, R23 ;  /* 0x000000ffff007224 */ /* 0x004fe200078e0017 */
[----:B---3--:R-:W-:Y:S04]  /*43040*/  STL.64 [R1+0x34d8], R28 ;  /* 0x0034d81c01007387 */ /* 0x008fe80000100a00 */
[----:B------:R-:W-:Y:S04]  /*43050*/  STL [R1+0x2e58], R22 ;  /* 0x002e581601007387 */ /* 0x000fe80000100800 */
[----:B------:R-:W-:Y:S04]  /*43060*/  STL [R1+0x2e60], R16 ;  /* 0x002e601001007387 */ /* 0x000fe80000100800 */
[----:B------:R0:W-:Y:S04]  /*43070*/  STL [R1+0x2e54], R0 ;  /* 0x002e540001007387 */ /* 0x0001e80000100800 */
[----:B------:R-:W2:Y:S01]  /*43080*/  LDL.LU.64 R26, [R1+0x258] ;  /* 0x00025800011a7983 */ /* 0x000ea20000300a00 */
[----:B0-----:R-:W-:-:S03]  /*43090*/  IMAD.MOV.U32 R0, RZ, RZ, R17 ;  /* 0x000000ffff007224 */ /* 0x001fc600078e0011 */
[----:B------:R-:W3:Y:S04]  /*430a0*/  LDL.LU.64 R16, [R1+0x2ea8] ;  /* 0x002ea80001107983 */ /* 0x000ee80000300a00 */
[----:B------:R0:W-:Y:S04]  /*430b0*/  STL [R1+0x2e5c], R0 ;  /* 0x002e5c0001007387 */ /* 0x0001e80000100800 */
[----:B------:R1:W-:Y:S01]  /*430c0*/  STL [R1+0x2e68], R10 ;  /* 0x002e680a01007387 */ /* 0x0003e20000100800 */
[----:B0-----:R-:W-:-:S03]  /*430d0*/  IMAD.MOV.U32 R0, RZ, RZ, R11 ;  /* 0x000000ffff007224 */ /* 0x001fc600078e000b */
[----:B------:R-:W-:Y:S04]  /*430e0*/  STL [R1+0x2e70], R6 ;  /* 0x002e700601007387 */ /* 0x000fe80000100800 */
[----:B------:R0:W-:Y:S04]  /*430f0*/  STL [R1+0x2e64], R0 ;  /* 0x002e640001007387 */ /* 0x0001e80000100800 */
[----:B-1----:R-:W3:Y:S04]  /*43100*/  LDL.LU.64 R10, [R1+0x2eb0] ;  /* 0x002eb000010a7983 */ /* 0x002ee80000300a00 */
[----:B------:R-:W3:Y:S01]  /*43110*/  LDL.LU.64 R24, [R1+0x2eb8] ;  /* 0x002eb80001187983 */ /* 0x000ee20000300a00 */
[----:B0-----:R-:W-:-:S05]  /*43120*/  IMAD.MOV.U32 R0, RZ, RZ, R7 ;  /* 0x000000ffff007224 */ /* 0x001fca00078e0007 */
[----:B------:R0:W-:Y:S04]  /*43130*/  STL [R1+0x2e6c], R0 ;  /* 0x002e6c0001007387 */ /* 0x0001e80000100800 */
[----:B------:R-:W-:Y:S04]  /*43140*/  STL.64 [R1+0x34e0], R4 ;  /* 0x0034e00401007387 */ /* 0x000fe80000100a00 */
[----:B----4-:R-:W-:Y:S01]  /*43150*/  STL [R1+0x2e78], R20 ;  /* 0x002e781401007387 */ /* 0x010fe20000100800 */
[----:B0-----:R-:W-:-:S03]  /*43160*/  IMAD.MOV.U32 R0, RZ, RZ, R21 ;  /* 0x000000ffff007224 */ /* 0x001fc600078e0015 */
[----:B------:R-:W4:Y:S04]  /*43170*/  LDL.LU.64 R22, [R1+0x250] ;  /* 0x0002500001167983 */ /* 0x000f280000300a00 */
[----:B------:R-:W-:Y:S04]  /*43180*/  STL [R1+0x2e80], R18 ;  /* 0x002e801201007387 */ /* 0x000fe80000100800 */
[----:B------:R0:W-:Y:S02]  /*43190*/  STL [R1+0x2e74], R0 ;  /* 0x002e740001007387 */ /* 0x0001e40000100800 */
[----:B0-----:R-:W-:-:S02]  /*431a0*/  IMAD.MOV.U32 R0, RZ, RZ, R19 ;  /* 0x000000ffff007224 */ /* 0x001fc400078e0013 */
[----:B------:R-:W4:Y:S04]  /*431b0*/  LDL.LU.64 R18, [R1+0x2ec8] ;  /* 0x002ec80001127983 */ /* 0x000f280000300a00 */
[----:B------:R0:W-:Y:S04]  /*431c0*/  STL [R1+0x2e7c], R0 ;  /* 0x002e7c0001007387 */ /* 0x0001e80000100800 */
[----:B------:R1:W-:Y:S01]  /*431d0*/  STL [R1+0x2e88], R12 ;  /* 0x002e880c01007387 */ /* 0x0003e20000100800 */
[----:B0-----:R-:W-:-:S03]  /*431e0*/  IMAD.MOV.U32 R0, RZ, RZ, R13 ;  /* 0x000000ffff007224 */ /* 0x001fc600078e000d */
[----:B-1----:R-:W4:Y:S01]  /*431f0*/  LDL.LU.64 R12, [R1+0x2ed0] ;  /* 0x002ed000010c7983 */ /* 0x002f220000300a00 */
[----:B------:R-:W-:-:S03]  /*43200*/  IMAD R6, R3, 0x2, R5 ;  /* 0x0000000203067824 */ /* 0x000fc600078e0205 */
[----:B------:R0:W-:Y:S01]  /*43210*/  STL [R1+0x2e84], R0 ;  /* 0x002e840001007387 */ /* 0x0001e20000100800 */
[C---:B------:R-:W-:Y:S02]  /*43220*/  IMAD R7, R3.reuse, 0x2, R6 ;  /* 0x0000000203077824 */ /* 0x040fe400078e0206 */
[----:B0-----:R-:W-:Y:S01]  /*43230*/  IMAD.MOV.U32 R0, RZ, RZ, R9 ;  /* 0x000000ffff007224 */ /* 0x001fe200078e0009 */
[----:B------:R0:W-:Y:S04]  /*43240*/  STL [R1+0x2e90], R8 ;  /* 0x002e900801007387 */ /* 0x0001e80000100800 */
[----:B------:R-:W4:Y:S04]  /*43250*/  LDL.LU.64 R20, [R1+0x2ed8] ;  /* 0x002ed80001147983 */ /* 0x000f280000300a00 */
[----:B------:R1:W-:Y:S04]  /*43260*/  STL [R1+0x2e8c], R0 ;  /* 0x002e8c0001007387 */ /* 0x0003e80000100800 */
[----:B------:R-:W-:Y:S01]  /*43270*/  STL.64 [R1+0x34e8], R6 ;  /* 0x0034e80601007387 */ /* 0x000fe20000100a00 */
[----:B0-----:R-:W-:-:S02]  /*43280*/  IMAD R8, R3, 0x2, R7 ;  /* 0x0000000203087824 */ /* 0x001fc400078e0207 */
[----:B-----5:R-:W-:Y:S01]  /*43290*/  IMAD.MOV.U32 R2, RZ, RZ, R15 ;  /* 0x000000ffff027224 */ /* 0x020fe200078e000f */
[----:B------:R0:W-:Y:S04]  /*432a0*/  STL [R1+0x2e98], R14 ;  /* 0x002e980e01007387 */ /* 0x0001e80000100800 */
[----:B-1----:R-:W5:Y:S04]  /*432b0*/  LDL R0, [R1+0x33c0] ;  /* 0x0033c00001007983 */ /* 0x002f680000100800 */
[----:B0-----:R-:W5:Y:S04]  /*432c0*/  LDL.LU.64 R14, [R1+0x248] ;  /* 0x00024800010e7983 */ /* 0x001f680000300a00 */
[----:B------:R2:W-:Y:S02]  /*432d0*/  STL [R1+0x2e94], R2 ;  /* 0x002e940201007387 */ /* 0x0005e40000100800 */
[----:B--2---:R-:W-:-:S02]  /*432e0*/  IMAD.MOV.U32 R2, RZ, RZ, R27 ;  /* 0x000000ffff027224 */ /* 0x004fc400078e001b */
[----:B------:R-:W-:Y:S04]  /*432f0*/  STL [R1+0x2ea0], R26 ;  /* 0x002ea01a01007387 */ /* 0x000fe80000100800 */
[----:B------:R0:W-:Y:S04]  /*43300*/  STL [R1+0x2e9c], R2 ;  /* 0x002e9c0201007387 */ /* 0x0001e80000100800 */
[----:B---3--:R-:W-:Y:S04]  /*43310*/  STL [R1+0x2ea8], R16 ;  /* 0x002ea81001007387 */ /* 0x008fe80000100800 */
[----:B------:R-:W2:Y:S01]  /*43320*/  LDL.LU.64 R6, [R1+0x2ee8] ;  /* 0x002ee80001067983 */ /* 0x000ea20000300a00 */
[----:B0-----:R-:W-:-:S03]  /*43330*/  IMAD.MOV.U32 R2, RZ, RZ, R17 ;  /* 0x000000ffff027224 */ /* 0x001fc600078e0011 */
[----:B------:R-:W3:Y:S04]  /*43340*/  LDL.LU.64 R4, [R1+0x2ef0] ;  /* 0x002ef00001047983 */ /* 0x000ee80000300a00 */
[----:B------:R0:W-:Y:S02]  /*43350*/  STL [R1+0x2ea4], R2 ;  /* 0x002ea40201007387 */ /* 0x0001e40000100800 */
[----:B0-----:R-:W-:Y:S02]  /*43360*/  IMAD.MOV.U32 R2, RZ, RZ, R11 ;  /* 0x000000ffff027224 */ /* 0x001fe400078e000b */
[----:B------:R-:W-:Y:S04]  /*43370*/  STL [R1+0x2eb0], R10 ;  /* 0x002eb00a01007387 */ /* 0x000fe80000100800 */
[----:B------:R-:W3:Y:S04]  /*43380*/  LDL.LU.64 R16, [R1+0x2ef8] ;  /* 0x002ef80001107983 */ /* 0x000ee80000300a00 */
[----:B------:R0:W-:Y:S04]  /*43390*/  STL [R1+0x2eac], R2 ;  /* 0x002eac0201007387 */ /* 0x0001e80000100800 */
[----:B------:R-:W-:Y:S01]  /*433a0*/  STL [R1+0x2eb8], R24 ;  /* 0x002eb81801007387 */ /* 0x000fe20000100800 */
[----:B0-----:R-:W-:-:S03]  /*433b0*/  IMAD.MOV.U32 R2, RZ, RZ, R25 ;  /* 0x000000ffff027224 */ /* 0x001fc600078e0019 */
[----:B----4-:R-:W-:Y:S04]  /*433c0*/  STL [R1+0x2ec0], R22 ;  /* 0x002ec01601007387 */ /* 0x010fe80000100800 */
[----:B------:R0:W-:Y:S04]  /*433d0*/  STL [R1+0x2eb4], R2 ;  /* 0x002eb40201007387 */ /* 0x0001e80000100800 */
[----:B------:R-:W4:Y:S01]  /*433e0*/  LDL.LU.64 R28, [R1+0x240] ;  /* 0x00024000011c7983 */ /* 0x000f220000300a00 */
[----:B0-----:R-:W-:-:S05]  /*433f0*/  IMAD.MOV.U32 R2, RZ, RZ, R23 ;  /* 0x000000ffff027224 */ /* 0x001fca00078e0017 */
[----:B------:R0:W-:Y:S04]  /*43400*/  STL [R1+0x2ebc], R2 ;  /* 0x002ebc0201007387 */ /* 0x0001e80000100800 */
[----:B------:R1:W-:Y:S01]  /*43410*/  STL [R1+0x2ec8], R18 ;  /* 0x002ec81201007387 */ /* 0x0003e20000100800 */
[----:B0-----:R-:W-:-:S03]  /*43420*/  IMAD.MOV.U32 R2, RZ, RZ, R19 ;  /* 0x000000ffff027224 */ /* 0x001fc600078e0013 */
[----:B------:R-:W4:Y:S04]  /*43430*/  LDL.LU.64 R26, [R1+0x2f08] ;  /* 0x002f0800011a7983 */ /* 0x000f280000300a00 */
[----:B-1----:R-:W4:Y:S04]  /*43440*/  LDL.LU.64 R18, [R1+0x2f10] ;  /* 0x002f100001127983 */ /* 0x002f280000300a00 */
[----:B------:R0:W-:Y:S04]  /*43450*/  STL [R1+0x2ec4], R2 ;  /* 0x002ec40201007387 */ /* 0x0001e80000100800 */
[----:B------:R-:W-:Y:S04]  /*43460*/  STL [R1+0x2ed0], R12 ;  /* 0x002ed00c01007387 */ /* 0x000fe80000100800 */
[----:B------:R-:W4:Y:S01]  /*43470*/  LDL.LU.64 R24, [R1+0x268] ;  /* 0x0002680001187983 */ /* 0x000f220000300a00 */
[----:B0-----:R-:W-:-:S05]  /*43480*/  IMAD.MOV.U32 R2, RZ, RZ, R13 ;  /* 0x000000ffff027224 */ /* 0x001fca00078e000d */
[----:B------:R0:W-:Y:S02]  /*43490*/  STL [R1+0x2ecc], R2 ;  /* 0x002ecc0201007387 */ /* 0x0001e40000100800 */
[----:B0-----:R-:W-:Y:S02]  /*434a0*/  IMAD.MOV.U32 R2, RZ, RZ, R21 ;  /* 0x000000ffff027224 */ /* 0x001fe400078e0015 */
[----:B------:R0:W-:Y:S04]  /*434b0*/  STL [R1+0x2ed8], R20 ;  /* 0x002ed81401007387 */ /* 0x0001e80000100800 */
[----:B0-----:R-:W4:Y:S04]  /*434c0*/  LDL.LU.64 R20, [R1+0x2f18] ;  /* 0x002f180001147983 */ /* 0x001f280000300a00 */
[----:B------:R-:W-:Y:S01]  /*434d0*/  STL [R1+0x2ed4], R2 ;  /* 0x002ed40201007387 */ /* 0x000fe20000100800 */
[----:B-----5:R-:W-:Y:S01]  /*434e0*/  ISETP.GE.AND P1, PT, R0, RZ, PT ;  /* 0x000000ff0000720c */ /* 0x020fe20003f26270 */
[----:B------:R-:W-:-:S02]  /*434f0*/  IMAD.MOV.U32 R0, RZ, RZ, R15 ;  /* 0x000000ffff007224 */ /* 0x000fc400078e000f */
[----:B------:R-:W-:Y:S04]  /*43500*/  STL [R1+0x2ee0], R14 ;  /* 0x002ee00e01007387 */ /* 0x000fe80000100800 */
[----:B------:R-:W5:Y:S04]  /*43510*/  LDL.LU.64 R22, [R1+0x9b8] ;  /* 0x0009b80001167983 */ /* 0x000f680000300a00 */
[----:B------:R2:W-:Y:S02]  /*43520*/  STL [R1+0x2edc], R0 ;  /* 0x002edc0001007387 */ /* 0x0005e40000100800 */
[----:B--2---:R-:W-:-:S02]  /*43530*/  IMAD.MOV.U32 R0, RZ, RZ, R7 ;  /* 0x000000ffff007224 */ /* 0x004fc400078e0007 */
[----:B------:R0:W-:Y:S01]  /*43540*/  STL [R1+0x2ee8], R6 ;  /* 0x002ee80601007387 */ /* 0x0001e20000100800 */
[----:B---3--:R-:W-:-:S03]  /*43550*/  IMAD.MOV.U32 R2, RZ, RZ, R5 ;  /* 0x000000ffff027224 */ /* 0x008fc600078e0005 */
[----:B0-----:R-:W2:Y:S04]  /*43560*/  LDL.LU.64 R6, [R1+0x34e8] ;  /* 0x0034e80001067983 */ /* 0x001ea80000300a00 */
[----:B------:R0:W-:Y:S04]  /*43570*/  STL [R1+0x2ef0], R4 ;  /* 0x002ef00401007387 */ /* 0x0001e80000100800 */
[----:B------:R1:W-:Y:S04]  /*43580*/  STL [R1+0x2ee4], R0 ;  /* 0x002ee40001007387 */ /* 0x0003e80000100800 */
[----:B0-----:R-:W3:Y:S04]  /*43590*/  LDL.LU.64 R4, [R1+0x34e0] ;  /* 0x0034e00001047983 */ /* 0x001ee80000300a00 */
[----:B-1----:R-:W2:Y:S04]  /*435a0*/  LDL.LU R0, [R1+0x1088] ;  /* 0x0010880001007983 */ /* 0x002ea80000300800 */
[----:B------:R0:W-:Y:S04]  /*435b0*/  STL [R1+0x2eec], R2 ;  /* 0x002eec0201007387 */ /* 0x0001e80000100800 */
[----:B------:R-:W-:Y:S01]  /*435c0*/  STL [R1+0x2ef8], R16 ;  /* 0x002ef81001007387 */ /* 0x000fe20000100800 */
[----:B0-----:R-:W-:-:S05]  /*435d0*/  IMAD.MOV.U32 R2, RZ, RZ, R17 ;  /* 0x000000ffff027224 */ /* 0x001fca00078e0011 */
[----:B------:R0:W-:Y:S04]  /*435e0*/  STL [R1+0x2ef4], R2 ;  /* 0x002ef40201007387 */ /* 0x0001e80000100800 */
[----:B----4-:R1:W-:Y:S01]  /*435f0*/  STL [R1+0x2f00], R28 ;  /* 0x002f001c01007387 */ /* 0x0103e20000100800 */
[----:B0-----:R-:W-:-:S03]  /*43600*/  IMAD.MOV.U32 R2, RZ, RZ, R29 ;  /* 0x000000ffff027224 */ /* 0x001fc600078e001d */
[----:B-1----:R-:W4:Y:S04]  /*43610*/  LDL.LU.64 R28, [R1+0x34d8] ;  /* 0x0034d800011c7983 */ /* 0x002f280000300a00 */
[----:B------:R0:W-:Y:S04]  /*43620*/  STL [R1+0x2efc], R2 ;  /* 0x002efc0201007387 */ /* 0x0001e80000100800 */
[----:B------:R1:W-:Y:S01]  /*43630*/  STL [R1+0x2f08], R26 ;  /* 0x002f081a01007387 */ /* 0x0003e20000100800 */
[----:B0-----:R-:W-:-:S03]  /*43640*/  IMAD.MOV.U32 R2, RZ, RZ, R27 ;  /* 0x000000ffff027224 */ /* 0x001fc600078e001b */
[----:B-1----:R-:W3:Y:S04]  /*43650*/  LDL.LU.64 R26, [R1+0x34d0] ;  /* 0x0034d000011a7983 */ /* 0x002ee80000300a00 */
[----:B------:R-:W-:Y:S04]  /*43660*/  STL [R1+0x2f10], R18 ;  /* 0x002f101201007387 */ /* 0x000fe80000100800 */
[----:B------:R0:W-:Y:S02]  /*43670*/  STL [R1+0x2f04], R2 ;  /* 0x002f040201007387 */ /* 0x0001e40000100800 */
[----:B0-----:R-:W-:-:S05]  /*43680*/  IMAD.MOV.U32 R2, RZ, RZ, R19 ;  /* 0x000000ffff027224 */ /* 0x001fca00078e0013 */
[----:B------:R0:W-:Y:S04]  /*43690*/  STL [R1+0x2f0c], R2 ;  /* 0x002f0c0201007387 */ /* 0x0001e80000100800 */
[----:B------:R1:W-:Y:S01]  /*436a0*/  STL [R1+0x3104], R24 ;  /* 0x0031041801007387 */ /* 0x0003e20000100800 */
[----:B0-----:R-:W-:-:S03]  /*436b0*/  IMAD.MOV.U32 R2, RZ, RZ, R25 ;  /* 0x000000ffff027224 */ /* 0x001fc600078e0019 */
[----:B-1----:R-:W4:Y:S01]  /*436c0*/  LDL.LU.64 R24, [R1+0x34c8] ;  /* 0x0034c80001187983 */ /* 0x002f220000300a00 */
[----:B------:R-:W-:Y:S01]  /*436d0*/  ISETP.NE.AND P0, PT, RZ, c[0x0][0x178], PT ;  /* 0x00005e00ff007a0c */ /* 0x000fe20003f05270 */
[----:B------:R-:W-:-:S04]  /*436e0*/  IMAD R9, R3, 0x2, R8 ;  /* 0x0000000203097824 */ /* 0x000fc800078e0208 */
[----:B------:R-:W-:-:S04]  /*436f0*/  IMAD R10, R3, 0x2, R9 ;  /* 0x00000002030a7824 */ /* 0x000fc800078e0209 */
[----:B------:R-:W-:-:S04]  /*43700*/  IMAD R11, R3, 0x2, R10 ;  /* 0x00000002030b7824 */ /* 0x000fc800078e020a */
[----:B------:R-:W-:-:S04]  /*43710*/  IMAD R12, R3, 0x2, R11 ;  /* 0x00000002030c7824 */ /* 0x000fc800078e020b */
[C---:B------:R-:W-:Y:S01]  /*43720*/  IMAD R13, R3.reuse, 0x2, R12 ;  /* 0x00000002030d7824 */ /* 0x040fe200078e020c */
[----:B------:R-:W-:Y:S03]  /*43730*/  STL [R1+0x3100], R2 ;  /* 0x0031000201007387 */ /* 0x000fe60000100800 */
[C---:B------:R-:W-:Y:S01]  /*43740*/  IMAD R14, R3.reuse, 0x2, R13 ;  /* 0x00000002030e7824 */ /* 0x040fe200078e020d */
[----:B------:R0:W-:Y:S03]  /*43750*/  STL [R1+0x310c], R20 ;  /* 0x00310c1401007387 */ /* 0x0001e60000100800 */
[C---:B------:R-:W-:Y:S01]  /*43760*/  IMAD R15, R3.reuse, 0x2, R14 ;  /* 0x00000002030f7824 */ /* 0x040fe200078e020e */
[----:B------:R1:W-:Y:S03]  /*43770*/  STL [R1+0x3108], R21 ;  /* 0x0031081501007387 */ /* 0x0003e60000100800 */
[----:B------:R-:W-:-:S04]  /*43780*/  IMAD R16, R3, 0x2, R15 ;  /* 0x0000000203107824 */ /* 0x000fc800078e020f */
[----:B------:R-:W-:-:S04]  /*43790*/  IMAD R17, R3, 0x2, R16 ;  /* 0x0000000203117824 */ /* 0x000fc800078e0210 */
[----:B------:R-:W-:-:S04]  /*437a0*/  IMAD R19, R3, 0x2, R17 ;  /* 0x0000000203137824 */ /* 0x000fc800078e0211 */
[----:B------:R-:W-:-:S04]  /*437b0*/  IMAD R18, R3, 0x2, R19 ;  /* 0x0000000203127824 */ /* 0x000fc800078e0213 */
[----:B0-----:R-:W-:-:S04]  /*437c0*/  IMAD R20, R3, 0x2, R18 ;  /* 0x0000000203147824 */ /* 0x001fc800078e0212 */
[----:B-1----:R-:W-:Y:S01]  /*437d0*/  IMAD R21, R3, 0x2, R20 ;  /* 0x0000000203157824 */ /* 0x002fe200078e0214 */
[----:B-----5:R0:W-:Y:S02]  /*437e0*/  STL [R1+0x3114], R22 ;  /* 0x0031141601007387 */ /* 0x0201e40000100800 */
[----:B0-----:R-:W-:-:S05]  /*437f0*/  IMAD.MOV.U32 R22, RZ, RZ, R23 ;  /* 0x000000ffff167224 */ /* 0x001fca00078e0017 */
[----:B------:R3:W-:Y:S01]  /*43800*/  STL [R1+0x3110], R22 ;  /* 0x0031101601007387 */ /* 0x0007e20000100800 */
[----:B--2---:R-:W-:Y:S01]  /*43810*/  @!P1 IMAD.MOV R0, RZ, RZ, -R0 ;  /* 0x000000ffff009224 */ /* 0x004fe200078e0a00 */
[----:B------:R-:W-:-:S05]  /*43820*/  @!P0 LOP3.LUT R0, RZ, c[0x0][0x178], RZ, 0x33, !PT ;  /* 0x00005e00ff008a12 */ /* 0x000fca00078e33ff */
[----:B------:R-:W-:-:S05]  /*43830*/  IMAD R0, R0, c[0x0][0x184], RZ ;  /* 0x0000610000007a24 */ /* 0x000fca00078e02ff */
[----:B------:R-:W-:-:S04]  /*43840*/  LEA R2, P0, R0, c[0x0][0x160], 0x1 ;  /* 0x0000580000027a11 */ /* 0x000fc800078008ff */
[----:B------:R-:W-:Y:S02]  /*43850*/  LEA.HI.X.SX32 R0, R0, c[0x0][0x164], 0x1, P0 ;  /* 0x0000590000007a11 */ /* 0x000fe400000f0eff */
[-C--:B---3--:R-:W-:Y:S02]  /*43860*/  LEA R22, P6, R27, R2.reuse, 0x1 ;  /* 0x000000021b167211 */ /* 0x088fe400078c08ff */
[----:B----4-:R-:W-:-:S05]  /*43870*/  LEA R23, P1, R24, R2, 0x1 ;  /* 0x0000000218177211 */ /* 0x010fca00078208ff */
[----:B------:R0:W-:Y:S04]  /*43880*/  STL [R1+0x2f18], R23 ;  /* 0x002f181701007387 */ /* 0x0001e80000100800 */
[----:B------:R-:W-:Y:S01]  /*43890*/  STL [R1+0x2f20], R22 ;  /* 0x002f201601007387 */ /* 0x000fe20000100800 */
[----:B0-----:R-:W-:-:S05]  /*438a0*/  LEA R23, P5, R25, R2, 0x1 ;  /* 0x0000000219177211 */ /* 0x001fca00078a08ff */
[----:B------:R0:W-:Y:S02]  /*438b0*/  STL [R1+0x2f28], R23 ;  /* 0x002f281701007387 */ /* 0x0001e40000100800 */
[----:B0-----:R-:W-:-:S05]  /*438c0*/  LEA R23, P0, R26, R2, 0x1 ;  /* 0x000000021a177211 */ /* 0x001fca00078008ff */
[----:B------:R0:W-:Y:S01]  /*438d0*/  STL [R1+0x2f30], R23 ;  /* 0x002f301701007387 */ /* 0x0001e20000100800 */
[----:B------:R-:W-:Y:S01]  /*438e0*/  IMAD R22, R3, 0x2, R21 ;  /* 0x0000000203167824 */ /* 0x000fe200078e0215 */
[----:B0-----:R-:W-:-:S05]  /*438f0*/  LEA R23, P4, R29, R2, 0x1 ;  /* 0x000000021d177211 */ /* 0x001fca00078808ff */
[----:B------:R0:W-:Y:S01]  /*43900*/  STL [R1+0x2f38], R23 ;  /* 0x002f381701007387 */ /* 0x0001e20000100800 */
[----:B------:R-:W-:Y:S02]  /*43910*/  LEA.HI.X.SX32 R24, R24, R0, 0x1, P1 ;  /* 0x0000000018187211 */ /* 0x000fe400008f0eff */
[----:B0-----:R-:W-:-:S05]  /*43920*/  LEA R23, P3, R4, R2, 0x1 ;  /* 0x0000000204177211 */ /* 0x001fca00078608ff */
[----:B------:R0:W-:Y:S01]  /*43930*/  STL [R1+0x2f40], R23 ;  /* 0x002f401701007387 */ /* 0x0001e20000100800 */
[----:B------:R-:W-:Y:S01]  /*43940*/  LEA.HI.X.SX32 R27, R27, R0, 0x1, P6 ;  /* 0x000000001b1b7211 */ /* 0x000fe200030f0eff */
[----:B0-----:R-:W-:Y:S01]  /*43950*/  IMAD R23, R3, 0x2, R22 ;  /* 0x0000000203177824 */ /* 0x001fe200078e0216 */
[----:B------:R-:W-:-:S05]  /*43960*/  LEA R3, P2, R5, R2, 0x1 ;  /* 0x0000000205037211 */ /* 0x000fca00078408ff */
[----:B------:R-:W-:Y:S04]  /*43970*/  STL [R1+0x2f48], R3 ;  /* 0x002f480301007387 */ /* 0x000fe80000100800 */
[----:B------:R0:W-:Y:S02]  /*43980*/  STL [R1+0x2f14], R24 ;  /* 0x002f141801007387 */ /* 0x0001e40000100800 */
[----:B0-----:R-:W-:-:S05]  /*43990*/  LEA R24, P1, R6, R2, 0x1 ;  /* 0x0000000206187211 */ /* 0x001fca00078208ff */
[----:B------:R-:W-:Y:S04]  /*439a0*/  STL [R1+0x2f50], R24 ;  /* 0x002f501801007387 */ /* 0x000fe80000100800 */
[----:B------:R0:W-:Y:S02]  /*439b0*/  STL [R1+0x2f1c], R27 ;  /* 0x002f1c1b01007387 */ /* 0x0001e40000100800 */
[----:B0-----:R-:W-:-:S05]  /*439c0*/  LEA R27, P6, R7, R2, 0x1 ;  /* 0x00000002071b7211 */ /* 0x001fca00078c08ff */
[----:B------:R0:W-:Y:S02]  /*439d0*/  STL [R1+0x2f58], R27 ;  /* 0x002f581b01007387 */ /* 0x0001e40000100800 */
[----:B0-----:R-:W-:-:S05]  /*439e0*/  LEA.HI.X.SX32 R27, R25, R0, 0x1, P5 ;  /* 0x00000000191b7211 */ /* 0x001fca00028f0eff */
[----:B------:R0:W-:Y:S01]  /*439f0*/  STL [R1+0x2f24], R27 ;  /* 0x002f241b01007387 */ /* 0x0001e20000100800 */
[-C--:B------:R-:W-:Y:S02]  /*43a00*/  LEA.HI.X.SX32 R26, R26, R0.reuse, 0x1, P0 ;  /* 0x000000001a1a7211 */ /* 0x080fe400000f0eff */
[----:B------:R-:W-:Y:S02]  /*43a10*/  LEA.HI.X.SX32 R29, R29, R0, 0x1, P4 ;  /* 0x000000001d1d7211 */ /* 0x000fe400020f0eff */
[----:B0-----:R-:W-:-:S05]  /*43a20*/  LEA R27, P5, R8, R2, 0x1 ;  /* 0x00000002081b7211 */ /* 0x001fca00078a08ff */
[----:B------:R0:W-:Y:S04]  /*43a30*/  STL [R1+0x2f60], R27 ;  /* 0x002f601b01007387 */ /* 0x0001e80000100800 */
[----:B------:R-:W-:Y:S01]  /*43a40*/  STL [R1+0x2f2c], R26 ;  /* 0x002f2c1a01007387 */ /* 0x000fe20000100800 */
[----:B0-----:R-:W-:-:S05]  /*43a50*/  LEA R27, P0, R9, R2, 0x1 ;  /* 0x00000002091b7211 */ /* 0x001fca00078008ff */
[----:B------:R0:W-:Y:S04]  /*43a60*/  STL [R1+0x2f68], R27 ;  /* 0x002f681b01007387 */ /* 0x0001e80000100800 */
[----:B------:R1:W-:Y:S01]  /*43a70*/  STL [R1+0x2f34], R29 ;  /* 0x002f341d01007387 */ /* 0x0003e20000100800 */
[----:B0-----:R-:W-:Y:S02]  /*43a80*/  LEA R27, P4, R10, R2, 0x1 ;  /* 0x000000020a1b7211 */ /* 0x001fe400078808ff */
[----:B-1----:R-:W-:-:S03]  /*43a90*/  LEA.HI.X.SX32 R29, R4, R0, 0x1, P3 ;  /* 0x00000000041d7211 */ /* 0x002fc600018f0eff */
[----:B------:R0:W-:Y:S04]  /*43aa0*/  STL [R1+0x2f70], R27 ;  /* 0x002f701b01007387 */ /* 0x0001e80000100800 */
[----:B------:R1:W-:Y:S01]  /*43ab0*/  STL [R1+0x2f3c], R29 ;  /* 0x002f3c1d01007387 */ /* 0x0003e20000100800 */
[----:B0-----:R-:W-:Y:S02]  /*43ac0*/  LEA R27, P3, R11, R2, 0x1 ;  /* 0x000000020b1b7211 */ /* 0x001fe400078608ff */
[----:B-1----:R-:W-:Y:S02]  /*43ad0*/  LEA.HI.X.SX32 R29, R5, R0, 0x1, P2 ;  /* 0x00000000051d7211 */ /* 0x002fe400010f0eff */
[----:B------:R-:W-:Y:S01]  /*43ae0*/  LEA R5, P2, R12, R2, 0x1 ;  /* 0x000000020c057211 */ /* 0x000fe200078408ff */
[----:B------:R-:W-:Y:S01]  /*43af0*/  STL [R1+0x2f78], R27 ;  /* 0x002f781b01007387 */ /* 0x000fe20000100800 */
[----:B------:R-:W-:-:S03]  /*43b00*/  LEA.HI.X.SX32 R6, R6, R0, 0x1, P1 ;  /* 0x0000000006067211 */ /* 0x000fc600008f0eff */
[----:B------:R-:W-:Y:S01]  /*43b10*/  STL [R1+0x2f44], R29 ;  /* 0x002f441d01007387 */ /* 0x000fe20000100800 */
[----:B------:R-:W-:-:S03]  /*43b20*/  LEA.HI.X.SX32 R7, R7, R0, 0x1, P6 ;  /* 0x0000000007077211 */ /* 0x000fc600030f0eff */
[----:B------:R0:W-:Y:S01]  /*43b30*/  STL [R1+0x2f80], R5 ;  /* 0x002f800501007387 */ /* 0x0001e20000100800 */
[----:B------:R-:W-:-:S03]  /*43b40*/  LEA.HI.X.SX32 R8, R8, R0, 0x1, P5 ;  /* 0x0000000008087211 */ /* 0x000fc600028f0eff */
[----:B------:R-:W-:Y:S01]  /*43b50*/  STL [R1+0x2f4c], R6 ;  /* 0x002f4c0601007387 */ /* 0x000fe20000100800 */
[----:B0-----:R-:W-:-:S05]  /*43b60*/  LEA R5, P1, R13, R2, 0x1 ;  /* 0x000000020d057211 */ /* 0x001fca00078208ff */
[----:B------:R0:W-:Y:S04]  /*43b70*/  STL [R1+0x2f88], R5 ;  /* 0x002f880501007387 */ /* 0x0001e80000100800 */
[----:B------:R1:W-:Y:S01]  /*43b80*/  STL [R1+0x2f54], R7 ;  /* 0x002f540701007387 */ /* 0x0003e20000100800 */
[-C--:B0-----:R-:W-:Y:S02]  /*43b90*/  LEA R5, P6, R14, R2.reuse, 0x1 ;  /* 0x000000020e057211 */ /* 0x081fe400078c08ff */
[----:B-1----:R-:W-:-:S03]  /*43ba0*/  LEA R7, P5, R15, R2, 0x1 ;  /* 0x000000020f077211 */ /* 0x002fc600078a08ff */
[----:B------:R-:W-:Y:S01]  /*43bb0*/  STL [R1+0x2f90], R5 ;  /* 0x002f900501007387 */ /* 0x000fe20000100800 */
[----:B------:R-:W-:-:S03]  /*43bc0*/  LEA.HI.X.SX32 R9, R9, R0, 0x1, P0 ;  /* 0x0000000009097211 */ /* 0x000fc600000f0eff */
[----:B------:R0:W-:Y:S04]  /*43bd0*/  STL [R1+0x2f5c], R8 ;  /* 0x002f5c0801007387 */ /* 0x0001e80000100800 */
[----:B------:R1:W-:Y:S01]  /*43be0*/  STL [R1+0x2f98], R7 ;  /* 0x002f980701007387 */ /* 0x0003e20000100800 */
[----:B0-----:R-:W-:-:S03]  /*43bf0*/  LEA R8, P0, R16, R2, 0x1 ;  /* 0x0000000210087211 */ /* 0x001fc600078008ff */
[----:B------:R-:W-:Y:S01]  /*43c00*/  STL [R1+0x2f64], R9 ;  /* 0x002f640901007387 */ /* 0x000fe20000100800 */
[----:B-1----:R-:W-:-:S03]  /*43c10*/  LEA.HI.X.SX32 R7, R10, R0, 0x1, P4 ;  /* 0x000000000a077211 */ /* 0x002fc600020f0eff */
[----:B------:R-:W-:Y:S04]  /*43c20*/  STL [R1+0x2fa0], R8 ;  /* 0x002fa00801007387 */ /* 0x000fe80000100800 */
[----:B------:R0:W-:Y:S04]  /*43c30*/  STL [R1+0x2f6c], R7 ;  /* 0x002f6c0701007387 */ /* 0x0001e80000100800 */
[----:B0-----:R-:W0:Y:S01]  /*43c40*/  S2R R7, SR_TID.X ;  /* 0x0000000000077919 */ /* 0x001e220000002100 */
[----:B------:R-:W-:Y:S02]  /*43c50*/  LEA R8, P4, R17, R2, 0x1 ;  /* 0x0000000211087211 */ /* 0x000fe400078808ff */
[----:B------:R-:W-:-:S03]  /*43c60*/  LEA.HI.X.SX32 R9, R11, R0, 0x1, P3 ;  /* 0x000000000b097211 */ /* 0x000fc600018f0eff */
[----:B------:R1:W-:Y:S04]  /*43c70*/  STL [R1+0x2fa8], R8 ;  /* 0x002fa80801007387 */ /* 0x0003e80000100800 */
[----:B------:R2:W-:Y:S01]  /*43c80*/  STL [R1+0x2f74], R9 ;  /* 0x002f740901007387 */ /* 0x0005e20000100800 */
[----:B-1----:R-:W-:Y:S02]  /*43c90*/  LEA R8, P3, R19, R2, 0x1 ;  /* 0x0000000213087211 */ /* 0x002fe400078608ff */
[-C--:B--2---:R-:W-:Y:S02]  /*43ca0*/  LEA.HI.X.SX32 R9, R12, R0.reuse, 0x1, P2 ;  /* 0x000000000c097211 */ /* 0x084fe400010f0eff */
[----:B0-----:R-:W-:Y:S01]  /*43cb0*/  SHF.R.U32.HI R7, RZ, 0x5, R7 ;  /* 0x00000005ff077819 */ /* 0x001fe20000011607 */
[----:B------:R0:W-:Y:S03]  /*43cc0*/  STL [R1+0x2fb0], R8 ;  /* 0x002fb00801007387 */ /* 0x0001e60000100800 */
[----:B------:R-:W-:Y:S01]  /*43cd0*/  SGXT.U32 R7, R7, 0x1 ;  /* 0x000000010707781a */ /* 0x000fe20000000000 */
[----:B------:R1:W-:Y:S01]  /*43ce0*/  STL [R1+0x2f7c], R9 ;  /* 0x002f7c0901007387 */ /* 0x0003e20000100800 */
[----:B------:R-:W-:-:S02]  /*43cf0*/  LEA.HI.X.SX32 R10, R13, R0, 0x1, P1 ;  /* 0x000000000d0a7211 */ /* 0x000fc400008f0eff */
[----:B0-----:R-:W-:Y:S01]  /*43d00*/  LEA R8, P2, R18, R2, 0x1 ;  /* 0x0000000212087211 */ /* 0x001fe200078408ff */
[----:B-1----:R-:W-:-:S04]  /*43d10*/  IMAD R9, R7, c[0x0][0x188], RZ ;  /* 0x0000620007097a24 */ /* 0x002fc800078e02ff */
[----:B------:R-:W-:Y:S01]  /*43d20*/  STL [R1+0x2fb8], R8 ;  /* 0x002fb80801007387 */ /* 0x000fe20000100800 */
[----:B------:R-:W-:-:S03]  /*43d30*/  LEA R12, P1, R20, R2, 0x1 ;  /* 0x00000002140c7211 */ /* 0x000fc600078208ff */
[----:B------:R0:W-:Y:S04]  /*43d40*/  STL [R1+0x2f84], R10 ;  /* 0x002f840a01007387 */ /* 0x0001e80000100800 */
[----:B------:R1:W-:Y:S01]  /*43d50*/  STL [R1+0x2fc0], R12 ;  /* 0x002fc00c01007387 */ /* 0x0003e20000100800 */
[----:B0-----:R-:W-:Y:S02]  /*43d60*/  LEA.HI.X.SX32 R10, R14, R0, 0x1, P6 ;  /* 0x000000000e0a7211 */ /* 0x001fe400030f0eff */
[----:B------:R-:W-:-:S03]  /*43d70*/  LEA R7, P6, R9, R2, 0x1 ;  /* 0x0000000209077211 */ /* 0x000fc600078c08ff */
[----:B------:R0:W-:Y:S01]  /*43d80*/  STL [R1+0x2f8c], R10 ;  /* 0x002f8c0a01007387 */ /* 0x0001e20000100800 */
[----:B-1----:R-:W-:-:S03]  /*43d90*/  LEA.HI.X.SX32 R12, R17, R0, 0x1, P4 ;  /* 0x00000000110c7211 */ /* 0x002fc600020f0eff */
[----:B------:R1:W-:Y:S01]  /*43da0*/  STL [R1+0x30fc], R7 ;  /* 0x0030fc0701007387 */ /* 0x0003e20000100800 */
[-C--:B0-----:R-:W-:Y:S02]  /*43db0*/  LEA.HI.X.SX32 R10, R15, R0.reuse, 0x1, P5 ;  /* 0x000000000f0a7211 */ /* 0x081fe400028f0eff */
[----:B-1----:R-:W-:-:S03]  /*43dc0*/  LEA.HI.X.SX32 R7, R16, R0, 0x1, P0 ;  /* 0x0000000010077211 */ /* 0x002fc600000f0eff */
[----:B------:R-:W-:Y:S01]  /*43dd0*/  STL [R1+0x2f94], R10 ;  /* 0x002f940a01007387 */ /* 0x000fe20000100800 */
[----:B------:R-:W-:-:S03]  /*43de0*/  LEA R13, P0, R21, R2, 0x1 ;  /* 0x00000002150d7211 */ /* 0x000fc600078008ff */
[----:B------:R0:W-:Y:S04]  /*43df0*/  STL [R1+0x2f9c], R7 ;  /* 0x002f9c0701007387 */ /* 0x0001e80000100800 */
[----:B------:R1:W-:Y:S01]  /*43e00*/  STL [R1+0x2fa4], R12 ;  /* 0x002fa40c01007387 */ /* 0x0003e20000100800 */
[-C--:B0-----:R-:W-:Y:S02]  /*43e10*/  LEA.HI.X.SX32 R7, R19, R0.reuse, 0x1, P3 ;  /* 0x0000000013077211 */ /* 0x081fe400018f0eff */
[----:B-1----:R-:W-:-:S03]  /*43e20*/  LEA.HI.X.SX32 R12, R18, R0, 0x1, P2 ;  /* 0x00000000120c7211 */ /* 0x002fc600010f0eff */
[----:B------:R-:W-:Y:S01]  /*43e30*/  STL [R1+0x2fac], R7 ;  /* 0x002fac0701007387 */ /* 0x000fe20000100800 */
[----:B------:R-:W-:-:S03]  /*43e40*/  IMAD.MOV R3, RZ, RZ, -c[0x0][0x188] ;  /* 0x80006200ff037624 */ /* 0x000fc600078e02ff */
[----:B------:R0:W-:Y:S04]  /*43e50*/  STL [R1+0x2fb4], R12 ;  /* 0x002fb40c01007387 */ /* 0x0001e80000100800 */
[----:B------:R1:W-:Y:S01]  /*43e60*/  STL [R1+0x2fc8], R13 ;  /* 0x002fc80d01007387 */ /* 0x0003e20000100800 */
[-C--:B0-----:R-:W-:Y:S02]  /*43e70*/  LEA.HI.X.SX32 R12, R20, R0.reuse, 0x1, P1 ;  /* 0x00000000140c7211 */ /* 0x081fe400008f0eff */
[-C--:B-1----:R-:W-:Y:S02]  /*43e80*/  LEA.HI.X.SX32 R13, R9, R0.reuse, 0x1, P6 ;  /* 0x00000000090d7211 */ /* 0x082fe400030f0eff */
[----:B------:R-:W-:Y:S01]  /*43e90*/  LEA.HI.X.SX32 R9, R21, R0, 0x1, P0 ;  /* 0x0000000015097211 */ /* 0x000fe200000f0eff */
[----:B------:R-:W-:Y:S01]  /*43ea0*/  STL [R1+0x2fbc], R12 ;  /* 0x002fbc0c01007387 */ /* 0x000fe20000100800 */
[----:B------:R-:W-:-:S03]  /*43eb0*/  IMAD R24, R3, 0x2, R23 ;  /* 0x0000000203187824 */ /* 0x000fc600078e0217 */
[----:B------:R0:W-:Y:S01]  /*43ec0*/  STL [R1+0x30f8], R13 ;  /* 0x0030f80d01007387 */ /* 0x0001e20000100800 */
[----:B------:R-:W-:-:S03]  /*43ed0*/  IMAD R25, R3, 0x2, R24 ;  /* 0x0000000203197824 */ /* 0x000fc600078e0218 */
[----:B------:R1:W-:Y:S01]  /*43ee0*/  STL [R1+0x2fc4], R9 ;  /* 0x002fc40901007387 */ /* 0x0003e20000100800 */
[-C--:B------:R-:W-:Y:S02]  /*43ef0*/  LEA R15, P2, R24, R2.reuse, 0x1 ;  /* 0x00000002180f7211 */ /* 0x080fe400078408ff */
[-C--:B0-----:R-:W-:Y:S02]  /*43f00*/  LEA R13, P0, R22, R2.reuse, 0x1 ;  /* 0x00000002160d7211 */ /* 0x081fe400078008ff */
[----:B-1----:R-:W-:-:S03]  /*43f10*/  LEA R9, P1, R23, R2, 0x1 ;  /* 0x0000000217097211 */ /* 0x002fc600078208ff */
[----:B------:R-:W-:Y:S01]  /*43f20*/  STL [R1+0x2fd0], R13 ;  /* 0x002fd00d01007387 */ /* 0x000fe20000100800 */
[----:B------:R-:W-:-:S03]  /*43f30*/  IMAD R26, R3, 0x2, R25 ;  /* 0x00000002031a7824 */ /* 0x000fc600078e0219 */
[----:B------:R0:W-:Y:S01]  /*43f40*/  STL [R1+0x2fd8], R9 ;  /* 0x002fd80901007387 */ /* 0x0001e20000100800 */
[-C--:B------:R-:W-:Y:S01]  /*43f50*/  LEA.HI.X.SX32 R16, R23, R0.reuse, 0x1, P1 ;  /* 0x0000000017107211 */ /* 0x080fe200008f0eff */
[----:B------:R-:W-:Y:S02]  /*43f60*/  IMAD R4, R3, 0x2, R26 ;  /* 0x0000000203047824 */ /* 0x000fe400078e021a */
[----:B------:R1:W-:Y:S01]  /*43f70*/  STL [R1+0x2fe0], R15 ;  /* 0x002fe00f01007387 */ /* 0x0003e20000100800 */
[-C--:B0-----:R-:W-:Y:S02]  /*43f80*/  LEA.HI.X.SX32 R9, R22, R0.reuse, 0x1, P0 ;  /* 0x0000000016097211 */ /* 0x081fe400000f0eff */
[----:B-1----:R-:W-:-:S03]  /*43f90*/  LEA.HI.X.SX32 R15, R24, R0, 0x1, P2 ;  /* 0x00000000180f7211 */ /* 0x002fc600010f0eff */
[----:B------:R-:W-:Y:S01]  /*43fa0*/  STL [R1+0x2fcc], R9 ;  /* 0x002fcc0901007387 */ /* 0x000fe20000100800 */
[----:B------:R-:W-:-:S03]  /*43fb0*/  LEA R17, P1, R26, R2, 0x1 ;  /* 0x000000021a117211 */ /* 0x000fc600078208ff */
[----:B------:R0:W-:Y:S01]  /*43fc0*/  STL [R1+0x2fd4], R16 ;  /* 0x002fd41001007387 */ /* 0x0001e20000100800 */
[----:B------:R-:W-:-:S03]  /*43fd0*/  IMAD R27, R3, 0x2, R4 ;  /* 0x00000002031b7824 */ /* 0x000fc600078e0204 */
[----:B------:R1:W-:Y:S01]  /*43fe0*/  STL [R1+0x2fdc], R15 ;  /* 0x002fdc0f01007387 */ /* 0x0003e20000100800 */
[-C--:B0-----:R-:W-:Y:S02]  /*43ff0*/  LEA R16, P0, R25, R2.reuse, 0x1 ;  /* 0x0000000219107211 */ /* 0x081fe400078008ff */
[----:B-1----:R-:W-:-:S03]  /*44000*/  LEA R15, P2, R4, R2, 0x1 ;  /* 0x00000002040f7211 */ /* 0x002fc600078408ff */
[----:B------:R-:W-:Y:S01]  /*44010*/  STL [R1+0x2fe8], R16 ;  /* 0x002fe81001007387 */ /* 0x000fe20000100800 */
[----:B------:R-:W-:Y:S01]  /*44020*/  IMAD R6, R3, 0x2, R27 ;  /* 0x0000000203067824 */ /* 0x000fe200078e021b */
[----:B------:R-:W-:Y:S02]  /*44030*/  LEA.HI.X.SX32 R18, R25, R0, 0x1, P0 ;  /* 0x0000000019127211 */ /* 0x000fe400000f0eff */
[----:B------:R0:W-:Y:S04]  /*44040*/  STL [R1+0x2ff0], R17 ;  /* 0x002ff01101007387 */ /* 0x0001e80000100800 */
[----:B------:R1:W-:Y:S01]  /*44050*/  STL [R1+0x2ff8], R15 ;  /* 0x002ff80f01007387 */ /* 0x0003e20000100800 */
[----:B------:R-:W-:-:S03]  /*44060*/  IMAD R5, R3, 0x2, R6 ;  /* 0x0000000203057824 */ /* 0x000fc600078e0206 */
[----:B------:R2:W-:Y:S01]  /*44070*/  STL [R1+0x2fe4], R18 ;  /* 0x002fe41201007387 */ /* 0x0005e20000100800 */
[-C--:B0-----:R-:W-:Y:S02]  /*44080*/  LEA.HI.X.SX32 R17, R4, R0.reuse, 0x1, P2 ;  /* 0x0000000004117211 */ /* 0x081fe400010f0eff */
[----:B-1----:R-:W-:-:S05]  /*44090*/  LEA.HI.X.SX32 R15, R26, R0, 0x1, P1 ;  /* 0x000000001a0f7211 */ /* 0x002fca00008f0eff */
[----:B------:R0:W-:Y:S01]  /*440a0*/  STL [R1+0x2fec], R15 ;  /* 0x002fec0f01007387 */ /* 0x0001e20000100800 */
[----:B--2---:R-:W-:-:S03]  /*440b0*/  LEA R18, P1, R6, R2, 0x1 ;  /* 0x0000000206127211 */ /* 0x004fc600078208ff */
[----:B------:R1:W-:Y:S01]  /*440c0*/  STL [R1+0x2ff4], R17 ;  /* 0x002ff41101007387 */ /* 0x0003e20000100800 */
[----:B------:R-:W-:Y:S01]  /*440d0*/  IMAD R29, R3, 0x2, R5 ;  /* 0x00000002031d7824 */ /* 0x000fe200078e0205 */
[-C--:B0-----:R-:W-:Y:S02]  /*440e0*/  LEA R15, P0, R27, R2.reuse, 0x1 ;  /* 0x000000021b0f7211 */ /* 0x081fe400078008ff */
[----:B-1----:R-:W-:-:S03]  /*440f0*/  LEA R17, P2, R5, R2, 0x1 ;  /* 0x0000000205117211 */ /* 0x002fc600078408ff */
[----:B------:R-:W-:Y:S01]  /*44100*/  STL [R1+0x3000], R15 ;  /* 0x0030000f01007387 */ /* 0x000fe20000100800 */
[----:B------:R-:W-:-:S03]  /*44110*/  IMAD R11, R3, 0x2, R29 ;  /* 0x00000002030b7824 */ /* 0x000fc600078e021d */
[----:B------:R0:W-:Y:S01]  /*44120*/  STL [R1+0x3008], R18 ;  /* 0x0030081201007387 */ /* 0x0001e20000100800 */
[----:B------:R-:W-:-:S03]  /*44130*/  LEA.HI.X.SX32 R5, R5, R0, 0x1, P2 ;  /* 0x0000000005057211 */ /* 0x000fc600010f0eff */
[----:B------:R1:W-:Y:S01]  /*44140*/  STL [R1+0x3010], R17 ;  /* 0x0030101101007387 */ /* 0x0003e20000100800 */
[-C--:B0-----:R-:W-:Y:S02]  /*44150*/  LEA.HI.X.SX32 R18, R27, R0.reuse, 0x1, P0 ;  /* 0x000000001b127211 */ /* 0x081fe400000f0eff */
[----:B-1----:R-:W-:-:S03]  /*44160*/  LEA.HI.X.SX32 R17, R6, R0, 0x1, P1 ;  /* 0x0000000006117211 */ /* 0x002fc600008f0eff */
[----:B------:R-:W-:Y:S01]  /*44170*/  STL [R1+0x2ffc], R18 ;  /* 0x002ffc1201007387 */ /* 0x000fe20000100800 */
[----:B------:R-:W-:-:S03]  /*44180*/  IMAD R8, R3, 0x2, R11 ;  /* 0x0000000203087824 */ /* 0x000fc600078e020b */
[----:B------:R0:W-:Y:S01]  /*44190*/  STL [R1+0x3004], R17 ;  /* 0x0030041101007387 */ /* 0x0001e20000100800 */
[----:B------:R-:W-:-:S03]  /*441a0*/  IMAD R14, R3, 0x2, R8 ;  /* 0x00000002030e7824 */ /* 0x000fc600078e0208 */
[----:B------:R1:W-:Y:S01]  /*441b0*/  STL [R1+0x300c], R5 ;  /* 0x00300c0501007387 */ /* 0x0003e20000100800 */
[-C--:B0-----:R-:W-:Y:S02]  /*441c0*/  LEA R17, P0, R29, R2.reuse, 0x1 ;  /* 0x000000021d117211 */ /* 0x081fe400078008ff */
[----:B-1----:R-:W-:-:S03]  /*441d0*/  LEA R5, P1, R11, R2, 0x1 ;  /* 0x000000020b057211 */ /* 0x002fc600078208ff */
[----:B------:R-:W-:Y:S01]  /*441e0*/  STL [R1+0x3018], R17 ;  /* 0x0030181101007387 */ /* 0x000fe20000100800 */
[C---:B------:R-:W-:Y:S01]  /*441f0*/  LEA R18, P2, R8.reuse, R2, 0x1 ;  /* 0x0000000208127211 */ /* 0x040fe200078408ff */
[----:B------:R-:W-:Y:S02]  /*44200*/  IMAD R10, R3, 0x2, R14 ;  /* 0x00000002030a7824 */ /* 0x000fe400078e020e */
[----:B------:R0:W-:Y:S01]  /*44210*/  STL [R1+0x3020], R5 ;  /* 0x0030200501007387 */ /* 0x0001e20000100800 */
[-C--:B------:R-:W-:Y:S01]  /*44220*/  LEA.HI.X.SX32 R11, R11, R0.reuse, 0x1, P1 ;  /* 0x000000000b0b7211 */ /* 0x080fe200008f0eff */
[----:B------:R-:W-:Y:S01]  /*44230*/  IMAD R7, R3, 0x2, R10 ;  /* 0x0000000203077824 */ /* 0x000fe200078e020a */
[-C--:B------:R-:W-:Y:S01]  /*44240*/  LEA.HI.X.SX32 R8, R8, R0.reuse, 0x1, P2 ;  /* 0x0000000008087211 */ /* 0x080fe200010f0eff */
[----:B------:R1:W-:Y:S01]  /*44250*/  STL [R1+0x3028], R18 ;  /* 0x0030281201007387 */ /* 0x0003e20000100800 */
[----:B0-----:R-:W-:-:S05]  /*44260*/  LEA.HI.X.SX32 R5, R29, R0, 0x1, P0 ;  /* 0x000000001d057211 */ /* 0x001fca00000f0eff */
[----:B------:R-:W-:Y:S01]  /*44270*/  STL [R1+0x3014], R5 ;  /* 0x0030140501007387 */ /* 0x000fe20000100800 */
[----:B-1----:R-:W-:-:S03]  /*44280*/  LEA R18, P1, R10, R2, 0x1 ;  /* 0x000000020a127211 */ /* 0x002fc600078208ff */
[----:B------:R0:W-:Y:S01]  /*44290*/  STL [R1+0x301c], R11 ;  /* 0x00301c0b01007387 */ /* 0x0001e20000100800 */
[----:B------:R-:W-:-:S03]  /*442a0*/  IMAD R12, R3, 0x2, R7 ;  /* 0x00000002030c7824 */ /* 0x000fc600078e0207 */
[----:B------:R1:W-:Y:S01]  /*442b0*/  STL [R1+0x3024], R8 ;  /* 0x0030240801007387 */ /* 0x0003e20000100800 */
[-C--:B0-----:R-:W-:Y:S02]  /*442c0*/  LEA R11, P0, R14, R2.reuse, 0x1 ;  /* 0x000000020e0b7211 */ /* 0x081fe400078008ff */
[----:B-1----:R-:W-:-:S03]  /*442d0*/  LEA R8, P2, R7, R2, 0x1 ;  /* 0x0000000207087211 */ /* 0x002fc600078408ff */
[----:B------:R-:W-:Y:S01]  /*442e0*/  STL [R1+0x3030], R11 ;  /* 0x0030300b01007387 */ /* 0x000fe20000100800 */
[C---:B------:R-:W-:Y:S01]  /*442f0*/  IMAD R13, R3.reuse, 0x2, R12 ;  /* 0x00000002030d7824 */ /* 0x040fe200078e020c */
[----:B------:R-:W-:Y:S02]  /*44300*/  LEA.HI.X.SX32 R14, R14, R0, 0x1, P0 ;  /* 0x000000000e0e7211 */ /* 0x000fe400000f0eff */
[----:B------:R-:W-:Y:S04]  /*44310*/  STL [R1+0x3038], R18 ;  /* 0x0030381201007387 */ /* 0x000fe80000100800 */
[----:B------:R0:W-:Y:S01]  /*44320*/  STL [R1+0x3040], R8 ;  /* 0x0030400801007387 */ /* 0x0001e20000100800 */
[----:B------:R-:W-:-:S03]  /*44330*/  IMAD R9, R3, 0x2, R13 ;  /* 0x0000000203097824 */ /* 0x000fc600078e020d */
[----:B------:R1:W-:Y:S01]  /*44340*/  STL [R1+0x302c], R14 ;  /* 0x00302c0e01007387 */ /* 0x0003e20000100800 */
[-C--:B0-----:R-:W-:Y:S02]  /*44350*/  LEA.HI.X.SX32 R8, R10, R0.reuse, 0x1, P1 ;  /* 0x000000000a087211 */ /* 0x081fe400008f0eff */
[----:B------:R-:W-:-:S03]  /*44360*/  LEA.HI.X.SX32 R10, R7, R0, 0x1, P2 ;  /* 0x00000000070a7211 */ /* 0x000fc600010f0eff */
[----:B------:R0:W-:Y:S01]  /*44370*/  STL [R1+0x3034], R8 ;  /* 0x0030340801007387 */ /* 0x0001e20000100800 */
[-C--:B-1----:R-:W-:Y:S01]  /*44380*/  LEA R14, P1, R13, R2.reuse, 0x1 ;  /* 0x000000020d0e7211 */ /* 0x082fe200078208ff */
[----:B------:R-:W-:Y:S02]  /*44390*/  IMAD R16, R3, 0x2, R9 ;  /* 0x0000000203107824 */ /* 0x000fe400078e0209 */
[----:B------:R1:W-:Y:S01]  /*443a0*/  STL [R1+0x303c], R10 ;  /* 0x00303c0a01007387 */ /* 0x0003e20000100800 */
[-C--:B0-----:R-:W-:Y:S02]  /*443b0*/  LEA R8, P0, R12, R2.reuse, 0x1 ;  /* 0x000000020c087211 */ /* 0x081fe400078008ff */
[----:B-1----:R-:W-:-:S03]  /*443c0*/  LEA R10, P2, R9, R2, 0x1 ;  /* 0x00000002090a7211 */ /* 0x002fc600078408ff */
[----:B------:R-:W-:Y:S01]  /*443d0*/  STL [R1+0x3048], R8 ;  /* 0x0030480801007387 */ /* 0x000fe20000100800 */
[----:B------:R-:W-:-:S03]  /*443e0*/  IMAD R4, R3, 0x2, R16 ;  /* 0x0000000203047824 */ /* 0x000fc600078e0210 */
[----:B------:R0:W-:Y:S04]  /*443f0*/  STL [R1+0x3050], R14 ;  /* 0x0030500e01007387 */ /* 0x0001e80000100800 */
[----:B------:R1:W-:Y:S01]  /*44400*/  STL [R1+0x3058], R10 ;  /* 0x0030580a01007387 */ /* 0x0003e20000100800 */
[----:B------:R-:W-:Y:S01]  /*44410*/  IMAD R15, R3, 0x2, R4 ;  /* 0x00000002030f7824 */ /* 0x000fe200078e0204 */
[-C--:B0-----:R-:W-:Y:S02]  /*44420*/  LEA.HI.X.SX32 R14, R12, R0.reuse, 0x1, P0 ;  /* 0x000000000c0e7211 */ /* 0x081fe400000f0eff */
[-C--:B------:R-:W-:Y:S02]  /*44430*/  LEA.HI.X.SX32 R12, R9, R0.reuse, 0x1, P2 ;  /* 0x00000000090c7211 */ /* 0x080fe400010f0eff */
[----:B-1----:R-:W-:Y:S01]  /*44440*/  LEA.HI.X.SX32 R10, R13, R0, 0x1, P1 ;  /* 0x000000000d0a7211 */ /* 0x002fe200008f0eff */
[----:B------:R-:W-:Y:S01]  /*44450*/  STL [R1+0x3044], R14 ;  /* 0x0030440e01007387 */ /* 0x000fe20000100800 */
[----:B------:R-:W-:-:S03]  /*44460*/  LEA R13, P1, R4, R2, 0x1 ;  /* 0x00000002040d7211 */ /* 0x000fc600078208ff */
[----:B------:R0:W-:Y:S04]  /*44470*/  STL [R1+0x304c], R10 ;  /* 0x00304c0a01007387 */ /* 0x0001e80000100800 */
[----:B------:R1:W-:Y:S01]  /*44480*/  STL [R1+0x3054], R12 ;  /* 0x0030540c01007387 */ /* 0x0003e20000100800 */
[----:B------:R-:W-:Y:S01]  /*44490*/  IMAD R6, R3, 0x2, R15 ;  /* 0x0000000203067824 */ /* 0x000fe200078e020f */
[-C--:B0-----:R-:W-:Y:S02]  /*444a0*/  LEA R10, P0, R16, R2.reuse, 0x1 ;  /* 0x00000002100a7211 */ /* 0x081fe400078008ff */
[----:B-1----:R-:W-:-:S03]  /*444b0*/  LEA R12, P2, R15, R2, 0x1 ;  /* 0x000000020f0c7211 */ /* 0x002fc600078408ff */
[----:B------:R-:W-:Y:S01]  /*444c0*/  STL [R1+0x3060], R10 ;  /* 0x0030600a01007387 */ /* 0x000fe20000100800 */
[----:B------:R-:W-:-:S03]  /*444d0*/  LEA.HI.X.SX32 R14, R16, R0, 0x1, P0 ;  /* 0x00000000100e7211 */ /* 0x000fc600000f0eff */
[----:B------:R0:W-:Y:S01]  /*444e0*/  STL [R1+0x3068], R13 ;  /* 0x0030680d01007387 */ /* 0x0001e20000100800 */
[----:B------:R-:W-:-:S03]  /*444f0*/  IMAD R17, R3, 0x2, R6 ;  /* 0x0000000203117824 */ /* 0x000fc600078e0206 */
[----:B------:R1:W-:Y:S01]  /*44500*/  STL [R1+0x3070], R12 ;  /* 0x0030700c01007387 */ /* 0x0003e20000100800 */
[----:B------:R-:W-:-:S03]  /*44510*/  IMAD R5, R3, 0x2, R17 ;  /* 0x0000000203057824 */ /* 0x000fc600078e0211 */
[----:B------:R2:W-:Y:S01]  /*44520*/  STL [R1+0x305c], R14 ;  /* 0x00305c0e01007387 */ /* 0x0005e20000100800 */
[-C--:B0-----:R-:W-:Y:S02]  /*44530*/  LEA.HI.X.SX32 R13, R15, R0.reuse, 0x1, P2 ;  /* 0x000000000f0d7211 */ /* 0x081fe400010f0eff */
[----:B-1----:R-:W-:Y:S01]  /*44540*/  LEA.HI.X.SX32 R12, R4, R0, 0x1, P1 ;  /* 0x00000000040c7211 */ /* 0x002fe200008f0eff */
[----:B------:R-:W-:-:S04]  /*44550*/  IMAD R11, R3, 0x2, R5 ;  /* 0x00000002030b7824 */ /* 0x000fc800078e0205 */
[----:B------:R0:W-:Y:S01]  /*44560*/  STL [R1+0x3064], R12 ;  /* 0x0030640c01007387 */ /* 0x0001e20000100800 */
[----:B--2---:R-:W-:-:S03]  /*44570*/  LEA R14, P1, R17, R2, 0x1 ;  /* 0x00000002110e7211 */ /* 0x004fc600078208ff */
[----:B------:R1:W-:Y:S01]  /*44580*/  STL [R1+0x306c], R13 ;  /* 0x00306c0d01007387 */ /* 0x0003e20000100800 */
[-C--:B0-----:R-:W-:Y:S01]  /*44590*/  LEA R12, P0, R6, R2.reuse, 0x1 ;  /* 0x00000002060c7211 */ /* 0x081fe200078008ff */
[----:B------:R-:W-:Y:S01]  /*445a0*/  IMAD R7, R3, 0x2, R11 ;  /* 0x0000000203077824 */ /* 0x000fe200078e020b */
[----:B-1----:R-:W-:-:S03]  /*445b0*/  LEA R13, P2, R5, R2, 0x1 ;  /* 0x00000002050d7211 */ /* 0x002fc600078408ff */
[----:B------:R-:W-:Y:S04]  /*445c0*/  STL [R1+0x3078], R12 ;  /* 0x0030780c01007387 */ /* 0x000fe80000100800 */
[----:B------:R0:W-:Y:S01]  /*445d0*/  STL [R1+0x3080], R14 ;  /* 0x0030800e01007387 */ /* 0x0001e20000100800 */
[----:B------:R-:W-:-:S03]  /*445e0*/  IMAD R8, R3, 0x2, R7 ;  /* 0x0000000203087824 */ /* 0x000fc600078e0207 */
[----:B------:R1:W-:Y:S01]  /*445f0*/  STL [R1+0x3088], R13 ;  /* 0x0030880d01007387 */ /* 0x0003e20000100800 */
[-C--:B0-----:R-:W-:Y:S02]  /*44600*/  LEA.HI.X.SX32 R14, R6, R0.reuse, 0x1, P0 ;  /* 0x00000000060e7211 */ /* 0x081fe400000f0eff */
[-C--:B------:R-:W-:Y:S02]  /*44610*/  LEA.HI.X.SX32 R6, R17, R0.reuse, 0x1, P1 ;  /* 0x0000000011067211 */ /* 0x080fe400008f0eff */
[----:B-1----:R-:W-:Y:S01]  /*44620*/  LEA.HI.X.SX32 R13, R5, R0, 0x1, P2 ;  /* 0x00000000050d7211 */ /* 0x002fe200010f0eff */
[----:B------:R0:W-:Y:S04]  /*44630*/  STL [R1+0x3074], R14 ;  /* 0x0030740e01007387 */ /* 0x0001e80000100800 */
[----:B------:R1:W-:Y:S04]  /*44640*/  STL [R1+0x307c], R6 ;  /* 0x00307c0601007387 */ /* 0x0003e80000100800 */
[----:B------:R2:W-:Y:S01]  /*44650*/  STL [R1+0x3084], R13 ;  /* 0x0030840d01007387 */ /* 0x0005e20000100800 */
[----:B0-----:R-:W-:-:S02]  /*44660*/  LEA R14, P1, R7, R2, 0x1 ;  /* 0x00000002070e7211 */ /* 0x001fc400078208ff */
[-C--:B-1----:R-:W-:Y:S01]  /*44670*/  LEA R6, P0, R11, R2.reuse, 0x1 ;  /* 0x000000020b067211 */ /* 0x082fe200078008ff */
[----:B------:R-:W-:Y:S01]  /*44680*/  IMAD R9, R3, 0x2, R8 ;  /* 0x0000000203097824 */ /* 0x000fe200078e0208 */
[----:B--2---:R-:W-:-:S03]  /*44690*/  LEA R13, P2, R8, R2, 0x1 ;  /* 0x00000002080d7211 */ /* 0x004fc600078408ff */
[----:B------:R-:W-:Y:S01]  /*446a0*/  STL [R1+0x3090], R6 ;  /* 0x0030900601007387 */ /* 0x000fe20000100800 */
[----:B------:R-:W-:-:S03]  /*446b0*/  IMAD R10, R3, 0x2, R9 ;  /* 0x00000002030a7824 */ /* 0x000fc600078e0209 */
[----:B------:R0:W-:Y:S04]  /*446c0*/  STL [R1+0x3098], R14 ;  /* 0x0030980e01007387 */ /* 0x0001e80000100800 */
[----:B------:R1:W-:Y:S01]  /*446d0*/  STL [R1+0x30a0], R13 ;  /* 0x0030a00d01007387 */ /* 0x0003e20000100800 */
[-C--:B0-----:R-:W-:Y:S02]  /*446e0*/  LEA.HI.X.SX32 R14, R11, R0.reuse, 0x1, P0 ;  /* 0x000000000b0e7211 */ /* 0x081fe400000f0eff */
[-C--:B------:R-:W-:Y:S02]  /*446f0*/  LEA.HI.X.SX32 R11, R8, R0.reuse, 0x1, P2 ;  /* 0x00000000080b7211 */ /* 0x080fe400010f0eff */
[----:B-1----:R-:W-:Y:S01]  /*44700*/  LEA.HI.X.SX32 R13, R7, R0, 0x1, P1 ;  /* 0x00000000070d7211 */ /* 0x002fe200008f0eff */
[----:B------:R-:W-:Y:S01]  /*44710*/  STL [R1+0x308c], R14 ;  /* 0x00308c0e01007387 */ /* 0x000fe20000100800 */
[----:B------:R-:W-:Y:S01]  /*44720*/  IMAD R4, R3, 0x2, R10 ;  /* 0x0000000203047824 */ /* 0x000fe200078e020a */
[----:B------:R-:W-:-:S02]  /*44730*/  LEA R8, P0, R9, R2, 0x1 ;  /* 0x0000000209087211 */ /* 0x000fc400078008ff */
[----:B------:R-:W-:Y:S01]  /*44740*/  STL [R1+0x3094], R13 ;  /* 0x0030940d01007387 */ /* 0x000fe20000100800 */
[----:B------:R-:W-:-:S03]  /*44750*/  IMAD R12, R3, 0x2, R4 ;  /* 0x00000002030c7824 */ /* 0x000fc600078e0204 */
[----:B------:R0:W-:Y:S01]  /*44760*/  STL [R1+0x309c], R11 ;  /* 0x00309c0b01007387 */ /* 0x0001e20000100800 */
[----:B------:R-:W-:-:S03]  /*44770*/  IMAD R5, R3, 0x2, R12 ;  /* 0x0000000203057824 */ /* 0x000fc600078e020c */
[----:B------:R-:W-:Y:S01]  /*44780*/  STL [R1+0x30a8], R8 ;  /* 0x0030a80801007387 */ /* 0x000fe20000100800 */
[-C--:B0-----:R-:W-:Y:S02]  /*44790*/  LEA R11, P1, R10, R2.reuse, 0x1 ;  /* 0x000000020a0b7211 */ /* 0x081fe400078208ff */
[----:B------:R-:W-:-:S03]  /*447a0*/  LEA R13, P2, R4, R2, 0x1 ;  /* 0x00000002040d7211 */ /* 0x000fc600078408ff */
[----:B------:R0:W-:Y:S01]  /*447b0*/  STL [R1+0x30b0], R11 ;  /* 0x0030b00b01007387 */ /* 0x0001e20000100800 */
[----:B------:R-:W-:-:S03]  /*447c0*/  IMAD R6, R3, 0x2, R5 ;  /* 0x0000000203067824 */ /* 0x000fc600078e0205 */
[----:B------:R-:W-:Y:S01]  /*447d0*/  STL [R1+0x30b8], R13 ;  /* 0x0030b80d01007387 */ /* 0x000fe20000100800 */
[-C--:B0-----:R-:W-:Y:S02]  /*447e0*/  LEA.HI.X.SX32 R11, R9, R0.reuse, 0x1, P0 ;  /* 0x00000000090b7211 */ /* 0x081fe400000f0eff */
[-C--:B------:R-:W-:Y:S02]  /*447f0*/  LEA.HI.X.SX32 R9, R10, R0.reuse, 0x1, P1 ;  /* 0x000000000a097211 */ /* 0x080fe400008f0eff */
[----:B------:R-:W-:Y:S01]  /*44800*/  LEA.HI.X.SX32 R10, R4, R0, 0x1, P2 ;  /* 0x00000000040a7211 */ /* 0x000fe200010f0eff */
[----:B------:R0:W-:Y:S04]  /*44810*/  STL [R1+0x30a4], R11 ;  /* 0x0030a40b01007387 */ /* 0x0001e80000100800 */
[----:B------:R1:W-:Y:S01]  /*44820*/  STL [R1+0x30ac], R9 ;  /* 0x0030ac0901007387 */ /* 0x0003e20000100800 */
[----:B------:R-:W-:-:S03]  /*44830*/  IMAD R7, R3, 0x2, R6 ;  /* 0x0000000203077824 */ /* 0x000fc600078e0206 */
[----:B------:R2:W-:Y:S01]  /*44840*/  STL [R1+0x30b4], R10 ;  /* 0x0030b40a01007387 */ /* 0x0005e20000100800 */
[-C--:B0-----:R-:W-:Y:S02]  /*44850*/  LEA R11, P1, R5, R2.reuse, 0x1 ;  /* 0x00000002050b7211 */ /* 0x081fe400078208ff */
[-C--:B-1----:R-:W-:Y:S02]  /*44860*/  LEA R9, P0, R12, R2.reuse, 0x1 ;  /* 0x000000020c097211 */ /* 0x082fe400078008ff */
[----:B--2---:R-:W-:-:S03]  /*44870*/  LEA R10, P2, R6, R2, 0x1 ;  /* 0x00000002060a7211 */ /* 0x004fc600078408ff */
[----:B------:R-:W-:Y:S01]  /*44880*/  STL [R1+0x30c0], R9 ;  /* 0x0030c00901007387 */ /* 0x000fe20000100800 */
[-C--:B------:R-:W-:Y:S01]  /*44890*/  LEA.HI.X.SX32 R12, R12, R0.reuse, 0x1, P0 ;  /* 0x000000000c0c7211 */ /* 0x080fe200000f0eff */
[C---:B------:R-:W-:Y:S02]  /*448a0*/  IMAD R8, R3.reuse, 0x2, R7 ;  /* 0x0000000203087824 */ /* 0x040fe400078e0207 */
[----:B------:R0:W-:Y:S04]  /*448b0*/  STL [R1+0x30c8], R11 ;  /* 0x0030c80b01007387 */ /* 0x0001e80000100800 */
[----:B------:R1:W-:Y:S01]  /*448c0*/  STL [R1+0x30d0], R10 ;  /* 0x0030d00a01007387 */ /* 0x0003e20000100800 */
[----:B------:R-:W-:Y:S01]  /*448d0*/  IMAD R4, R3, 0x2, R8 ;  /* 0x0000000203047824 */ /* 0x000fe200078e0208 */
[----:B0-----:R-:W-:-:S02]  /*448e0*/  LEA.HI.X.SX32 R11, R5, R0, 0x1, P1 ;  /* 0x00000000050b7211 */ /* 0x001fc400008f0eff */
[----:B------:R-:W-:Y:S01]  /*448f0*/  STL [R1+0x30bc], R12 ;  /* 0x0030bc0c01007387 */ /* 0x000fe20000100800 */
[----:B-1----:R-:W-:-:S03]  /*44900*/  LEA.HI.X.SX32 R10, R6, R0, 0x1, P2 ;  /* 0x00000000060a7211 */ /* 0x002fc600010f0eff */
[----:B------:R-:W-:Y:S01]  /*44910*/  STL [R1+0x30c4], R11 ;  /* 0x0030c40b01007387 */ /* 0x000fe20000100800 */
[----:B------:R-:W-:-:S03]  /*44920*/  LEA R6, P0, R7, R2, 0x1 ;  /* 0x0000000207067211 */ /* 0x000fc600078008ff */
[----:B------:R0:W-:Y:S01]  /*44930*/  STL [R1+0x30cc], R10 ;  /* 0x0030cc0a01007387 */ /* 0x0001e20000100800 */
[----:B------:R-:W-:-:S03]  /*44940*/  IMAD R9, R3, 0x2, R4 ;  /* 0x0000000203097824 */ /* 0x000fc600078e0204 */
[----:B------:R1:W-:Y:S01]  /*44950*/  STL [R1+0x30d8], R6 ;  /* 0x0030d80601007387 */ /* 0x0003e20000100800 */
[-C--:B0-----:R-:W-:Y:S01]  /*44960*/  LEA R10, P1, R8, R2.reuse, 0x1 ;  /* 0x00000002080a7211 */ /* 0x081fe200078208ff */
[C---:B------:R-:W-:Y:S01]  /*44970*/  IMAD R5, R3.reuse, 0x2, R9 ;  /* 0x0000000203057824 */ /* 0x040fe200078e0209 */
[C---:B------:R-:W-:Y:S01]  /*44980*/  LEA R11, P2, R4.reuse, R2, 0x1 ;  /* 0x00000002040b7211 */ /* 0x040fe200078408ff */
[----:B------:R-:W0:Y:S04]  /*44990*/  S2R R18, SR_TID.X ;  /* 0x0000000000127919 */ /* 0x000e280000002100 */
[----:B------:R2:W-:Y:S01]  /*449a0*/  STL [R1+0x30e0], R10 ;  /* 0x0030e00a01007387 */ /* 0x0005e20000100800 */
[----:B-1----:R-:W-:Y:S01]  /*449b0*/  IMAD R6, R3, 0x2, R5 ;  /* 0x0000000203067824 */ /* 0x002fe200078e0205 */
[----:B------:R-:W-:-:S02]  /*449c0*/  LEA.HI.X.SX32 R4, R4, R0, 0x1, P2 ;  /* 0x0000000004047211 */ /* 0x000fc400010f0eff */
[----:B------:R-:W-:Y:S01]  /*449d0*/  STL [R1+0x30e8], R11 ;  /* 0x0030e80b01007387 */ /* 0x000fe20000100800 */
[-C--:B--2---:R-:W-:Y:S02]  /*449e0*/  LEA.HI.X.SX32 R10, R7, R0.reuse, 0x1, P0 ;  /* 0x00000000070a7211 */ /* 0x084fe400000f0eff */
[----:B------:R-:W-:Y:S02]  /*449f0*/  LEA.HI.X.SX32 R7, R8, R0, 0x1, P1 ;  /* 0x0000000008077211 */ /* 0x000fe400008f0eff */
[----:B------:R-:W-:Y:S01]  /*44a00*/  LEA R8, P0, R9, R2, 0x1 ;  /* 0x0000000209087211 */ /* 0x000fe200078008ff */
[----:B------:R-:W-:Y:S01]  /*44a10*/  STL [R1+0x30d4], R10 ;  /* 0x0030d40a01007387 */ /* 0x000fe20000100800 */
[----:B------:R-:W-:-:S03]  /*44a20*/  IMAD R3, R3, 0x2, R6 ;  /* 0x0000000203037824 */ /* 0x000fc600078e0206 */
[----:B------:R1:W-:Y:S04]  /*44a30*/  STL [R1+0x30dc], R7 ;  /* 0x0030dc0701007387 */ /* 0x0003e80000100800 */
[----:B------:R2:W-:Y:S01]  /*44a40*/  STL [R1+0x30e4], R4 ;  /* 0x0030e40401007387 */ /* 0x0005e20000100800 */
[----:B-1----:R-:W-:-:S03]  /*44a50*/  LEA R7, P1, R5, R2, 0x1 ;  /* 0x0000000205077211 */ /* 0x002fc600078208ff */
[----:B------:R-:W-:Y:S01]  /*44a60*/  STL [R1+0x30ec], R8 ;  /* 0x0030ec0801007387 */ /* 0x000fe20000100800 */
[----:B--2---:R-:W-:-:S03]  /*44a70*/  LEA R4, P2, R6, R2, 0x1 ;  /* 0x0000000206047211 */ /* 0x004fc600078408ff */
[----:B------:R1:W-:Y:S04]  /*44a80*/  STL [R1+0x30f0], R7 ;  /* 0x0030f00701007387 */ /* 0x0003e80000100800 */
[----:B------:R2:W-:Y:S01]  /*44a90*/  STL [R1+0x30f4], R4 ;  /* 0x0030f40401007387 */ /* 0x0005e20000100800 */
[----:B-1----:R-:W-:Y:S02]  /*44aa0*/  LEA R7, P3, R3, R2, 0x1 ;  /* 0x0000000203077211 */ /* 0x002fe400078608ff */
[-C--:B------:R-:W-:Y:S02]  /*44ab0*/  LEA.HI.X.SX32 R2, R9, R0.reuse, 0x1, P0 ;  /* 0x0000000009027211 */ /* 0x080fe400000f0eff */
[-C--:B--2---:R-:W-:Y:S01]  /*44ac0*/  LEA.HI.X.SX32 R4, R5, R0.reuse, 0x1, P1 ;  /* 0x0000000005047211 */ /* 0x084fe200008f0eff */
[----:B------:R-:W-:Y:S04]  /*44ad0*/  STL [R1+0x1224], R7 ;  /* 0x0012240701007387 */ /* 0x000fe80000100800 */
[----:B------:R1:W-:Y:S04]  /*44ae0*/  STL [R1+0x1214], R2 ;  /* 0x0012140201007387 */ /* 0x0003e80000100800 */
[----:B------:R0:W-:Y:S01]  /*44af0*/  STL [R1+0x121c], R4 ;  /* 0x00121c0401007387 */ /* 0x0001e20000100800 */
[----:B-1----:R-:W-:-:S02]  /*44b00*/  LEA.HI.X.SX32 R2, R6, R0, 0x1, P2 ;  /* 0x0000000006027211 */ /* 0x002fc400010f0eff */
[----:B------:R-:W-:Y:S01]  /*44b10*/  LEA.HI.X.SX32 R0, R3, R0, 0x1, P3 ;  /* 0x0000000003007211 */ /* 0x000fe200018f0eff */
[C---:B0-----:R-:W-:Y:S02]  /*44b20*/  IMAD.SHL.U32 R4, R18.reuse, 0x20, RZ ;  /* 0x0000002012047824 */ /* 0x041fe400078e00ff */
[----:B------:R-:W-:Y:S04]  /*44b30*/  STL [R1+0x1220], R2 ;  /* 0x0012200201007387 */ /* 0x000fe80000100800 */
[----:B------:R0:W-:Y:S04]  /*44b40*/  STL [R1+0x1218], R0 ;  /* 0x0012180001007387 */ /* 0x0001e80000100800 */
[----:B------:R1:W-:Y:S04]  /*44b50*/  STL [R1+0x5b0], RZ ;  /* 0x0005b0ff01007387 */ /* 0x0003e80000100800 */
[----:B------:R1:W-:Y:S04]  /*44b60*/  STL [R1+0x5b4], RZ ;  /* 0x0005b4ff01007387 */ /* 0x0003e80000100800 */
[----:B------:R1:W-:Y:S04]  /*44b70*/  STL [R1+0x33bc], R4 ;  /* 0x0033bc0401007387 */ /* 0x0003e80000100800 */
        /* <DEDUP_REMOVED lines=112> */
[----:B------:R-:W-:-:S05]  /*45280*/  LOP3.LUT R19, R18, 0x3f, RZ, 0xc0, !PT ;  /* 0x0000003f12137812 */ /* 0x000fca00078ec0ff */
[----:B0-----:R-:W-:Y:S02]  /*45290*/  IMAD.SHL.U32 R0, R19, 0x2, RZ ;  /* 0x0000000213007824 */ /* 0x001fe400078e00ff */
[----:B------:R-:W-:Y:S01]  /*452a0*/  IMAD.MOV.U32 R19, RZ, RZ, c[0x0][0x18c] ;  /* 0x00006300ff137624 */ /* 0x000fe200078e00ff */
[----:B------:R-:W-:-:S03]  /*452b0*/  ULDC UR4, c[0x0][0x188] ;  /* 0x0000620000047ab9 */ /* 0x000fc60000000800 */
[----:B------:R-:W-:Y:S01]  /*452c0*/  IMAD.SHL.U32 R3, R19, 0x80, RZ ;  /* 0x0000008013037824 */ /* 0x000fe200078e00ff */
[----:B------:R-:W-:-:S04]  /*452d0*/  USHF.L.U32 UR4, UR4, 0x7, URZ ;  /* 0x0000000704047899 */ /* 0x000fc8000800063f */
[----:B------:R-:W-:Y:S01]  /*452e0*/  SHF.R.S32.HI R2, RZ, 0x1f, R3 ;  /* 0x0000001fff027819 */ /* 0x000fe20000011403 */
[----:B------:R-:W-:Y:S02]  /*452f0*/  USHF.R.S32.HI UR5, URZ, 0x1f, UR4 ;  /* 0x0000001f3f057899 */ /* 0x000fe40008011404 */
[----:B-1----:R-:W-:Y:S01]  /*45300*/  IMAD.MOV.U32 R18, RZ, RZ, 0x7f ;  /* 0x0000007fff127424 */ /* 0x002fe200078e00ff */
[C---:B------:R-:W-:Y:S01]  /*45310*/  SHF.L.U64.HI R2, R3.reuse, 0x1, R2 ;  /* 0x0000000103027819 */ /* 0x040fe20000010202 */
[----:B------:R-:W-:Y:S01]  /*45320*/  IMAD.SHL.U32 R3, R3, 0x2, RZ ;  /* 0x0000000203037824 */ /* 0x000fe200078e00ff */
[----:B------:R-:W-:Y:S02]  /*45330*/  USHF.L.U32 UR10, UR4, 0x1, URZ ;  /* 0x00000001040a7899 */ /* 0x000fe4000800063f */
[----:B------:R-:W-:-:S04]  /*45340*/  IADD3 R18, R18, c[0x0][0x180], RZ ;  /* 0x0000600012127a10 */ /* 0x000fc80007ffe0ff */
[----:B------:R-:W-:-:S04]  /*45350*/  SHF.R.S32.HI R19, RZ, 0x1f, R18 ;  /* 0x0000001fff137819 */ /* 0x000fc80000011412 */
[----:B------:R-:W-:-:S04]  /*45360*/  LEA.HI R19, R19, R18, RZ, 0x7 ;  /* 0x0000001213137211 */ /* 0x000fc800078f38ff */
[----:B------:R-:W-:Y:S02]  /*45370*/  SHF.R.S32.HI R5, RZ, 0x7, R19 ;  /* 0x00000007ff057819 */ /* 0x000fe40000011413 */
[----:B------:R-:W2:Y:S01]  /*45380*/  LDL.LU R19, [R1+0x33c4] ;  /* 0x0033c40001137983 */ /* 0x000ea20000300800 */
[C---:B------:R-:W-:Y:S01]  /*45390*/  LOP3.LUT R6, R0.reuse, 0x10, RZ, 0x3c, !PT ;  /* 0x0000001000067812 */ /* 0x040fe200078e3cff */
[----:B------:R-:W-:Y:S01]  /*453a0*/  USHF.L.U64.HI UR5, UR4, 0x1, UR5 ;  /* 0x0000000104057899 */ /* 0x000fe20008010205 */
[C---:B------:R-:W-:Y:S01]  /*453b0*/  LOP3.LUT R5, R0.reuse, 0x20, RZ, 0x3c, !PT ;  /* 0x0000002000057812 */ /* 0x040fe200078e3cff */
[----:B------:R-:W-:Y:S01]  /*453c0*/  STL [R1+0x758], RZ ;  /* 0x000758ff01007387 */ /* 0x000fe20000100800 */
[C---:B------:R-:W-:Y:S01]  /*453d0*/  LOP3.LUT R7, R0.reuse, 0x30, RZ, 0x3c, !PT ;  /* 0x0000003000077812 */ /* 0x040fe200078e3cff */
[----:B------:R-:W-:Y:S01]  /*453e0*/  UMOV UR4, URZ ;  /* 0x0000003f00047c82 */ /* 0x000fe20008000000 */
[C---:B------:R-:W-:Y:S01]  /*453f0*/  LOP3.LUT R6, R0.reuse, 0x40, RZ, 0x3c, !PT ;  /* 0x0000004000067812 */ /* 0x040fe200078e3cff */
[----:B------:R-:W-:Y:S01]  /*45400*/  STL [R1+0x75c], RZ ;  /* 0x00075cff01007387 */ /* 0x000fe20000100800 */
[C---:B------:R-:W-:Y:S02]  /*45410*/  LOP3.LUT R5, R0.reuse, 0x50, RZ, 0x3c, !PT ;  /* 0x0000005000057812 */ /* 0x040fe400078e3cff */
[C---:B------:R-:W-:Y:S01]  /*45420*/  LOP3.LUT R7, R0.reuse, 0x60, RZ, 0x3c, !PT ;  /* 0x0000006000077812 */ /* 0x040fe200078e3cff */
[----:B------:R-:W-:Y:S01]  /*45430*/  STL [R1+0x740], RZ ;  /* 0x000740ff01007387 */ /* 0x000fe20000100800 */
[----:B------:R-:W-:-:S02]  /*45440*/  LOP3.LUT R6, R0, 0x70, RZ, 0x3c, !PT ;  /* 0x0000007000067812 */ /* 0x000fc400078e3cff */
[----:B------:R-:W-:Y:S02]  /*45450*/  LOP3.LUT R5, R28, 0x40, RZ, 0x3c, !PT ;  /* 0x000000401c057812 */ /* 0x000fe400078e3cff */
[----:B--2---:R-:W-:-:S05]  /*45460*/  LOP3.LUT R4, R19, 0x200, R4, 0xf8, !PT ;  /* 0x0000020013047812 */ /* 0x004fca00078ef804 */
[----:B------:R0:W-:Y:S04]  /*45470*/  STL [R1+0xd10], R4 ;  /* 0x000d100401007387 */ /* 0x0001e80000100800 */
[----:B------:R1:W-:Y:S04]  /*45480*/  STL [R1+0x744], RZ ;  /* 0x000744ff01007387 */ /* 0x0003e80000100800 */
[----:B------:R1:W-:Y:S01]  /*45490*/  STL [R1+0x748], RZ ;  /* 0x000748ff01007387 */ /* 0x0003e20000100800 */
[----:B0-----:R-:W-:-:S03]  /*454a0*/  LOP3.LUT R4, R4, 0x20, RZ, 0x3c, !PT ;  /* 0x0000002004047812 */ /* 0x001fc600078e3cff */
        /* <DEDUP_REMOVED lines=137> */
[----:B------:R1:W-:Y:S02]  /*45d40*/  STL [R1+0xd2c], R4 ;  /* 0x000d2c0401007387 */ /* 0x0003e40000100800 */
.L_x_3:
[----:B-----5:R-:W2:Y:S04]  /*45d50*/  LDL R5, [R1+0x30f8] ;  /* 0x0030f80001057983 */ /* 0x020ea80000100800 */
[----:B--2---:R0:W-:Y:S04]  /*45d60*/  STL [R1+0x46f4], R5 ;  /* 0x0046f40501007387 */ /* 0x0041e80000100800 */
[----:B-1----:R-:W2:Y:S01]  /*45d70*/  LDL R4, [R1+0x30fc] ;  /* 0x0030fc0001047983 */ /* 0x002ea20000100800 */
[----:B------:R-:W-:-:S02]  /*45d80*/  UMOV UR6, 0xffffff80 ;  /* 0xffffff8000067882 */ /* 0x000fc40000000000 */
[----:B------:R-:W-:Y:S01]  /*45d90*/  ULDC UR7, c[0x0][0x180] ;  /* 0x0000600000077ab9 */ /* 0x000fe20000000800 */
[----:B------:R-:W-:Y:S01]  /*45da0*/  STL [R1+0x4494], R15 ;  /* 0x0044940f01007387 */ /* 0x000fe20000100800 */
[----:B------:R-:W-:-:S03]  /*45db0*/  UIMAD UR6, UR4, UR6, UR7 ;  /* 0x00000006040672a4 */ /* 0x000fc6000f8e0207 */
[----:B------:R-:W-:Y:S04]  /*45dc0*/  STL [R1+0x449c], R15 ;  /* 0x00449c0f01007387 */ /* 0x000fe80000100800 */
        /* <DEDUP_REMOVED lines=98> */
[----:B------:R1:W-:Y:S04]  /*463f0*/  STL [R1+0x4630], R29 ;  /* 0x0046301d01007387 */ /* 0x0003e80000100800 */
        /* <DEDUP_REMOVED lines=546> */
[----:B0-----:R-:W1:Y:S04]  /*48620*/  S2R R5, SR_TID.X ;  /* 0x0000000000057919 */ /* 0x001e680000002100 */
[----:B------:R-:W-:Y:S04]  /*48630*/  STL [R1+0x4274], R28 ;  /* 0x0042741c01007387 */ /* 0x000fe80000100800 */
[----:B------:R-:W-:Y:S04]  /*48640*/  STL [R1+0x427c], R28 ;  /* 0x00427c1c01007387 */ /* 0x000fe80000100800 */
[----:B------:R-:W-:Y:S04]  /*48650*/  STL [R1+0x4284], R28 ;  /* 0x0042841c01007387 */ /* 0x000fe80000100800 */
[----:B------:R-:W-:Y:S04]  /*48660*/  STL [R1+0x428c], R28 ;  /* 0x00428c1c01007387 */ /* 0x000fe80000100800 */
[----:B------:R-:W-:Y:S04]  /*48670*/  STL [R1+0x4294], R28 ;  /* 0x0042941c01007387 */ /* 0x000fe80000100800 */
[----:B------:R-:W-:Y:S01]  /*48680*/  STL [R1+0x429c], R28 ;  /* 0x00429c1c01007387 */ /* 0x000fe20000100800 */
[----:B-1----:R-:W-:-:S02]  /*48690*/  SHF.R.U32.HI R29, RZ, 0x5, R5 ;  /* 0x00000005ff1d7819 */ /* 0x002fc40000011605 */
[----:B------:R-:W-:Y:S01]  /*486a0*/  SHF.R.U32.HI R14, RZ, 0x5, R5 ;  /* 0x00000005ff0e7819 */ /* 0x000fe20000011605 */
[----:B------:R-:W-:Y:S01]  /*486b0*/  STL [R1+0x42a4], R28 ;  /* 0x0042a41c01007387 */ /* 0x000fe20000100800 */
[----:B------:R-:W-:-:S03]  /*486c0*/  SGXT.U32 R29, R29, 0x1 ;  /* 0x000000011d1d781a */ /* 0x000fc60000000000 */
[----:B------:R-:W0:Y:S01]  /*486d0*/  S2R R15, SR_TID.X ;  /* 0x00000000000f7919 */ /* 0x000e220000002100 */
[----:B------:R-:W-:Y:S02]  /*486e0*/  LOP3.LUT R5, R29, 0x2, RZ, 0xfc, !PT ;  /* 0x000000021d057812 */ /* 0x000fe400078efcff */
[----:B---3--:R-:W-:Y:S01]  /*486f0*/  PRMT R26, RZ, 0x7610, R26 ;  /* 0x00007610ff1a7816 */ /* 0x008fe2000000001a */
[----:B------:R-:W-:Y:S01]  /*48700*/  STL [R1+0x42ac], R28 ;  /* 0x0042ac1c01007387 */ /* 0x000fe20000100800 */
[----:B------:R-:W-:Y:S02]  /*48710*/  ISETP.GE.AND P1, PT, R5, UR6, PT ;  /* 0x0000000605007c0c */ /* 0x000fe4000bf26270 */
[----:B------:R-:W-:Y:S01]  /*48720*/  LOP3.LUT R29, R29, 0x4, RZ, 0xfc, !PT ;  /* 0x000000041d1d7812 */ /* 0x000fe200078efcff */
[----:B------:R-:W-:Y:S01]  /*48730*/  STL [R1+0x42b4], R28 ;  /* 0x0042b41c01007387 */ /* 0x000fe20000100800 */
[----:B------:R-:W-:-:S03]  /*48740*/  SGXT.U32 R14, R14, 0x1 ;  /* 0x000000010e0e781a */ /* 0x000fc60000000000 */
[----:B------:R-:W-:Y:S04]  /*48750*/  STL [R1+0x42bc], R28 ;  /* 0x0042bc1c01007387 */ /* 0x000fe80000100800 */
[----:B------:R-:W-:Y:S04]  /*48760*/  STL [R1+0x42c4], R28 ;  /* 0x0042c41c01007387 */ /* 0x000fe80000100800 */
[----:B------:R-:W-:Y:S04]  /*48770*/  STL [R1+0x42cc], R28 ;  /* 0x0042cc1c01007387 */ /* 0x000fe80000100800 */
[----:B------:R-:W-:Y:S01]  /*48780*/  STL [R1+0x42d4], R28 ;  /* 0x0042d41c01007387 */ /* 0x000fe20000100800 */
[----:B0-----:R-:W-:-:S03]  /*48790*/  SHF.R.U32.HI R0, RZ, 0x5, R15 ;  /* 0x00000005ff007819 */ /* 0x001fc6000001160f */
[----:B------:R-:W-:Y:S01]  /*487a0*/  STL [R1+0x42dc], R28 ;  /* 0x0042dc1c01007387 */ /* 0x000fe20000100800 */
[----:B------:R-:W-:-:S03]  /*487b0*/  SGXT.U32 R0, R0, 0x1 ;  /* 0x000000010000781a */ /* 0x000fc60000000000 */
[----:B------:R-:W-:Y:S01]  /*487c0*/  STL [R1+0x42e4], R28 ;  /* 0x0042e41c01007387 */ /* 0x000fe20000100800 */
[----:B------:R-:W-:-:S03]  /*487d0*/  ISETP.GE.AND P0, PT, R0, UR6, PT ;  /* 0x0000000600007c0c */ /* 0x000fc6000bf06270 */
        /* <DEDUP_REMOVED lines=22> */
[----:B------:R-:W2:Y:S01]  /*48940*/  LDL.LU R5, [R1+0x46f4] ;  /* 0x0046f40001057983 */ /* 0x000ea20000300800 */
[----:B------:R-:W-:-:S02]  /*48950*/  ISETP.GE.AND P2, PT, R29, UR6, PT ;  /* 0x000000061d007c0c */ /* 0x000fc4000bf46270 */
[----:B------:R-:W-:Y:S02]  /*48960*/  LOP3.LUT R29, R14, 0x6, RZ, 0xfc, !PT ;  /* 0x000000060e1d7812 */ /* 0x000fe400078efcff */
[----:B------:R-:W-:Y:S01]  /*48970*/  PRMT R27, RZ, 0x7610, R27 ;  /* 0x00007610ff1b7816 */ /* 0x000fe2000000001b */
[----:B------:R-:W0:Y:S01]  /*48980*/  S2R R14, SR_TID.X ;  /* 0x00000000000e7919 */ /* 0x000e220000002100 */
[----:B------:R-:W-:-:S03]  /*48990*/  ISETP.GE.AND P3, PT, R29, UR6, PT ;  /* 0x000000061d007c0c */ /* 0x000fc6000bf66270 */
[----:B------:R-:W3:Y:S01]  /*489a0*/  LDL R29, [R1+0x30ec] ;  /* 0x0030ec00011d7983 */ /* 0x000ee20000100800 */
[----:B0-----:R-:W-:-:S04]  /*489b0*/  SHF.R.U32.HI R14, RZ, 0x5, R14 ;  /* 0x00000005ff0e7819 */ /* 0x001fc8000001160e */
[----:B------:R-:W-:Y:S01]  /*489c0*/  SGXT.U32 R14, R14, 0x1 ;  /* 0x000000010e0e781a */ /* 0x000fe20000000000 */
[----:B--2---:R0:W2:Y:S04]  /*489d0*/  @!P0 LDG.E.U16 R26, [R4.64] ;  /* 0x00000008041a8981 */ /* 0x0040a8000c1e1500 */
[----:B0-----:R-:W4:Y:S04]  /*489e0*/  LDL R4, [R1+0x1218] ;  /* 0x0012180001047983 */ /* 0x001f280000100800 */
[----:B--2---:R0:W-:Y:S04]  /*489f0*/  STL [R1+0x2bc], R26 ;  /* 0x0002bc1a01007387 */ /* 0x0041e80000100800 */
[----:B------:R-:W4:Y:S02]  /*48a00*/  LDL R5, [R1+0x1224] ;  /* 0x0012240001057983 */ /* 0x000f240000100800 */
[----:B----4-:R-:W-:-:S04]  /*48a10*/  @!P1 LOP3.LUT R5, R5, R4, RZ, 0x3c, !PT ;  /* 0x0000000405059212 */ /* 0x010fc800078e3cff */
[----:B------:R-:W-:-:S04]  /*48a20*/  @!P1 LOP3.LUT R4, R5, R4, RZ, 0x3c, !PT ;  /* 0x0000000405049212 */ /* 0x000fc800078e3cff */
[----:B------:R-:W-:-:S05]  /*48a30*/  @!P1 LOP3.LUT R5, R5, R4, RZ, 0x3c, !PT ;  /* 0x0000000405059212 */ /* 0x000fca00078e3cff */
[----:B------:R1:W2:Y:S01]  /*48a40*/  @!P1 LDG.E.U16 R27, [R4.64] ;  /* 0x00000008041b9981 */ /* 0x0002a2000c1e1500 */
[----:B0-----:R-:W-:-:S04]  /*48a50*/  LOP3.LUT R26, R14, 0x8, RZ, 0xfc, !PT ;  /* 0x000000080e1a7812 */ /* 0x001fc800078efcff */
[----:B------:R-:W-:Y:S02]  /*48a60*/  ISETP.GE.AND P0, PT, R26, UR6, PT ;  /* 0x000000061a007c0c */ /* 0x000fe4000bf06270 */
[----:B------:R-:W4:Y:S04]  /*48a70*/  LDL.LU R26, [R1+0x46f0] ;  /* 0x0046f000011a7983 */ /* 0x000f280000300800 */
[----:B-1----:R-:W3:Y:S04]  /*48a80*/  LDL R4, [R1+0x1220] ;  /* 0x0012200001047983 */ /* 0x002ee80000100800 */
[----:B--2---:R0:W-:Y:S04]  /*48a90*/  STL [R1+0x2b8], R27 ;  /* 0x0002b81b01007387 */ /* 0x0041e80000100800 */
[----:B------:R-:W3:Y:S01]  /*48aa0*/  LDL R5, [R1+0x30f4] ;  /* 0x0030f40001057983 */ /* 0x000ee20000100800 */
[----:B------:R-:W-:-:S03]  /*48ab0*/  PRMT R25, RZ, 0x7610, R25 ;  /* 0x00007610ff197816 */ /* 0x000fc60000000019 */
[----:B------:R-:W1:Y:S01]  /*48ac0*/  S2R R14, SR_TID.X ;  /* 0x00000000000e7919 */ /* 0x000e620000002100 */
[----:B---3--:R-:W-:-:S04]  /*48ad0*/  @!P2 LOP3.LUT R5, R5, R4, RZ, 0x3c, !PT ;  /* 0x000000040505a212 */ /* 0x008fc800078e3cff */
[----:B------:R-:W-:-:S04]  /*48ae0*/  @!P2 LOP3.LUT R4, R5, R4, RZ, 0x3c, !PT ;  /* 0x000000040504a212 */ /* 0x000fc800078e3cff */
[----:B------:R-:W-:-:S05]  /*48af0*/  @!P2 LOP3.LUT R5, R5, R4, RZ, 0x3c, !PT ;  /* 0x000000040505a212 */ /* 0x000fca00078e3cff */
[----:B------:R-:W2:Y:S01]  /*48b00*/  @!P2 LDG.E.U16 R25, [R4.64] ;  /* 0x000000080419a981 */ /* 0x000ea2000c1e1500 */
[----:B-1----:R-:W-:-:S04]  /*48b10*/  SHF.R.U32.HI R14, RZ, 0x5, R14 ;  /* 0x00000005ff0e7819 */ /* 0x002fc8000001160e */
[----:B------:R-:W-:-:S04]  /*48b20*/  SGXT.U32 R14, R14, 0x1 ;  /* 0x000000010e0e781a */ /* 0x000fc80000000000 */
[----:B0-----:R-:W-:-:S04]  /*48b30*/  LOP3.LUT R27, R14, 0xa, RZ, 0xfc, !PT ;  /* 0x0000000a0e1b7812 */ /* 0x001fc800078efcff */
[----:B------:R-:W-:Y:S02]  /*48b40*/  ISETP.GE.AND P1, PT, R27, UR6, PT ;  /* 0x000000061b007c0c */ /* 0x000fe4000bf26270 */
[----:B------:R-:W3:Y:S04]  /*48b50*/  LDL.LU R27, [R1+0x46ec] ;  /* 0x0046ec00011b7983 */ /* 0x000ee80000300800 */
[----:B--2---:R0:W-:Y:S04]  /*48b60*/  STL [R1+0x2b4], R25 ;  /* 0x0002b41901007387 */ /* 0x0041e80000100800 */
[----:B------:R-:W2:Y:S04]  /*48b70*/  LDL R4, [R1+0x121c] ;  /* 0x00121c0001047983 */ /* 0x000ea80000100800 */
[----:B------:R-:W2:Y:S01]  /*48b80*/  LDL R5, [R1+0x30f0] ;  /* 0x0030f00001057983 */ /* 0x000ea20000100800 */
[----:B----4-:R-:W-:-:S03]  /*48b90*/  PRMT R26, RZ, 0x7610, R26 ;  /* 0x00007610ff1a7816 */ /* 0x010fc6000000001a */
[----:B------:R-:W0:Y:S01]  /*48ba0*/  S2R R14, SR_TID.X ;  /* 0x00000000000e7919 */ /* 0x000e220000002100 */
[----:B--2---:R-:W-:-:S04]  /*48bb0*/  @!P3 LOP3.LUT R5, R5, R4, RZ, 0x3c, !PT ;  /* 0x000000040505b212 */ /* 0x004fc800078e3cff */
[----:B------:R-:W-:-:S04]  /*48bc0*/  @!P3 LOP3.LUT R4, R5, R4, RZ, 0x3c, !PT ;  /* 0x000000040504b212 */ /* 0x000fc800078e3cff */
[----:B------:R-:W-:-:S05]  /*48bd0*/  @!P3 LOP3.LUT R5, R5, R4, RZ, 0x3c, !PT ;  /* 0x000000040505b212 */ /* 0x000fca00078e3cff */
[----:B------:R-:W2:Y:S01]  /*48be0*/  @!P3 LDG.E.U16 R26, [R4.64] ;  /* 0x00000008041ab981 */ /* 0x000ea2000c1e1500 */
[----:B0-----:R-:W-:-:S04]  /*48bf0*/  SHF.R.U32.HI R25, RZ, 0x5, R14 ;  /* 0x00000005ff197819 */ /* 0x001fc8000001160e */
[----:B------:R-:W-:-:S04]  /*48c00*/  SGXT.U32 R25, R25, 0x1 ;  /* 0x000000011919781a */ /* 0x000fc80000000000 */
[----:B------:R-:W-:-:S04]  /*48c10*/  LOP3.LUT R25, R25, 0xc, RZ, 0xfc, !PT ;  /* 0x0000000c19197812 */ /* 0x000fc800078efcff */
[----:B------:R-:W-:Y:S02]  /*48c20*/  ISETP.GE.AND P2, PT, R25, UR6, PT ;  /* 0x0000000619007c0c */ /* 0x000fe4000bf46270 */
[----:B------:R-:W4:Y:S01]  /*48c30*/  LDL.LU R25, [R1+0x46e8] ;  /* 0x0046e80001197983 */ /* 0x000f220000300800 */
[----:B------:R-:W-:-:S03]  /*48c40*/  SHF.R.U32.HI R14, RZ, 0x5, R14 ;  /* 0x00000005ff0e7819 */ /* 0x000fc6000001160e */
[----:B--2---:R0:W-:Y:S04]  /*48c50*/  STL [R1+0x2b0], R26 ;  /* 0x0002b01a01007387 */ /* 0x0041e80000100800 */
[----:B0-----:R-:W2:Y:S04]  /*48c60*/  LDL.LU R26, [R1+0x46e4] ;  /* 0x0046e400011a7983 */ /* 0x001ea80000300800 */
[----:B------:R-:W2:Y:S01]  /*48c70*/  LDL R5, [R1+0x1214] ;  /* 0x0012140001057983 */ /* 0x000ea20000100800 */
[----:B------:R-:W-:-:S04]  /*48c80*/  SGXT.U32 R14, R14, 0x1 ;  /* 0x000000010e0e781a */ /* 0x000fc80000000000 */
[----:B------:R-:W-:Y:S02]  /*48c90*/  LOP3.LUT R4, R14, 0xe, RZ, 0xfc, !PT ;  /* 0x0000000e0e047812 */ /* 0x000fe400078efcff */
[----:B---3--:R-:W-:Y:S02]  /*48ca0*/  PRMT R27, RZ, 0x7610, R27 ;  /* 0x00007610ff1b7816 */ /* 0x008fe4000000001b */
[----:B------:R-:W-:Y:S01]  /*48cb0*/  ISETP.GE.AND P3, PT, R4, UR6, PT ;  /* 0x0000000604007c0c */ /* 0x000fe2000bf66270 */
[----:B------:R-:W-:Y:S02]  /*48cc0*/  @!P0 IMAD.MOV.U32 R4, RZ, RZ, R29 ;  /* 0x000000ffff048224 */ /* 0x000fe400078e001d */
[----:B------:R-:W3:Y:S04]  /*48cd0*/  LDL R29, [R1+0x30d0] ;  /* 0x0030d000011d7983 */ /* 0x000ee80000100800 */
[----:B--2---:R0:W2:Y:S04]  /*48ce0*/  @!P0 LDG.E.U16 R27, [R4.64] ;  /* 0x00000008041b8981 */ /* 0x0040a8000c1e1500 */
[----:B0-----:R-:W3:Y:S04]  /*48cf0*/  LDL R4, [R1+0x30e4] ;  /* 0x0030e40001047983 */ /* 0x001ee80000100800 */
[----:B--2---:R0:W-:Y:S04]  /*48d00*/  STL [R1+0x2ac], R27 ;  /* 0x0002ac1b01007387 */ /* 0x0041e80000100800 */
[----:B------:R-:W3:Y:S01]  /*48d10*/  LDL R5, [R1+0x30e8] ;  /* 0x0030e80001057983 */ /* 0x000ee20000100800 */
[----:B------:R-:W-:-:S03]  /*48d20*/  PRMT R26, RZ, 0x7610, R26 ;  /* 0x00007610ff1a7816 */ /* 0x000fc6000000001a */
[----:B------:R-:W1:Y:S01]  /*48d30*/  S2R R14, SR_TID.X ;  /* 0x00000000000e7919 */ /* 0x000e620000002100 */
[----:B---3--:R-:W-:-:S04]  /*48d40*/  @!P1 LOP3.LUT R5, R5, R4, RZ, 0x3c, !PT ;  /* 0x0000000405059212 */ /* 0x008fc800078e3cff */
[----:B------:R-:W-:-:S04]  /*48d50*/  @!P1 LOP3.LUT R4, R5, R4, RZ, 0x3c, !PT ;  /* 0x0000000405049212 */ /* 0x000fc800078e3cff */
[----:B------:R-:W-:-:S05]  /*48d60*/  @!P1 LOP3.LUT R5, R5, R4, RZ, 0x3c, !PT ;  /* 0x0000000405059212 */ /* 0x000fca00078e3cff */
[----:B------:R2:W3:Y:S01]  /*48d70*/  @!P1 LDG.E.U16 R26, [R4.64] ;  /* 0x00000008041a9981 */ /* 0x0004e2000c1e1500 */
[----:B-1----:R-:W-:-:S04]  /*48d80*/  SHF.R.U32.HI R14, RZ, 0x5, R14 ;  /* 0x00000005ff0e7819 */ /* 0x002fc8000001160e */
[----:B------:R-:W-:-:S04]  /*48d90*/  SGXT.U32 R14, R14, 0x1 ;  /* 0x000000010e0e781a */ /* 0x000fc80000000000 */
[----:B0-----:R-:W-:-:S04]  /*48da0*/  LOP3.LUT R27, R14, 0x10, RZ, 0xfc, !PT ;  /* 0x000000100e1b7812 */ /* 0x001fc800078efcff */
[----:B------:R-:W-:Y:S02]  /*48db0*/  ISETP.GE.AND P0, PT, R27, UR6, PT ;  /* 0x000000061b007c0c */ /* 0x000fe4000bf06270 */
[----:B------:R-:W4:Y:S04]  /*48dc0*/  LDL.LU R27, [R1+0x46e0] ;  /* 0x0046e000011b7983 */ /* 0x000f280000300800 */
[----:B--2---:R-:W2:Y:S04]  /*48dd0*/  LDL R4, [R1+0x30dc] ;  /* 0x0030dc0001047983 */ /* 0x004ea80000100800 */
[----:B---3--:R0:W-:Y:S04]  /*48de0*/  STL [R1+0x2a8], R26 ;  /* 0x0002a81a01007387 */ /* 0x0081e80000100800 */
[----:B------:R-:W2:Y:S01]  /*48df0*/  LDL R5, [R1+0x30e0] ;  /* 0x0030e00001057983 */ /* 0x000ea20000100800 */
[----:B----4-:R-:W-:-:S03]  /*48e00*/  PRMT R25, RZ, 0x7610, R25 ;  /* 0x00007610ff197816 */ /* 0x010fc60000000019 */
[----:B------:R-:W1:Y:S01]  /*48e10*/  S2R R14, SR_TID.X ;  /* 0x00000000000e7919 */ /* 0x000e620000002100 */
[----:B--2---:R-:W-:-:S04]  /*48e20*/  @!P2 LOP3.LUT R5, R5, R4, RZ, 0x3c, !PT ;  /* 0x000000040505a212 */ /* 0x004fc800078e3cff */
        /* <DEDUP_REMOVED lines=11> */
[----:B------:R-:W-:-:S03]  /*48ee0*/  PRMT R27, RZ, 0x7610, R27 ;  /* 0x00007610ff1b7816 */ /* 0x000fc6000000001b */
        /* <DEDUP_REMOVED lines=495> */
[----:B------:R-:W-:-:S05]  /*4ade0*/  @!P0 IMAD.MOV.U32 R4, RZ, RZ, R29 ;  /* 0x000000ffff048224 */ /* 0x000fca00078e001d */
[----:B--2---:R0:W2:Y:S04]  /*4adf0*/  @!P0 LDG.E.U16 R27, [R4.64] ;  /* 0x00000008041b8981 */ /* 0x0040a8000c1e1500 */
[----:B0-----:R-:W3:Y:S04]  /*4ae00*/  LDL R4, [R1+0x2fa4] ;  /* 0x002fa40001047983 */ /* 0x001ee80000100800 */
[----:B------:R-:W3:Y:S01]  /*4ae10*/  LDL R5, [R1+0x2fa8] ;  /* 0x002fa80001057983 */ /* 0x000ee20000100800 */
[----:B----4-:R-:W-:-:S03]  /*4ae20*/  PRMT R25, RZ, 0x7610, R25 ;  /* 0x00007610ff197816 */ /* 0x010fc60000000019 */
[----:B------:R-:W0:Y:S01]  /*4ae30*/  S2R R14, SR_TID.X ;  /* 0x00000000000e7919 */ /* 0x000e220000002100 */
[----:B---3--:R-:W-:-:S04]  /*4ae40*/  @!P1 LOP3.LUT R5, R5, R4, RZ, 0x3c, !PT ;  /* 0x0000000405059212 */ /* 0x008fc800078e3cff */
[----:B------:R-:W-:-:S04]  /*4ae50*/  @!P1 LOP3.LUT R4, R5, R4, RZ, 0x3c, !PT ;  /* 0x0000000405049212 */ /* 0x000fc800078e3cff */
[----:B------:R-:W-:-:S05]  /*4ae60*/  @!P1 LOP3.LUT R5, R5, R4, RZ, 0x3c, !PT ;  /* 0x0000000405059212 */ /* 0x000fca00078e3cff */
[----:B------:R1:W3:Y:S01]  /*4ae70*/  @!P1 LDG.E.U16 R25, [R4.64] ;  /* 0x0000000804199981 */ /* 0x0002e2000c1e1500 */
[----:B0-----:R-:W-:-:S04]  /*4ae80*/  SHF.R.U32.HI R14, RZ, 0x5, R14 ;  /* 0x00000005ff0e7819 */ /* 0x001fc8000001160e */
[----:B------:R-:W-:Y:S01]  /*4ae90*/  SGXT.U32 R14, R14, 0x1 ;  /* 0x000000010e0e781a */ /* 0x000fe20000000000 */
[----:B--2---:R0:W-:Y:S04]  /*4aea0*/  STL [R1+0x20c], R27 ;  /* 0x00020c1b01007387 */ /* 0x0041e80000100800 */
[----:B------:R-:W2:Y:S01]  /*4aeb0*/  LDL R29, [R1+0x2f90] ;  /* 0x002f9000011d7983 */ /* 0x000ea20000100800 */
[----:B0-----:R-:W-:-:S04]  /*4aec0*/  LOP3.LUT R27, R14, 0x60, RZ, 0xfc, !PT ;  /* 0x000000600e1b7812 */ /* 0x001fc800078efcff */
[----:B------:R-:W-:Y:S02]  /*4aed0*/  ISETP.GE.AND P0, PT, R27, UR6, PT ;  /* 0x000000061b007c0c */ /* 0x000fe4000bf06270 */
[----:B------:R-:W4:Y:S04]  /*4aee0*/  LDL.LU R27, [R1+0x4640] ;  /* 0x00464000011b7983 */ /* 0x000f280000300800 */
[----:B-1----:R-:W2:Y:S04]  /*4aef0*/  LDL R4, [R1+0x2f9c] ;  /* 0x002f9c0001047983 */ /* 0x002ea80000100800 */
[----:B---3--:R0:W-:Y:S04]  /*4af00*/  STL [R1+0x208], R25 ;  /* 0x0002081901007387 */ /* 0x0081e80000100800 */
[----:B------:R-:W2:Y:S01]  /*4af10*/  LDL R5, [R1+0x2fa0] ;  /* 0x002fa00001057983 */ /* 0x000ea20000100800 */
[----:B------:R-:W-:-:S03]  /*4af20*/  PRMT R26, RZ, 0x7610, R26 ;  /* 0x00007610ff1a7816 */ /* 0x000fc6000000001a */
        /* <DEDUP_REMOVED lines=30> */
[----:B------:R-:W-:Y:S02]  /*4b110*/  PRMT R28, RZ, 0x7610, R28 ;  /* 0x00007610ff1c7816 */ /* 0x000fe4000000001c */
[----:B------:R-:W-:Y:S01]  /*4b120*/  ISETP.GE.AND P3, PT, R4, UR6, PT ;  /* 0x0000000604007c0c */ /* 0x000fe2000bf66270 */
[----:B------:R-:W-:-:S05]  /*4b130*/  @!P0 IMAD.MOV.U32 R4, RZ, RZ, R29 ;  /* 0x000000ffff048224 */ /* 0x000fca00078e001d */
[----:B--2---:R0:W2:Y:S04]  /*4b140*/  @!P0 LDG.E.U16 R28, [R4.64] ;  /* 0x00000008041c8981 */ /* 0x0040a8000c1e1500 */
[----:B0-----:R-:W2:Y:S04]  /*4b150*/  LDL R4, [R1+0x2f84] ;  /* 0x002f840001047983 */ /* 0x001ea80000100800 */
[----:B------:R-:W2:Y:S01]  /*4b160*/  LDL R5, [R1+0x2f88] ;  /* 0x002f880001057983 */ /* 0x000ea20000100800 */
[----:B------:R-:W-:-:S03]  /*4b170*/  PRMT R27, RZ, 0x7610, R27 ;  /* 0x00007610ff1b7816 */ /* 0x000fc6000000001b */
[----:B------:R-:W0:Y:S01]  /*4b180*/  S2R R14, SR_TID.X ;  /* 0x00000000000e7919 */ /* 0x000e220000002100 */
[----:B--2---:R-:W-:-:S04]  /*4b190*/  @!P1 LOP3.LUT R5, R5, R4, RZ, 0x3c, !PT ;  /* 0x0000000405059212 */ /* 0x004fc800078e3cff */
[----:B------:R-:W-:-:S04]  /*4b1a0*/  @!P1 LOP3.LUT R4, R5, R4, RZ, 0x3c, !PT ;  /* 0x0000000405049212 */ /* 0x000fc800078e3cff */
[----:B------:R-:W-:-:S05]  /*4b1b0*/  @!P1 LOP3.LUT R5, R5, R4, RZ, 0x3c, !PT ;  /* 0x0000000405059212 */ /* 0x000fca00078e3cff */
[----:B------:R1:W2:Y:S01]  /*4b1c0*/  @!P1 LDG.E.U16 R27, [R4.64] ;  /* 0x00000008041b9981 */ /* 0x0002a2000c1e1500 */
[----:B0-----:R-:W-:-:S04]  /*4b1d0*/  SHF.R.U32.HI R14, RZ, 0x5, R14 ;  /* 0x00000005ff0e7819 */ /* 0x001fc8000001160e */
[----:B------:R-:W-:-:S04]  /*4b1e0*/  SGXT.U32 R14, R14, 0x1 ;  /* 0x000000010e0e781a */ /* 0x000fc80000000000 */
[----:B------:R-:W-:-:S04]  /*4b1f0*/  LOP3.LUT R29, R14, 0x68, RZ, 0xfc, !PT ;  /* 0x000000680e1d7812 */ /* 0x000fc800078efcff */
[----:B------:R-:W-:Y:S02]  /*4b200*/  ISETP.GE.AND P0, PT, R29, UR6, PT ;  /* 0x000000061d007c0c */ /* 0x000fe4000bf06270 */
[----:B------:R-:W3:Y:S04]  /*4b210*/  LDL.LU R29, [R1+0x4630] ;  /* 0x00463000011d7983 */ /* 0x000ee80000300800 */
[----:B-1----:R-:W3:Y:S04]  /*4b220*/  LDL R4, [R1+0x2f7c] ;  /* 0x002f7c0001047983 */ /* 0x002ee80000100800 */
[----:B--2---:R0:W-:Y:S04]  /*4b230*/  STL [R1+0x1f8], R27 ;  /* 0x0001f81b01007387 */ /* 0x0041e80000100800 */
[----:B------:R-:W3:Y:S01]  /*4b240*/  LDL R5, [R1+0x2f80] ;  /* 0x002f800001057983 */ /* 0x000ee20000100800 */
[----:B----4-:R-:W-:-:S03]  /*4b250*/  PRMT R26, RZ, 0x7610, R26 ;  /* 0x00007610ff1a7816 */ /* 0x010fc6000000001a */
        /* <DEDUP_REMOVED lines=13> */
[----:B------:R-:W-:-:S03]  /*4b330*/  PRMT R29, RZ, 0x7610, R29 ;  /* 0x00007610ff1d7816 */ /* 0x000fc6000000001d */
[----:B------:R-:W1:Y:S01]  /*4b340*/  S2R R14, SR_TID.X ;  /* 0x00000000000e7919 */ /* 0x000e620000002100 */
[----:B--2---:R-:W-:-:S04]  /*4b350*/  @!P3 LOP3.LUT R5, R5, R4, RZ, 0x3c, !PT ;  /* 0x000000040505b212 */ /* 0x004fc800078e3cff */
        /* <DEDUP_REMOVED lines=63> */
[----:B------:R-:W4:Y:S04]  /*4b750*/  LDL.LU R29, [R1+0x4618] ;  /* 0x00461800011d7983 */ /* 0x000f280000300800 */
[----:B-1----:R-:W4:Y:S04]  /*4b760*/  LDL R4, [R1+0x2f4c] ;  /* 0x002f4c0001047983 */ /* 0x002f280000100800 */
[----:B--2---:R0:W-:Y:S04]  /*4b770*/  STL [R1+0x1e0], R27 ;  /* 0x0001e01b01007387 */ /* 0x0041e80000100800 */
[----:B------:R-:W4:Y:S01]  /*4b780*/  LDL R5, [R1+0x2f50] ;  /* 0x002f500001057983 */ /* 0x000f220000100800 */
[----:B---3--:R-:W-:-:S02]  /*4b790*/  PRMT R26, RZ, 0x7610, R26 ;  /* 0x00007610ff1a7816 */ /* 0x008fc4000000001a */
[----:B------:R-:W-:Y:S02]  /*4b7a0*/  SHF.R.U32.HI R14, RZ, 0x5, R14 ;  /* 0x00000005ff0e7819 */ /* 0x000fe4000001160e */
[----:B----4-:R-:W-:-:S04]  /*4b7b0*/  @!P0 LOP3.LUT R5, R5, R4, RZ, 0x3c, !PT ;  /* 0x0000000405058212 */ /* 0x010fc800078e3cff */
[----:B------:R-:W-:-:S04]  /*4b7c0*/  @!P0 LOP3.LUT R4, R5, R4, RZ, 0x3c, !PT ;  /* 0x0000000405048212 */ /* 0x000fc800078e3cff */
[----:B------:R-:W-:-:S05]  /*4b7d0*/  @!P0 LOP3.LUT R5, R5, R4, RZ, 0x3c, !PT ;  /* 0x0000000405058212 */ /* 0x000fca00078e3cff */
[----:B------:R1:W2:Y:S01]  /*4b7e0*/  @!P0 LDG.E.U16 R26, [R4.64] ;  /* 0x00000008041a8981 */ /* 0x0002a2000c1e1500 */
[----:B------:R-:W-:-:S04]  /*4b7f0*/  SGXT.U32 R14, R14, 0x1 ;  /* 0x000000010e0e781a */ /* 0x000fc80000000000 */
[----:B------:R-:W-:-:S04]  /*4b800*/  LOP3.LUT R14, R14, 0x76, RZ, 0xfc, !PT ;  /* 0x000000760e0e7812 */ /* 0x000fc800078efcff */
[----:B------:R-:W-:Y:S02]  /*4b810*/  ISETP.GE.AND P3, PT, R14, UR6, PT ;  /* 0x000000060e007c0c */ /* 0x000fe4000bf66270 */
[----:B------:R-:W3:Y:S04]  /*4b820*/  LDL.LU R14, [R1+0x4614] ;  /* 0x00461400010e7983 */ /* 0x000ee80000300800 */
[----:B-1----:R-:W4:Y:S04]  /*4b830*/  LDL R4, [R1+0x2f44] ;  /* 0x002f440001047983 */ /* 0x002f280000100800 */
[----:B--2---:R1:W-:Y:S04]  /*4b840*/  STL [R1+0x1dc], R26 ;  /* 0x0001dc1a01007387 */ /* 0x0043e80000100800 */
[----:B------:R-:W4:Y:S01]  /*4b850*/  LDL R5, [R1+0x2f48] ;  /* 0x002f480001057983 */ /* 0x000f220000100800 */
[----:B---3--:R-:W-:-:S03]  /*4b860*/  PRMT R14, RZ, 0x7610, R14 ;  /* 0x00007610ff0e7816 */ /* 0x008fc6000000000e */
[----:B0-----:R-:W0:Y:S01]  /*4b870*/  S2R R27, SR_TID.X ;  /* 0x00000000001b7919 */ /* 0x001e220000002100 */
[----:B----4-:R-:W-:-:S04]  /*4b880*/  @!P1 LOP3.LUT R5, R5, R4, RZ, 0x3c, !PT ;  /* 0x0000000405059212 */ /* 0x010fc800078e3cff */
[----:B------:R-:W-:-:S04]  /*4b890*/  @!P1 LOP3.LUT R4, R5, R4, RZ, 0x3c, !PT ;  /* 0x0000000405049212 */ /* 0x000fc800078e3cff */
[----:B------:R-:W-:-:S05]  /*4b8a0*/  @!P1 LOP3.LUT R5, R5, R4, RZ, 0x3c, !PT ;  /* 0x0000000405059212 */ /* 0x000fca00078e3cff */
[----:B------:R-:W2:Y:S01]  /*4b8b0*/  @!P1 LDG.E.U16 R14, [R4.64] ;  /* 0x00000008040e9981 */ /* 0x000ea2000c1e1500 */
[----:B0-----:R-:W-:-:S04]  /*4b8c0*/  SHF.R.U32.HI R27, RZ, 0x5, R27 ;  /* 0x00000005ff1b7819 */ /* 0x001fc8000001161b */
[----:B------:R-:W-:-:S04]  /*4b8d0*/  SGXT.U32 R27, R27, 0x1 ;  /* 0x000000011b1b781a */ /* 0x000fc80000000000 */
[----:B-1----:R-:W-:-:S04]  /*4b8e0*/  LOP3.LUT R26, R27, 0x78, RZ, 0xfc, !PT ;  /* 0x000000781b1a7812 */ /* 0x002fc800078efcff */
[----:B------:R-:W-:Y:S02]  /*4b8f0*/  ISETP.GE.AND P0, PT, R26, UR6, PT ;  /* 0x000000061a007c0c */ /* 0x000fe4000bf06270 */
[----:B------:R-:W3:Y:S04]  /*4b900*/  LDL.LU R26, [R1+0x4610] ;  /* 0x00461000011a7983 */ /* 0x000ee80000300800 */
[----:B--2---:R0:W-:Y:S04]  /*4b910*/  STL [R1+0x1d8], R14 ;  /* 0x0001d80e01007387 */ /* 0x0041e80000100800 */
[----:B0-----:R-:W2:Y:S04]  /*4b920*/  LDL.LU R14, [R1+0x460c] ;  /* 0x00460c00010e7983 */ /* 0x001ea80000300800 */
[----:B------:R-:W4:Y:S04]  /*4b930*/  LDL R4, [R1+0x2f3c] ;  /* 0x002f3c0001047983 */ /* 0x000f280000100800 */
[----:B------:R-:W4:Y:S01]  /*4b940*/  LDL R5, [R1+0x2f40] ;  /* 0x002f400001057983 */ /* 0x000f220000100800 */
[----:B------:R-:W-:-:S03]  /*4b950*/  PRMT R29, RZ, 0x7610, R29 ;  /* 0x00007610ff1d7816 */ /* 0x000fc6000000001d */
[----:B------:R-:W0:Y:S01]  /*4b960*/  S2R R27, SR_TID.X ;  /* 0x00000000001b7919 */ /* 0x000e220000002100 */
[----:B----4-:R-:W-:-:S04]  /*4b970*/  @!P2 LOP3.LUT R5, R5, R4, RZ, 0x3c, !PT ;  /* 0x000000040505a212 */ /* 0x010fc800078e3cff */
[----:B------:R-:W-:-:S04]  /*4b980*/  @!P2 LOP3.LUT R4, R5, R4, RZ, 0x3c, !PT ;  /* 0x000000040504a212 */ /* 0x000fc800078e3cff */
[----:B------:R-:W-:-:S05]  /*4b990*/  @!P2 LOP3.LUT R5, R5, R4, RZ, 0x3c, !PT ;  /* 0x000000040505a212 */ /* 0x000fca00078e3cff */
[----:B------:R-:W4:Y:S01]  /*4b9a0*/  @!P2 LDG.E.U16 R29, [R4.64] ;  /* 0x00000008041da981 */ /* 0x000f22000c1e1500 */
[----:B0-----:R-:W-:-:S04]  /*4b9b0*/  SHF.R.U32.HI R27, RZ, 0x5, R27 ;  /* 0x00000005ff1b7819 */ /* 0x001fc8000001161b */
[----:B------:R-:W-:-:S04]  /*4b9c0*/  SGXT.U32 R27, R27, 0x1 ;  /* 0x000000011b1b781a */ /* 0x000fc80000000000 */
[----:B------:R-:W-:-:S04]  /*4b9d0*/  LOP3.LUT R27, R27, 0x7a, RZ, 0xfc, !PT ;  /* 0x0000007a1b1b7812 */ /* 0x000fc800078efcff */
[----:B------:R-:W-:Y:S02]  /*4b9e0*/  ISETP.GE.AND P1, PT, R27, UR6, PT ;  /* 0x000000061b007c0c */ /* 0x000fe4000bf26270 */
[----:B------:R-:W2:Y:S04]  /*4b9f0*/  LDL.LU R27, [R1+0x4608] ;  /* 0x00460800011b7983 */ /* 0x000ea80000300800 */
[----:B----4-:R0:W-:Y:S04]  /*4ba00*/  STL [R1+0x1d4], R29 ;  /* 0x0001d41d01007387 */ /* 0x0101e80000100800 */
[----:B0-----:R-:W4:Y:S04]  /*4ba10*/  LDL.LU R29, [R1+0x4604] ;  /* 0x00460400011d7983 */ /* 0x001f280000300800 */
[----:B------:R-:W3:Y:S04]  /*4ba20*/  LDL R4, [R1+0x2f34] ;  /* 0x002f340001047983 */ /* 0x000ee80000100800 */
[----:B------:R-:W3:Y:S01]  /*4ba30*/  LDL R5, [R1+0x2f38] ;  /* 0x002f380001057983 */ /* 0x000ee20000100800 */
[----:B--2---:R-:W-:-:S02]  /*4ba40*/  PRMT R14, RZ, 0x7610, R14 ;  /* 0x00007610ff0e7816 */ /* 0x004fc4000000000e */
[----:B---3--:R-:W-:-:S04]  /*4ba50*/  @!P3 LOP3.LUT R5, R5, R4, RZ, 0x3c, !PT ;  /* 0x000000040505b212 */ /* 0x008fc800078e3cff */
[----:B------:R-:W-:-:S04]  /*4ba60*/  @!P3 LOP3.LUT R4, R5, R4, RZ, 0x3c, !PT ;  /* 0x000000040504b212 */ /* 0x000fc800078e3cff */
[----:B------:R-:W-:-:S05]  /*4ba70*/  @!P3 LOP3.LUT R5, R5, R4, RZ, 0x3c, !PT ;  /* 0x000000040505b212 */ /* 0x000fca00078e3cff */
[----:B------:R-:W2:Y:S01]  /*4ba80*/  @!P3 LDG.E.U16 R14, [R4.64] ;  /* 0x00000008040eb981 */ /* 0x000ea2000c1e1500 */
[----:B------:R-:W-:-:S04]  /*4ba90*/  SHF.R.U32.HI R15, RZ, 0x5, R15 ;  /* 0x00000005ff0f7819 */ /* 0x000fc8000001160f */
[----:B------:R-:W-:-:S04]  /*4baa0*/  SGXT.U32 R15, R15, 0x1 ;  /* 0x000000010f0f781a */ /* 0x000fc80000000000 */
[----:B------:R-:W-:-:S04]  /*4bab0*/  LOP3.LUT R15, R15, 0x7c, RZ, 0xfc, !PT ;  /* 0x0000007c0f0f7812 */ /* 0x000fc800078efcff */
[----:B------:R-:W-:Y:S02]  /*4bac0*/  ISETP.GE.AND P2, PT, R15, UR6, PT ;  /* 0x000000060f007c0c */ /* 0x000fe4000bf46270 */
[----:B------:R-:W3:Y:S04]  /*4bad0*/  LDL.LU R15, [R1+0x4600] ;  /* 0x00460000010f7983 */ /* 0x000ee80000300800 */
[----:B--2---:R-:W-:Y:S04]  /*4bae0*/  STL [R1+0x1d0], R14 ;  /* 0x0001d00e01007387 */ /* 0x004fe80000100800 */
[----:B------:R-:W2:Y:S04]  /*4baf0*/  LDL R4, [R1+0x2f2c] ;  /* 0x002f2c0001047983 */ /* 0x000ea80000100800 */
[----:B------:R-:W2:Y:S01]  /*4bb00*/  LDL R5, [R1+0x2f30] ;  /* 0x002f300001057983 */ /* 0x000ea20000100800 */
[----:B---3--:R-:W-:-:S02]  /*4bb10*/  PRMT R15, RZ, 0x7610, R15 ;  /* 0x00007610ff0f7816 */ /* 0x008fc4000000000f */
[----:B--2---:R-:W-:-:S04]  /*4bb20*/  @!P0 LOP3.LUT R5, R5, R4, RZ, 0x3c, !PT ;  /* 0x0000000405058212 */ /* 0x004fc800078e3cff */
[----:B------:R-:W-:-:S04]  /*4bb30*/  @!P0 LOP3.LUT R4, R5, R4, RZ, 0x3c, !PT ;  /* 0x0000000405048212 */ /* 0x000fc800078e3cff */
[----:B------:R-:W-:-:S05]  /*4bb40*/  @!P0 LOP3.LUT R5, R5, R4, RZ, 0x3c, !PT ;  /* 0x0000000405058212 */ /* 0x000fca00078e3cff */
[----:B------:R-:W2:Y:S01]  /*4bb50*/  @!P0 LDG.E.U16 R15, [R4.64] ;  /* 0x00000008040f8981 */ /* 0x000ea2000c1e1500 */
[----:B------:R-:W-:-:S04]  /*4bb60*/  LOP3.LUT R0, R0, 0x7e, RZ, 0xfc, !PT ;  /* 0x0000007e00007812 */ /* 0x000fc800078efcff */
[----:B------:R-:W-:Y:S02]  /*4bb70*/  ISETP.GE.AND P3, PT, R0, UR6, PT ;  /* 0x0000000600007c0c */ /* 0x000fe4000bf66270 */
[----:B------:R-:W3:Y:S04]  /*4bb80*/  LDL.LU R0, [R1+0x45fc] ;  /* 0x0045fc0001007983 */ /* 0x000ee80000300800 */
[----:B--2---:R0:W-:Y:S04]  /*4bb90*/  STL [R1+0x1cc], R15 ;  /* 0x0001cc0f01007387 */ /* 0x0041e80000100800 */
[----:B0-----:R-:W2:Y:S04]  /*4bba0*/  LDL.LU R15, [R1+0x45f8] ;  /* 0x0045f800010f7983 */ /* 0x001ea80000300800 */
[----:B------:R-:W2:Y:S04]  /*4bbb0*/  LDL R4, [R1+0x2f24] ;  /* 0x002f240001047983 */ /* 0x000ea80000100800 */
[----:B------:R-:W2:Y:S01]  /*4bbc0*/  LDL R5, [R1+0x2f28] ;  /* 0x002f280001057983 */ /* 0x000ea20000100800 */
[----:B---3--:R-:W-:-:S03]  /*4bbd0*/  PRMT R0, RZ, 0x7610, R0 ;  /* 0x00007610ff007816 */ /* 0x008fc60000000000 */
[----:B------:R-:W0:Y:S01]  /*4bbe0*/  S2R R14, SR_TID.X ;  /* 0x00000000000e7919 */ /* 0x000e220000002100 */
[----:B--2---:R-:W-:-:S04]  /*4bbf0*/  @!P1 LOP3.LUT R5, R5, R4, RZ, 0x3c, !PT ;  /* 0x0000000405059212 */ /* 0x004fc800078e3cff */
[----:B------:R-:W-:-:S04]  /*4bc00*/  @!P1 LOP3.LUT R4, R5, R4, RZ, 0x3c, !PT ;  /* 0x0000000405049212 */ /* 0x000fc800078e3cff */
[----:B------:R-:W-:-:S05]  /*4bc10*/  @!P1 LOP3.LUT R5, R5, R4, RZ, 0x3c, !PT ;  /* 0x0000000405059212 */ /* 0x000fca00078e3cff */
[----:B------:R-:W2:Y:S01]  /*4bc20*/  @!P1 LDG.E.U16 R0, [R4.64] ;  /* 0x0000000804009981 */ /* 0x000ea2000c1e1500 */
[----:B0-----:R-:W-:-:S04]  /*4bc30*/  LOP3.LUT R14, R14, 0x3f, RZ, 0xc0, !PT ;  /* 0x0000003f0e0e7812 */ /* 0x001fc800078ec0ff */
[C---:B------:R-:W-:Y:S02]  /*4bc40*/  ISETP.GE.AND P4, PT, R14.reuse, UR6, PT ;  /* 0x000000060e007c0c */ /* 0x040fe4000bf86270 */
[----:B------:R-:W-:-:S04]  /*4bc50*/  LOP3.LUT R14, R14, 0x40, RZ, 0xfc, !PT ;  /* 0x000000400e0e7812 */ /* 0x000fc800078efcff */
[----:B------:R-:W-:Y:S02]  /*4bc60*/  ISETP.GE.AND P0, PT, R14, UR6, PT ;  /* 0x000000060e007c0c */ /* 0x000fe4000bf06270 */
[----:B------:R-:W3:Y:S04]  /*4bc70*/  LDL.LU R14, [R1+0x45f4] ;  /* 0x0045f400010e7983 */ /* 0x000ee80000300800 */
[----:B--2---:R0:W-:Y:S04]  /*4bc80*/  STL [R1+0x1c8], R0 ;  /* 0x0001c80001007387 */ /* 0x0041e80000100800 */
[----:B0-----:R-:W2:Y:S04]  /*4bc90*/  LDL.LU R0, [R1+0x45f0] ;  /* 0x0045f00001007983 */ /* 0x001ea80000300800 */
[----:B------:R-:W2:Y:S04]  /*4bca0*/  LDL R4, [R1+0x2f1c] ;  /* 0x002f1c0001047983 */ /* 0x000ea80000100800 */
[----:B------:R-:W2:Y:S01]  /*4bcb0*/  LDL R5, [R1+0x2f20] ;  /* 0x002f200001057983 */ /* 0x000ea20000100800 */
[----:B------:R-:W-:-:S02]  /*4bcc0*/  PRMT R15, RZ, 0x7610, R15 ;  /* 0x00007610ff0f7816 */ /* 0x000fc4000000000f */
[----:B--2---:R-:W-:-:S04]  /*4bcd0*/  @!P2 LOP3.LUT R5, R5, R4, RZ, 0x3c, !PT ;  /* 0x000000040505a212 */ /* 0x004fc800078e3cff */
[----:B------:R-:W-:-:S04]  /*4bce0*/  @!P2 LOP3.LUT R4, R5, R4, RZ, 0x3c, !PT ;  /* 0x000000040504a212 */ /* 0x000fc800078e3cff */
[----:B------:R-:W-:-:S05]  /*4bcf0*/  @!P2 LOP3.LUT R5, R5, R4, RZ, 0x3c, !PT ;  /* 0x000000040505a212 */ /* 0x000fca00078e3cff */
[----:B------:R-:W2:Y:S04]  /*4bd00*/  @!P2 LDG.E.U16 R15, [R4.64] ;  /* 0x00000008040fa981 */ /* 0x000ea8000c1e1500 */
        /* <DEDUP_REMOVED lines=8> */
[----:B------:R-:W2:Y:S01]  /*4bd90*/  @!P3 LDG.E.U16 R0, [R4.64] ;  /* 0x000000080400b981 */ /* 0x000ea2000c1e1500 */
[----:B------:R-:W-:-:S03]  /*4bda0*/  PRMT R15, RZ, 0x7610, R15 ;  /* 0x00007610ff0f7816 */ /* 0x000fc6000000000f */
[----:B------:R-:W-:Y:S06]  /*4bdb0*/  BAR.SYNC.DEFER_BLOCKING 0x0 ;  /* 0x0000000000007b1d */ /* 0x000fec0000010000 */
[----:B--2---:R0:W-:Y:S04]  /*4bdc0*/  STL [R1+0x1c0], R0 ;  /* 0x0001c00001007387 */ /* 0x0041e80000100800 */
[----:B0-----:R-:W2:Y:S04]  /*4bdd0*/  LDL.LU R0, [R1+0x45e8] ;  /* 0x0045e80001007983 */ /* 0x001ea80000300800 */
[----:B------:R-:W2:Y:S04]  /*4bde0*/  LDL R4, [R1+0x2f0c] ;  /* 0x002f0c0001047983 */ /* 0x000ea80000100800 */
[----:B------:R-:W2:Y:S02]  /*4bdf0*/  LDL R5, [R1+0x2f10] ;  /* 0x002f100001057983 */ /* 0x000ea40000100800 */
        /* <DEDUP_REMOVED lines=773> */
[----:B---3--:R-:W-:-:S02]  /*4ee50*/  PRMT R14, RZ, 0x7610, R14 ;  /* 0x00007610ff0e7816 */ /* 0x008fc4000000000e */
[----:B--2---:R-:W-:-:S04]  /*4ee60*/  @!P4 LOP3.LUT R5, R5, R4, RZ, 0x3c, !PT ;  /* 0x000000040505c212 */ /* 0x004fc800078e3cff */
[----:B------:R-:W-:-:S04]  /*4ee70*/  @!P4 LOP3.LUT R4, R5, R4, RZ, 0x3c, !PT ;  /* 0x000000040504c212 */ /* 0x000fc800078e3cff */
[----:B------:R-:W-:-:S05]  /*4ee80*/  @!P4 LOP3.LUT R5, R5, R4, RZ, 0x3c, !PT ;  /* 0x000000040505c212 */ /* 0x000fca00078e3cff */
[----:B------:R-:W2:Y:S04]  /*4ee90*/  @!P4 LDG.E.U16 R14, [R4.64] ;  /* 0x00000008040ec981 */ /* 0x000ea8000c1e1500 */
[----:B--2---:R0:W-:Y:S04]  /*4eea0*/  STL [R1+0x64], R14 ;  /* 0x0000640e01007387 */ /* 0x0041e80000100800 */
[----:B0-----:R-:W2:Y:S04]  /*4eeb0*/  LDL.LU R14, [R1+0x448c] ;  /* 0x00448c00010e7983 */ /* 0x001ea80000300800 */
[----:B------:R-:W3:Y:S04]  /*4eec0*/  LDL R4, [R1+0x199c] ;  /* 0x00199c0001047983 */ /* 0x000ee80000100800 */
[----:B------:R-:W3:Y:S01]  /*4eed0*/  LDL R5, [R1+0x19a0] ;  /* 0x0019a00001057983 */ /* 0x000ee20000100800 */
[----:B----4-:R-:W-:-:S02]  /*4eee0*/  PRMT R29, RZ, 0x7610, R29 ;  /* 0x00007610ff1d7816 */ /* 0x010fc4000000001d */
[----:B---3--:R-:W-:-:S04]  /*4eef0*/  @!P0 LOP3.LUT R5, R5, R4, RZ, 0x3c, !PT ;  /* 0x0000000405058212 */ /* 0x008fc800078e3cff */
[----:B------:R-:W-:-:S04]  /*4ef00*/  @!P0 LOP3.LUT R4, R5, R4, RZ, 0x3c, !PT ;  /* 0x0000000405048212 */ /* 0x000fc800078e3cff */
[----:B------:R-:W-:-:S05]  /*4ef10*/  @!P0 LOP3.LUT R5, R5, R4, RZ, 0x3c, !PT ;  /* 0x0000000405058212 */ /* 0x000fca00078e3cff */
[----:B------:R-:W3:Y:S04]  /*4ef20*/  @!P0 LDG.E.U16 R29, [R4.64] ;  /* 0x00000008041d8981 */ /* 0x000ee8000c1e1500 */
[----:B---3--:R0:W-:Y:S04]  /*4ef30*/  STL [R1+0x60], R29 ;  /* 0x0000601d01007387 */ /* 0x0081e80000100800 */
[----:B0-----:R-:W3:Y:S04]  /*4ef40*/  LDL.LU R29, [R1+0x4488] ;  /* 0x00448800011d7983 */ /* 0x001ee80000300800 */
[----:B------:R-:W4:Y:S04]  /*4ef50*/  LDL R4, [R1+0x1924] ;  /* 0x0019240001047983 */ /* 0x000f280000100800 */
[----:B------:R-:W4:Y:S01]  /*4ef60*/  LDL R5, [R1+0x1928] ;  /* 0x0019280001057983 */ /* 0x000f220000100800 */
[----:B------:R-:W-:-:S02]  /*4ef70*/  PRMT R27, RZ, 0x7610, R27 ;  /* 0x00007610ff1b7816 */ /* 0x000fc4000000001b */
[----:B----4-:R-:W-:-:S04]  /*4ef80*/  @!P4 LOP3.LUT R5, R5, R4, RZ, 0x3c, !PT ;  /* 0x000000040505c212 */ /* 0x010fc800078e3cff */
[----:B------:R-:W-:-:S04]  /*4ef90*/  @!P4 LOP3.LUT R4, R5, R4, RZ, 0x3c, !PT ;  /* 0x000000040504c212 */ /* 0x000fc800078e3cff */
[----:B------:R-:W-:-:S05]  /*4efa0*/  @!P4 LOP3.LUT R5, R5, R4, RZ, 0x3c, !PT ;  /* 0x000000040505c212 */ /* 0x000fca00078e3cff */
[----:B------:R-:W4:Y:S04]  /*4efb0*/  @!P4 LDG.E.U16 R27, [R4.64] ;  /* 0x00000008041bc981 */ /* 0x000f28000c1e1500 */
[----:B----4-:R0:W-:Y:S04]  /*4efc0*/  STL [R1+0x5c], R27 ;  /* 0x00005c1b01007387 */ /* 0x0101e80000100800 */
[----:B0-----:R-:W4:Y:S04]  /*4efd0*/  LDL.LU R27, [R1+0x4484] ;  /* 0x00448400011b7983 */ /* 0x001f280000300800 */
        /* <DEDUP_REMOVED lines=26> */
[----:B0-----:R-:W2:Y:S01]  /*4f180*/  LDL.LU R24, [R1+0x4478] ;  /* 0x0044780001187983 */ /* 0x001ea20000300800 */
[----:B------:R-:W2:Y:S02]  /*4f190*/  LDL R4, [R1+0x1824] ;  /* 0x0018240001047983 */ /* 0x000ea40000100800 */
        /* <DEDUP_REMOVED lines=122> */
[----:B------:R0:W2:Y:S04]  /*4f940*/  @!P0 LDG.E.U16 R15, [R4.64] ;  /* 0x00000008040f8981 */ /* 0x0000a8000c1e1500 */
[----:B0-----:R-:W2:Y:S04]  /*4f950*/  LDL R4, [R1+0x14a4] ;  /* 0x0014a40001047983 */ /* 0x001ea80000100800 */
[----:B------:R-:W2:Y:S01]  /*4f960*/  LDL R5, [R1+0x14a8] ;  /* 0x0014a80001057983 */ /* 0x000ea20000100800 */
[----:B------:R-:W-:Y:S02]  /*4f970*/  PRMT R18, RZ, 0x7610, R18 ;  /* 0x00007610ff127816 */ /* 0x000fe40000000012 */
[----:B--2---:R-:W-:-:S04]  /*4f980*/  @!P4 LOP3.LUT R5, R5, R4, RZ, 0x3c, !PT ;  /* 0x000000040505c212 */ /* 0x004fc800078e3cff */
[----:B------:R-:W-:-:S04]  /*4f990*/  @!P4 LOP3.LUT R4, R5, R4, RZ, 0x3c, !PT ;  /* 0x000000040504c212 */ /* 0x000fc800078e3cff */
[----:B------:R-:W-:-:S05]  /*4f9a0*/  @!P4 LOP3.LUT R5, R5, R4, RZ, 0x3c, !PT ;  /* 0x000000040505c212 */ /* 0x000fca00078e3cff */
[----:B------:R-:W2:Y:S04]  /*4f9b0*/  @!P4 LDG.E.U16 R18, [R4.64] ;  /* 0x000000080412c981 */ /* 0x000ea8000c1e1500 */
[----:B------:R0:W-:Y:S04]  /*4f9c0*/  STL [R1+0x18], R15 ;  /* 0x0000180f01007387 */ /* 0x0001e80000100800 */
[----:B0-----:R-:W3:Y:S04]  /*4f9d0*/  LDL R15, [R1+0x13a0] ;  /* 0x0013a000010f7983 */ /* 0x001ee80000100800 */
        /* <DEDUP_REMOVED lines=35> */
[----:B------:R-:W2:Y:S01]  /*4fc10*/  @!P4 LDG.E.U16 R0, [R4.64] ;  /* 0x000000080400c981 */ /* 0x000ea2000c1e1500 */
[----:B------:R-:W-:-:S03]  /*4fc20*/  PRMT R14, RZ, 0x7610, R14 ;  /* 0x00007610ff0e7816 */ /* 0x000fc6000000000e */
[----:B--2---:R-:W-:Y:S01]  /*4fc30*/  STL [R1+0x4], R0 ;  /* 0x0000040001007387 */ /* 0x004fe20000100800 */
[----:B------:R-:W2:Y:S02]  /*4fc40*/  LDL R5, [R1+0x139c] ;  /* 0x00139c0001057983 */ /* 0x000ea40000100800 */
[----:B---3--:R-:W-:Y:S01]  /*4fc50*/  @!P0 IMAD.MOV.U32 R4, RZ, RZ, R15 ;  /* 0x000000ffff048224 */ /* 0x008fe200078e000f */
[----:B------:R-:W-:Y:S01]  /*4fc60*/  PRMT R29, RZ, 0x7610, R29 ;  /* 0x00007610ff1d7816 */ /* 0x000fe2000000001d */
[----:B------:R-:W3:Y:S04]  /*4fc70*/  LDL R15, [R1+0x129c] ;  /* 0x00129c00010f7983 */ /* 0x000ee80000100800 */
[----:B--2---:R0:W2:Y:S04]  /*4fc80*/  @!P0 LDG.E.U16 R14, [R4.64] ;  /* 0x00000008040e8981 */ /* 0x0040a8000c1e1500 */
[----:B0-----:R-:W2:Y:S04]  /*4fc90*/  LDL R4, [R1+0x1324] ;  /* 0x0013240001047983 */ /* 0x001ea80000100800 */
[----:B------:R-:W2:Y:S02]  /*4fca0*/  LDL R5, [R1+0x1328] ;  /* 0x0013280001057983 */ /* 0x000ea40000100800 */
[----:B--2---:R-:W-:-:S04]  /*4fcb0*/  @!P4 LOP3.LUT R5, R5, R4, RZ, 0x3c, !PT ;  /* 0x000000040505c212 */ /* 0x004fc800078e3cff */
[----:B------:R-:W-:-:S04]  /*4fcc0*/  @!P4 LOP3.LUT R4, R5, R4, RZ, 0x3c, !PT ;  /* 0x000000040504c212 */ /* 0x000fc800078e3cff */
[----:B------:R-:W-:Y:S01]  /*4fcd0*/  @!P4 LOP3.LUT R5, R5, R4, RZ, 0x3c, !PT ;  /* 0x000000040505c212 */ /* 0x000fe200078e3cff */
[----:B------:R0:W-:Y:S04]  /*4fce0*/  STL [R1], R14 ;  /* 0x0000000e01007387 */ /* 0x0001e80000100800 */
[----:B------:R1:W2:Y:S01]  /*4fcf0*/  @!P4 LDG.E.U16 R29, [R4.64] ;  /* 0x00000008041dc981 */ /* 0x0002a2000c1e1500 */
[----:B----4-:R-:W-:-:S03]  /*4fd00*/  PRMT R27, RZ, 0x7610, R27 ;  /* 0x00007610ff1b7816 */ /* 0x010fc6000000001b */
[----:B0-----:R-:W4:Y:S04]  /*4fd10*/  LDL R14, [R1+0x12a0] ;  /* 0x0012a000010e7983 */ /* 0x001f280000100800 */
[----:B-1----:R-:W2:Y:S04]  /*4fd20*/  LDL R4, [R1+0x131c] ;  /* 0x00131c0001047983 */ /* 0x002ea80000100800 */
[----:B------:R-:W2:Y:S02]  /*4fd30*/  LDL R5, [R1+0x1320] ;  /* 0x0013200001057983 */ /* 0x000ea40000100800 */
[----:B--2---:R-:W-:-:S04]  /*4fd40*/  @!P0 LOP3.LUT R5, R5, R4, RZ, 0x3c, !PT ;  /* 0x0000000405058212 */ /* 0x004fc800078e3cff */
[----:B------:R-:W-:-:S04]  /*4fd50*/  @!P0 LOP3.LUT R4, R5, R4, RZ, 0x3c, !PT ;  /* 0x0000000405048212 */ /* 0x000fc800078e3cff */
[----:B------:R-:W-:Y:S01]  /*4fd60*/  @!P0 LOP3.LUT R5, R5, R4, RZ, 0x3c, !PT ;  /* 0x0000000405058212 */ /* 0x000fe200078e3cff */
[----:B------:R0:W-:Y:S04]  /*4fd70*/  STL [R1+0x4390], R29 ;  /* 0x0043901d01007387 */ /* 0x0001e80000100800 */
[----:B------:R1:W2:Y:S01]  /*4fd80*/  @!P0 LDG.E.U16 R27, [R4.64] ;  /* 0x00000008041b8981 */ /* 0x0002a2000c1e1500 */
[----:B------:R-:W-:Y:S02]  /*4fd90*/  PRMT R26, RZ, 0x7610, R26 ;  /* 0x00007610ff1a7816 */ /* 0x000fe4000000001a */
[----:B------:R-:W-:Y:S01]  /*4fda0*/  PRMT R25, RZ, 0x7610, R25 ;  /* 0x00007610ff197816 */ /* 0x000fe20000000019 */
[----:B0-----:R-:W2:Y:S04]  /*4fdb0*/  LDL R29, [R1+0x1228] ;  /* 0x00122800011d7983 */ /* 0x001ea80000100800 */
[----:B-1----:R-:W2:Y:S04]  /*4fdc0*/  LDL R4, [R1+0x12a4] ;  /* 0x0012a40001047983 */ /* 0x002ea80000100800 */
[----:B------:R-:W2:Y:S02]  /*4fdd0*/  LDL R5, [R1+0x12a8] ;  /* 0x0012a80001057983 */ /* 0x000ea40000100800 */
[----:B--2---:R-:W-:-:S04]  /*4fde0*/  @!P4 LOP3.LUT R5, R5, R4, RZ, 0x3c, !PT ;  /* 0x000000040505c212 */ /* 0x004fc800078e3cff */
[----:B------:R-:W-:-:S04]  /*4fdf0*/  @!P4 LOP3.LUT R4, R5, R4, RZ, 0x3c, !PT ;  /* 0x000000040504c212 */ /* 0x000fc800078e3cff */
[----:B------:R-:W-:-:S05]  /*4fe00*/  @!P4 LOP3.LUT R5, R5, R4, RZ, 0x3c, !PT ;  /* 0x000000040505c212 */ /* 0x000fca00078e3cff */
[----:B------:R4:W2:Y:S04]  /*4fe10*/  @!P4 LDG.E.U16 R26, [R4.64] ;  /* 0x00000008041ac981 */ /* 0x0008a8000c1e1500 */
[----:B------:R0:W-:Y:S01]  /*4fe20*/  STL [R1+0x4394], R27 ;  /* 0x0043941b01007387 */ /* 0x0001e20000100800 */
[----:B----4-:R-:W-:Y:S02]  /*4fe30*/  @!P0 IMAD.MOV.U32 R4, RZ, RZ, R14 ;  /* 0x000000ffff048224 */ /* 0x010fe400078e000e */
[----:B---3--:R-:W-:Y:S01]  /*4fe40*/  @!P0 IMAD.MOV.U32 R5, RZ, RZ, R15 ;  /* 0x000000ffff058224 */ /* 0x008fe200078e000f */
[----:B0-----:R-:W3:Y:S04]  /*4fe50*/  LDL R27, [R1+0x120c] ;  /* 0x00120c00011b7983 */ /* 0x001ee80000100800 */
[----:B------:R0:W4:Y:S04]  /*4fe60*/  @!P0 LDG.E.U16 R25, [R4.64] ;  /* 0x0000000804198981 */ /* 0x000128000c1e1500 */
[----:B--2---:R1:W-:Y:S01]  /*4fe70*/  STL [R1+0x4398], R26 ;  /* 0x0043981a01007387 */ /* 0x0043e20000100800 */
[----:B0-----:R-:W2:Y:S01]  /*4fe80*/  LDL R5, [R1+0x1210] ;  /* 0x0012100001057983 */ /* 0x001ea20000100800 */
[----:B------:R-:W-:Y:S01]  /*4fe90*/  PRMT R24, RZ, 0x7610, R24 ;  /* 0x00007610ff187816 */ /* 0x000fe20000000018 */
[----:B------:R-:W-:Y:S01]  /*4fea0*/  @!P4 IMAD.MOV.U32 R4, RZ, RZ, R29 ;  /* 0x000000ffff04c224 */ /* 0x000fe200078e001d */
[----:B------:R-:W-:Y:S01]  /*4feb0*/  PRMT R23, RZ, 0x7610, R23 ;  /* 0x00007610ff177816 */ /* 0x000fe20000000017 */
[----:B------:R-:W3:Y:S04]  /*4fec0*/  LDL R15, [R1+0x3130] ;  /* 0x00313000010f7983 */ /* 0x000ee80000100800 */
[----:B------:R-:W3:Y:S04]  /*4fed0*/  LDL R14, [R1+0x313c] ;  /* 0x00313c00010e7983 */ /* 0x000ee80000100800 */
[----:B-1----:R-:W3:Y:S04]  /*4fee0*/  LDL R26, [R1+0x1208] ;  /* 0x00120800011a7983 */ /* 0x002ee80000100800 */
[----:B--2---:R3:W2:Y:S02]  /*4fef0*/  @!P4 LDG.E.U16 R24, [R4.64] ;  /* 0x000000080418c981 */ /* 0x0046a4000c1e1500 */
[----:B---3--:R-:W-:-:S02]  /*4ff00*/  @!P0 IMAD.MOV.U32 R4, RZ, RZ, R27 ;  /* 0x000000ffff048224 */ /* 0x008fc400078e001b */
[----:B------:R-:W-:-:S05]  /*4ff10*/  @!P0 IMAD.MOV.U32 R5, RZ, RZ, R26 ;  /* 0x000000ffff058224 */ /* 0x000fca00078e001a */
[----:B------:R-:W3:Y:S04]  /*4ff20*/  @!P0 LDG.E.U16 R23, [R4.64] ;  /* 0x0000000804178981 */ /* 0x000ee8000c1e1500 */
[----:B----4-:R0:W-:Y:S01]  /*4ff30*/  STL [R1+0x439c], R25 ;  /* 0x00439c1901007387 */ /* 0x0101e20000100800 */
[----:B------:R-:W4:Y:S03]  /*4ff40*/  LDL R29, [R1+0x3144] ;  /* 0x00314400011d7983 */ /* 0x000f260000100800 */
[----:B--2---:R1:W-:Y:S01]  /*4ff50*/  STL [R1+0x43a0], R24 ;  /* 0x0043a01801007387 */ /* 0x0043e20000100800 */
[----:B------:R-:W2:Y:S02]  /*4ff60*/  LDL R27, [R1+0x31b0] ;  /* 0x0031b000011b7983 */ /* 0x000ea40000100800 */
[----:B------:R-:W2:Y:S02]  /*4ff70*/  LDL R26, [R1+0x31bc] ;  /* 0x0031bc00011a7983 */ /* 0x000ea40000100800 */
[----:B0-----:R-:W2:Y:S01]  /*4ff80*/  LDL R25, [R1+0x31b8] ;  /* 0x0031b80001197983 */ /* 0x001ea20000100800 */
[----:B-1----:R-:W2:Y:S04]  /*4ff90*/  LDL R24, [R1+0x31c4] ;  /* 0x0031c40001187983 */ /* 0x002ea80000100800 */
[----:B---3--:R0:W-:Y:S04]  /*4ffa0*/  STL [R1+0x43a4], R23 ;  /* 0x0043a41701007387 */ /* 0x0081e80000100800 */
[----:B0-----:R-:W3:Y:S01]  /*4ffb0*/  LDL R23, [R1+0x3138] ;  /* 0x0031380001177983 */ /* 0x001ee20000100800 */
[----:B------:R-:W-:Y:S01]  /*4ffc0*/  PRMT R22, RZ, 0x7610, R22 ;  /* 0x00007610ff167816 */ /* 0x000fe20000000016 */
[----:B------:R-:W-:-:S02]  /*4ffd0*/  @!P4 IMAD.MOV.U32 R4, RZ, RZ, R14 ;  /* 0x000000ffff04c224 */ /* 0x000fc400078e000e */
[----:B------:R-:W-:Y:S01]  /*4ffe0*/  @!P4 IMAD.MOV.U32 R5, RZ, RZ, R15 ;  /* 0x000000ffff05c224 */ /* 0x000fe200078e000f */
[----:B------:R-:W-:Y:S02]  /*4fff0*/  PRMT R12, RZ, 0x7610, R12 ;  /* 0x00007610ff0c7816 */ /* 0x000fe4000000000c */
[----:B------:R-:W-:Y:S01]  /*50000*/  PRMT R11, RZ, 0x7610, R11 ;  /* 0x00007610ff0b7816 */ /* 0x000fe2000000000b */
[----:B------:R-:W2:Y:S04]  /*50010*/  LDL R15, [R1+0x3230] ;  /* 0x00323000010f7983 */ /* 0x000ea80000100800 */
[----:B------:R4:W2:Y:S04]  /*50020*/  @!P4 LDG.E.U16 R22, [R4.64] ;  /* 0x000000080416c981 */ /* 0x0008a8000c1e1500 */
[----:B------:R-:W2:Y:S01]  /*50030*/  LDL R14, [R1+0x323c] ;  /* 0x00323c00010e7983 */ /* 0x000ea20000100800 */
[----:B----4-:R-:W-:-:S02]  /*50040*/  @!P0 IMAD.MOV.U32 R4, RZ, RZ, R29 ;  /* 0x000000ffff048224 */ /* 0x010fc400078e001d */
[----:B---3--:R-:W-:-:S05]  /*50050*/  @!P0 IMAD.MOV.U32 R5, RZ, RZ, R23 ;  /* 0x000000ffff058224 */ /* 0x008fca00078e0017 */
[----:B------:R2:W3:Y:S02]  /*50060*/  @!P0 LDG.E.U16 R12, [R4.64] ;  /* 0x00000008040c8981 */ /* 0x0004e4000c1e1500 */
[----:B--2---:R-:W-:Y:S02]  /*50070*/  @!P4 IMAD.MOV.U32 R4, RZ, RZ, R26 ;  /* 0x000000ffff04c224 */ /* 0x004fe400078e001a */
[----:B------:R-:W-:-:S05]  /*50080*/  @!P4 IMAD.MOV.U32 R5, RZ, RZ, R27 ;  /* 0x000000ffff05c224 */ /* 0x000fca00078e001b */
[----:B------:R0:W2:Y:S04]  /*50090*/  @!P4 LDG.E.U16 R11, [R4.64] ;  /* 0x00000008040bc981 */ /* 0x0000a8000c1e1500 */
[----:B------:R1:W-:Y:S01]  /*500a0*/  STL [R1+0x43a8], R22 ;  /* 0x0043a81601007387 */ /* 0x0003e20000100800 */
[----:B------:R-:W4:Y:S01]  /*500b0*/  LDL R23, [R1+0x3238] ;  /* 0x0032380001177983 */ /* 0x000f220000100800 */
[----:B------:R-:W-:Y:S02]  /*500c0*/  PRMT R10, RZ, 0x7610, R10 ;  /* 0x00007610ff0a7816 */ /* 0x000fe4000000000a */
[----:B-1----:R-:W4:Y:S01]  /*500d0*/  LDL R22, [R1+0x3244] ;  /* 0x0032440001167983 */ /* 0x002f220000100800 */
[----:B0-----:R-:W-:Y:S02]  /*500e0*/  @!P0 IMAD.MOV.U32 R4, RZ, RZ, R24 ;  /* 0x000000ffff048224 */ /* 0x001fe400078e0018 */
[----:B------:R-:W-:Y:S01]  /*500f0*/  @!P0 IMAD.MOV.U32 R5, RZ, RZ, R25 ;  /* 0x000000ffff058224 */ /* 0x000fe200078e0019 */
[----:B------:R-:W-:-:S04]  /*50100*/  PRMT R9, RZ, 0x7610, R9 ;  /* 0x00007610ff097816 */ /* 0x000fc80000000009 */
[----:B------:R0:W4:Y:S02]  /*50110*/  @!P0 LDG.E.U16 R10, [R4.64] ;  /* 0x00000008040a8981 */ /* 0x000124000c1e1500 */
[----:B0-----:R-:W-:Y:S02]  /*50120*/  @!P4 IMAD.MOV.U32 R4, RZ, RZ, R14 ;  /* 0x000000ffff04c224 */ /* 0x001fe400078e000e */
[----:B------:R-:W-:-:S05]  /*50130*/  @!P4 IMAD.MOV.U32 R5, RZ, RZ, R15 ;  /* 0x000000ffff05c224 */ /* 0x000fca00078e000f */
[----:B------:R4:W4:Y:S04]  /*50140*/  @!P4 LDG.E.U16 R9, [R4.64] ;  /* 0x000000080409c981 */ /* 0x000928000c1e1500 */
[----:B---3--:R0:W-:Y:S04]  /*50150*/  STL [R1+0x43ac], R12 ;  /* 0x0043ac0c01007387 */ /* 0x0081e80000100800 */
[----:B--2---:R1:W-:Y:S01]  /*50160*/  STL [R1+0x43b0], R11 ;  /* 0x0043b00b01007387 */ /* 0x0043e20000100800 */
[----:B------:R-:W2:Y:S02]  /*50170*/  LDL R25, [R1+0x32b0] ;  /* 0x0032b00001197983 */ /* 0x000ea40000100800 */
[----:B------:R-:W3:Y:S01]  /*50180*/  LDL R24, [R1+0x32bc] ;  /* 0x0032bc0001187983 */ /* 0x000ee20000100800 */
[----:B------:R-:W-:Y:S01]  /*50190*/  PRMT R8, RZ, 0x7610, R8 ;  /* 0x00007610ff087816 */ /* 0x000fe20000000008 */
[----:B----4-:R-:W-:-:S02]  /*501a0*/  @!P0 IMAD.MOV.U32 R5, RZ, RZ, R23 ;  /* 0x000000ffff058224 */ /* 0x010fc400078e0017 */
[----:B------:R-:W-:-:S05]  /*501b0*/  @!P0 IMAD.MOV.U32 R4, RZ, RZ, R22 ;  /* 0x000000ffff048224 */ /* 0x000fca00078e0016 */
[----:B------:R2:W4:Y:S01]  /*501c0*/  @!P0 LDG.E.U16 R8, [R4.64] ;  /* 0x0000000804088981 */ /* 0x000522000c1e1500 */
[----:B------:R-:W-:-:S03]  /*501d0*/  PRMT R7, RZ, 0x7610, R7 ;  /* 0x00007610ff077816 */ /* 0x000fc60000000007 */
[----:B------:R0:W-:Y:S01]  /*501e0*/  STL [R1+0x43b4], R10 ;  /* 0x0043b40a01007387 */ /* 0x0001e20000100800 */
[----:B------:R-:W4:Y:S02]  /*501f0*/  LDL R15, [R1+0x32b8] ;  /* 0x0032b800010f7983 */ /* 0x000f240000100800 */
[----:B------:R-:W4:Y:S01]  /*50200*/  LDL R14, [R1+0x32c4] ;  /* 0x0032c400010e7983 */ /* 0x000f220000100800 */
[----:B------:R2:W-:Y:S01]  /*50210*/  STL [R1+0x43b8], R9 ;  /* 0x0043b80901007387 */ /* 0x0005e20000100800 */
[----:B------:R-:W4:Y:S02]  /*50220*/  LDL R23, [R1+0x3330] ;  /* 0x0033300001177983 */ /* 0x000f240000100800 */
[----:B------:R-:W4:Y:S02]  /*50230*/  LDL R22, [R1+0x333c] ;  /* 0x00333c0001167983 */ /* 0x000f240000100800 */
[----:B0-----:R-:W4:Y:S01]  /*50240*/  LDL R12, [R1+0x3338] ;  /* 0x00333800010c7983 */ /* 0x001f220000100800 */
[----:B-1----:R-:W4:Y:S01]  /*50250*/  LDL R11, [R1+0x3344] ;  /* 0x00334400010b7983 */ /* 0x002f220000100800 */
[----:B--2---:R-:W-:-:S02]  /*50260*/  @!P4 IMAD.MOV.U32 R5, RZ, RZ, R25 ;  /* 0x000000ffff05c224 */ /* 0x004fc400078e0019 */
[----:B---3--:R-:W-:-:S05]  /*50270*/  @!P4 IMAD.MOV.U32 R4, RZ, RZ, R24 ;  /* 0x000000ffff04c224 */ /* 0x008fca00078e0018 */
[----:B------:R0:W2:Y:S01]  /*50280*/  @!P4 LDG.E.U16 R7, [R4.64] ;  /* 0x000000080407c981 */ /* 0x0000a2000c1e1500 */
[----:B------:R-:W-:-:S03]  /*50290*/  PRMT R6, RZ, 0x7610, R6 ;  /* 0x00007610ff067816 */ /* 0x000fc60000000006 */
[----:B----4-:R1:W-:Y:S01]  /*502a0*/  STL [R1+0x43bc], R8 ;  /* 0x0043bc0801007387 */ /* 0x0103e20000100800 */
[----:B------:R-:W4:Y:S02]  /*502b0*/  LDL R10, [R1+0x2efc] ;  /* 0x002efc00010a7983 */ /* 0x000f240000100800 */
[----:B------:R-:W4:Y:S01]  /*502c0*/  LDL R9, [R1+0x2f00] ;  /* 0x002f000001097983 */ /* 0x000f220000100800 */
[----:B0-----:R-:W-:Y:S01]  /*502d0*/  PRMT R5, RZ, 0x7610, R5 ;  /* 0x00007610ff057816 */ /* 0x001fe20000000005 */
[----:B------:R0:W4:Y:S02]  /*502e0*/  @!P0 LDG.E.U16 R6, [R14.64] ;  /* 0x000000080e068981 */ /* 0x000124000c1e1500 */
[----:B0-----:R-:W-:Y:S02]  /*502f0*/  @!P4 IMAD.MOV.U32 R15, RZ, RZ, R23 ;  /* 0x000000ffff0fc224 */ /* 0x001fe400078e0017 */
[----:B------:R-:W-:-:S05]  /*50300*/  @!P4 IMAD.MOV.U32 R14, RZ, RZ, R22 ;  /* 0x000000ffff0ec224 */ /* 0x000fca00078e0016 */
[----:B------:R0:W4:Y:S04]  /*50310*/  @!P4 LDG.E.U16 R5, [R14.64] ;  /* 0x000000080e05c981 */ /* 0x000128000c1e1500 */
[----:B--2---:R2:W-:Y:S01]  /*50320*/  STL [R1+0x43c0], R7 ;  /* 0x0043c00701007387 */ /* 0x0045e20000100800 */
[----:B-1----:R-:W3:Y:S03]  /*50330*/  LDL R8, [R1+0x2ef4] ;  /* 0x002ef40001087983 */ /* 0x002ee60000100800 */
[----:B--2---:R-:W2:Y:S01]  /*50340*/  LDL R7, [R1+0x2ef8] ;  /* 0x002ef80001077983 */ /* 0x004ea20000100800 */
[----:B------:R-:W-:Y:S01]  /*50350*/  PRMT R4, RZ, 0x7610, R4 ;  /* 0x00007610ff047816 */ /* 0x000fe20000000004 */
[----:B0-----:R-:W-:-:S02]  /*50360*/  @!P0 IMAD.MOV.U32 R14, RZ, RZ, R11 ;  /* 0x000000ffff0e8224 */ /* 0x001fc400078e000b */
[----:B------:R-:W-:Y:S01]  /*50370*/  @!P0 IMAD.MOV.U32 R15, RZ, RZ, R12 ;  /* 0x000000ffff0f8224 */ /* 0x000fe200078e000c */
[----:B------:R-:W-:-:S04]  /*50380*/  PRMT R21, RZ, 0x7610, R21 ;  /* 0x00007610ff157816 */ /* 0x000fc80000000015 */
[----:B------:R4:W2:Y:S02]  /*50390*/  @!P0 LDG.E.U16 R4, [R14.64] ;  /* 0x000000080e048981 */ /* 0x0008a4000c1e1500 */
[----:B----4-:R-:W-:Y:S02]  /*503a0*/  @!P4 IMAD.MOV.U32 R14, RZ, RZ, R9 ;  /* 0x000000ffff0ec224 */ /* 0x010fe400078e0009 */
[----:B------:R-:W-:-:S05]  /*503b0*/  @!P4 IMAD.MOV.U32 R15, RZ, RZ, R10 ;  /* 0x000000ffff0fc224 */ /* 0x000fca00078e000a */
[----:B------:R3:W4:Y:S01]  /*503c0*/  @!P4 LDG.E.U16 R21, [R14.64] ;  /* 0x000000080e15c981 */ /* 0x000722000c1e1500 */
[----:B------:R-:W-:-:S03]  /*503d0*/  PRMT R17, RZ, 0x7610, R17 ;  /* 0x00007610ff117816 */ /* 0x000fc60000000011 */
[----:B------:R0:W-:Y:S01]  /*503e0*/  STL [R1+0x43c4], R6 ;  /* 0x0043c40601007387 */ /* 0x0001e20000100800 */
[----:B------:R1:W-:Y:S03]  /*503f0*/  STL [R1+0x43c8], R5 ;  /* 0x0043c80501007387 */ /* 0x0003e60000100800 */
[----:B0-----:R-:W4:Y:S04]  /*50400*/  LDL R6, [R1+0x2e7c] ;  /* 0x002e7c0001067983 */ /* 0x001f280000100800 */
[----:B-1----:R-:W4:Y:S01]  /*50410*/  LDL R5, [R1+0x2e80] ;  /* 0x002e800001057983 */ /* 0x002f220000100800 */
[----:B---3--:R-:W-:Y:S02]  /*50420*/  @!P0 IMAD.MOV.U32 R15, RZ, RZ, R8 ;  /* 0x000000ffff0f8224 */ /* 0x008fe400078e0008 */
[----:B--2---:R-:W-:-:S05]  /*50430*/  @!P0 IMAD.MOV.U32 R14, RZ, RZ, R7 ;  /* 0x000000ffff0e8224 */ /* 0x004fca00078e0007 */
[----:B------:R0:W2:Y:S04]  /*50440*/  @!P0 LDG.E.U16 R17, [R14.64] ;  /* 0x000000080e118981 */ /* 0x0000a8000c1e1500 */
[----:B------:R1:W-:Y:S01]  /*50450*/  STL [R1+0x43cc], R4 ;  /* 0x0043cc0401007387 */ /* 0x0003e20000100800 */
[----:B------:R-:W3:Y:S02]  /*50460*/  LDL R22, [R1+0x2e74] ;  /* 0x002e740001167983 */ /* 0x000ee40000100800 */
[----:B------:R-:W3:Y:S01]  /*50470*/  LDL R12, [R1+0x2e78] ;  /* 0x002e7800010c7983 */ /* 0x000ee20000100800 */
[----:B----4-:R-:W-:Y:S01]  /*50480*/  STL [R1+0x43d0], R21 ;  /* 0x0043d01501007387 */ /* 0x010fe20000100800 */
[----:B------:R-:W4:Y:S02]  /*50490*/  LDL R11, [R1+0x2e14] ;  /* 0x002e1400010b7983 */ /* 0x000f240000100800 */
[----:B------:R-:W3:Y:S02]  /*504a0*/  LDL R10, [R1+0x2e18] ;  /* 0x002e1800010a7983 */ /* 0x000ee40000100800 */
[----:B------:R-:W4:Y:S01]  /*504b0*/  LDL R9, [R1+0x2e0c] ;  /* 0x002e0c0001097983 */ /* 0x000f220000100800 */
[----:B------:R-:W4:Y:S01]  /*504c0*/  LDL R8, [R1+0x2e10] ;  /* 0x002e100001087983 */ /* 0x000f220000100800 */
[----:B0-----:R-:W-:-:S02]  /*504d0*/  @!P4 IMAD.MOV.U32 R15, RZ, RZ, R6 ;  /* 0x000000ffff0fc224 */ /* 0x001fc400078e0006 */
[----:B------:R-:W-:Y:S01]  /*504e0*/  @!P4 IMAD.MOV.U32 R14, RZ, RZ, R5 ;  /* 0x000000ffff0ec224 */ /* 0x000fe200078e0005 */
[----:B--2---:R-:W-:Y:S01]  /*504f0*/  STL [R1+0x43d4], R17 ;  /* 0x0043d41101007387 */ /* 0x004fe20000100800 */
[----:B------:R-:W2:Y:S02]  /*50500*/  LDL R7, [R1+0x2d94] ;  /* 0x002d940001077983 */ /* 0x000ea40000100800 */
[----:B------:R-:W2:Y:S02]  /*50510*/  LDL R6, [R1+0x2d98] ;  /* 0x002d980001067983 */ /* 0x000ea40000100800 */
[----:B------:R-:W2:Y:S01]  /*50520*/  LDL R5, [R1+0x33a0] ;  /* 0x0033a00001057983 */ /* 0x000ea20000100800 */
[----:B-1----:R-:W2:Y:S01]  /*50530*/  LDL R4, [R1+0x33ac] ;  /* 0x0033ac0001047983 */ /* 0x002ea20000100800 */
[----:B------:R-:W-:Y:S02]  /*50540*/  PRMT R13, RZ, 0x7610, R13 ;  /* 0x00007610ff0d7816 */ /* 0x000fe4000000000d */
[----:B------:R-:W-:-:S04]  /*50550*/  PRMT R16, RZ, 0x7610, R16 ;  /* 0x00007610ff107816 */ /* 0x000fc80000000010 */
[----:B------:R3:W2:Y:S01]  /*50560*/  @!P4 LDG.E.U16 R13, [R14.64] ;  /* 0x000000080e0dc981 */ /* 0x0006a2000c1e1500 */
[----:B------:R-:W-:Y:S01]  /*50570*/  PRMT R18, RZ, 0x7610, R18 ;  /* 0x00007610ff127816 */ /* 0x000fe20000000012 */
[----:B---3--:R-:W-:Y:S02]  /*50580*/  @!P0 IMAD.MOV.U32 R14, RZ, RZ, R12 ;  /* 0x000000ffff0e8224 */ /* 0x008fe400078e000c */
[----:B------:R-:W-:-:S05]  /*50590*/  @!P0 IMAD.MOV.U32 R15, RZ, RZ, R22 ;  /* 0x000000ffff0f8224 */ /* 0x000fca00078e0016 */
[----:B------:R0:W3:Y:S01]  /*505a0*/  @!P0 LDG.E.U16 R16, [R14.64] ;  /* 0x000000080e108981 */ /* 0x0000e2000c1e1500 */
[----:B------:R-:W-:Y:S01]  /*505b0*/  PRMT R19, RZ, 0x7610, R19 ;  /* 0x00007610ff137816 */ /* 0x000fe20000000013 */
[----:B0-----:R-:W-:Y:S02]  /*505c0*/  @!P4 IMAD.MOV.U32 R14, RZ, RZ, R10 ;  /* 0x000000ffff0ec224 */ /* 0x001fe400078e000a */
[----:B----4-:R-:W-:-:S05]  /*505d0*/  @!P4 IMAD.MOV.U32 R15, RZ, RZ, R11 ;  /* 0x000000ffff0fc224 */ /* 0x010fca00078e000b */
[----:B------:R0:W4:Y:S01]  /*505e0*/  @!P4 LDG.E.U16 R18, [R14.64] ;  /* 0x000000080e12c981 */ /* 0x000122000c1e1500 */
[----:B------:R-:W-:Y:S01]  /*505f0*/  PRMT R20, RZ, 0x7610, R20 ;  /* 0x00007610ff147816 */ /* 0x000fe20000000014 */
[----:B0-----:R-:W-:Y:S02]  /*50600*/  @!P0 IMAD.MOV.U32 R14, RZ, RZ, R8 ;  /* 0x000000ffff0e8224 */ /* 0x001fe400078e0008 */
[----:B------:R-:W-:-:S05]  /*50610*/  @!P0 IMAD.MOV.U32 R15, RZ, RZ, R9 ;  /* 0x000000ffff0f8224 */ /* 0x000fca00078e0009 */
[----:B------:R2:W4:Y:S02]  /*50620*/  @!P0 LDG.E.U16 R19, [R14.64] ;  /* 0x000000080e138981 */ /* 0x000524000c1e1500 */
[----:B--2---:R-:W-:Y:S02]  /*50630*/  @!P4 IMAD.MOV.U32 R15, RZ, RZ, R7 ;  /* 0x000000ffff0fc224 */ /* 0x004fe400078e0007 */
[----:B------:R-:W-:-:S05]  /*50640*/  @!P4 IMAD.MOV.U32 R14, RZ, RZ, R6 ;  /* 0x000000ffff0ec224 */ /* 0x000fca00078e0006 */
[----:B------:R0:W2:Y:S01]  /*50650*/  @!P4 LDG.E.U16 R20, [R14.64] ;  /* 0x000000080e14c981 */ /* 0x0000a2000c1e1500 */
[----:B------:R-:W-:Y:S01]  /*50660*/  PRMT R2, RZ, 0x7610, R2 ;  /* 0x00007610ff027816 */ /* 0x000fe20000000002 */
[----:B0-----:R-:W-:Y:S02]  /*50670*/  @!P4 IMAD.MOV.U32 R14, RZ, RZ, R4 ;  /* 0x000000ffff0ec224 */ /* 0x001fe400078e0004 */
[----:B------:R-:W-:-:S05]  /*50680*/  @!P4 IMAD.MOV.U32 R15, RZ, RZ, R5 ;  /* 0x000000ffff0fc224 */ /* 0x000fca00078e0005 */
[----:B------:R-:W2:Y:S04]  /*50690*/  @!P4 LDG.E.U16 R2, [R14.64] ;  /* 0x000000080e02c981 */ /* 0x000ea8000c1e1500 */
[----:B------:R-:W-:Y:S01]  /*506a0*/  STL [R1+0x43d8], R13 ;  /* 0x0043d80d01007387 */ /* 0x000fe20000100800 */
[----:B---3--:R-:W-:Y:S03]  /*506b0*/  STL [R1+0x43dc], R16 ;  /* 0x0043dc1001007387 */ /* 0x008fe60000100800 */
[----:B----4-:R-:W-:Y:S04]  /*506c0*/  STL [R1+0x43e0], R18 ;  /* 0x0043e01201007387 */ /* 0x010fe80000100800 */
[----:B------:R0:W-:Y:S04]  /*506d0*/  STL [R1+0x43e4], R19 ;  /* 0x0043e41301007387 */ /* 0x0001e80000100800 */
[----:B--2---:R-:W-:Y:S01]  /*506e0*/  STL [R1+0x43e8], R20 ;  /* 0x0043e81401007387 */ /* 0x004fe20000100800 */
[----:B0-----:R-:W2:Y:S02]  /*506f0*/  LDL R19, [R1+0x33a8] ;  /* 0x0033a80001137983 */ /* 0x001ea40000100800 */
[----:B------:R-:W3:Y:S02]  /*50700*/  LDL R18, [R1+0x33b0] ;  /* 0x0033b00001127983 */ /* 0x000ee40000100800 */
[----:B------:R-:W4:Y:S01]  /*50710*/  LDL.LU R27, [R1+0x2bc] ;  /* 0x0002bc00011b7983 */ /* 0x000f220000300800 */
[----:B------:R-:W4:Y:S01]  /*50720*/  LDL.LU R16, [R1+0x2ac] ;  /* 0x0002ac0001107983 */ /* 0x000f220000300800 */
[----:B------:R-:W4:Y:S02]  /*50730*/  LDL.LU R29, [R1+0x29c] ;  /* 0x00029c00011d7983 */ /* 0x000f240000300800 */
[----:B------:R-:W4:Y:S02]  /*50740*/  LDL.LU R13, [R1+0x28c] ;  /* 0x00028c00010d7983 */ /* 0x000f240000300800 */
        /* <DEDUP_REMOVED lines=16> */
[----:B------:R-:W-:Y:S01]  /*50850*/  STL [R1+0x34d4], R2 ;  /* 0x0034d40201007387 */ /* 0x000fe20000100800 */
[----:B------:R-:W-:Y:S01]  /*50860*/  STL [R1+0x38e8], R2 ;  /* 0x0038e80201007387 */ /* 0x000fe20000100800 */
[----:B------:R-:W-:Y:S02]  /*50870*/  STL [R1+0x38f0], R2 ;  /* 0x0038f00201007387 */ /* 0x000fe40000100800 */
[----:B------:R-:W-:Y:S02]  /*50880*/  STL [R1+0x38f8], R2 ;  /* 0x0038f80201007387 */ /* 0x000fe40000100800 */
        /* <DEDUP_REMOVED lines=34> */
[----:B------:R-:W-:Y:S01]  /*50ab0*/  STL [R1+0x3a10], R2 ;  /* 0x003a100201007387 */ /* 0x000fe20000100800 */
[----:B------:R-:W-:Y:S01]  /*50ac0*/  PRMT R3, RZ, 0x7610, R3 ;  /* 0x00007610ff037816 */ /* 0x000fe20000000003 */
        /* <DEDUP_REMOVED lines=120> */
[----:B--2---:R-:W-:-:S02]  /*51250*/  @!P0 IMAD.MOV.U32 R15, RZ, RZ, R19 ;  /* 0x000000ffff0f8224 */ /* 0x004fc400078e0013 */
[----:B---3--:R-:W-:-:S05]  /*51260*/  @!P0 IMAD.MOV.U32 R14, RZ, RZ, R18 ;  /* 0x000000ffff0e8224 */ /* 0x008fca00078e0012 */
[----:B------:R-:W2:Y:S04]  /*51270*/  @!P0 LDG.E.U16 R3, [R14.64] ;  /* 0x000000080e038981 */ /* 0x000ea8000c1e1500 */
        /* <DEDUP_REMOVED lines=152> */
[----:B------:R-:W-:Y:S04]  /*51c00*/  STL [R1+0x4298], R2 ;  /* 0x0042980201007387 */ /* 0x000fe80000100800 */
[----:B------:R-:W0:Y:S01]  /*51c10*/  S2R R0, SR_TID.X ;  /* 0x0000000000007919 */ /* 0x000e220000002100 */
        /* <DEDUP_REMOVED lines=24> */
[----:B0-----:R-:W-:Y:S01]  /*51da0*/  LOP3.LUT R0, R0, 0x3f, RZ, 0xc0, !PT ;  /* 0x0000003f00007812 */ /* 0x001fe200078ec0ff */
[----:B------:R-:W-:Y:S02]  /*51db0*/  STL [R1+0x4360], R2 ;  /* 0x0043600201007387 */ /* 0x000fe40000100800 */
[----:B------:R-:W-:Y:S01]  /*51dc0*/  STL [R1+0x4368], R2 ;  /* 0x0043680201007387 */ /* 0x000fe20000100800 */
[----:B------:R-:W-:Y:S01]  /*51dd0*/  STL [R1+0x4370], R2 ;  /* 0x0043700201007387 */ /* 0x000fe20000100800 */
[----:B------:R-:W-:Y:S02]  /*51de0*/  STL [R1+0x4378], R2 ;  /* 0x0043780201007387 */ /* 0x000fe40000100800 */
[----:B------:R-:W-:Y:S02]  /*51df0*/  STL [R1+0x4380], R2 ;  /* 0x0043800201007387 */ /* 0x000fe40000100800 */
[----:B------:R-:W-:Y:S01]  /*51e00*/  IMAD.SHL.U32 R0, R0, 0x2, RZ ;  /* 0x0000000200007824 */ /* 0x000fe200078e00ff */
[----:B------:R-:W-:Y:S01]  /*51e10*/  STL [R1+0x4388], R2 ;  /* 0x0043880201007387 */ /* 0x000fe20000100800 */
[----:B------:R-:W-:Y:S02]  /*51e20*/  STL [R1+0x43ec], R2 ;  /* 0x0043ec0201007387 */ /* 0x000fe40000100800 */
[----:B------:R-:W-:Y:S02]  /*51e30*/  STL [R1+0x43f4], R14 ;  /* 0x0043f40e01007387 */ /* 0x000fe40000100800 */
[----:B------:R-:W-:Y:S01]  /*51e40*/  STL [R1+0x43f0], R15 ;  /* 0x0043f00f01007387 */ /* 0x000fe20000100800 */
[----:B----4-:R-:W-:Y:S04]  /*51e50*/  STS.U16 [R0+0x20000], R27 ;  /* 0x0200001b00007388 */ /* 0x010fe80000000400 */
[----:B------:R-:W-:Y:S04]  /*51e60*/  STS.U16 [R0+0x20400], R29 ;  /* 0x0204001d00007388 */ /* 0x000fe80000000400 */
[----:B------:R0:W-:Y:S04]  /*51e70*/  STS.U16 [R0+0x21800], R28 ;  /* 0x0218001c00007388 */ /* 0x0001e80000000400 */
[----:B------:R-:W-:Y:S04]  /*51e80*/  STS.U16 [R0+0x20200], R16 ;  /* 0x0202001000007388 */ /* 0x000fe80000000400 */
        /* <DEDUP_REMOVED lines=8> */
[----:B------:R-:W-:Y:S01]  /*51f10*/  STS.U16 [R0+0x21600], R9 ;  /* 0x0216000900007388 */ /* 0x000fe20000000400 */
[----:B0-----:R-:W-:-:S03]  /*51f20*/  LOP3.LUT R28, R0, 0x10, RZ, 0x3c, !PT ;  /* 0x00000010001c7812 */ /* 0x001fc600078e3cff */
[----:B------:R-:W-:Y:S04]  /*51f30*/  STS.U16 [R0+0x21a00], R10 ;  /* 0x021a000a00007388 */ /* 0x000fe80000000400 */
[----:B------:R-:W-:Y:S04]  /*51f40*/  STS.U16 [R0+0x21c00], R11 ;  /* 0x021c000b00007388 */ /* 0x000fe80000000400 */
[----:B------:R0:W-:Y:S04]  /*51f50*/  STS.U16 [R0+0x21e00], R12 ;  /* 0x021e000c00007388 */ /* 0x0001e80000000400 */
[----:B--2---:R-:W-:Y:S01]  /*51f60*/  STL [R1+0x34d0], R3 ;  /* 0x0034d00301007387 */ /* 0x004fe20000100800 */
[----:B------:R-:W-:Y:S02]  /*51f70*/  STL [R1+0x43f8], R3 ;  /* 0x0043f80301007387 */ /* 0x000fe40000100800 */
[----:B------:R-:W2:Y:S02]  /*51f80*/  LDL.LU R27, [R1+0x268] ;  /* 0x00026800011b7983 */ /* 0x000ea40000300800 */
[----:B------:R-:W3:Y:S01]  /*51f90*/  LDL.LU R29, [R1+0x258] ;  /* 0x00025800011d7983 */ /* 0x000ee20000300800 */
[----:B0-----:R-:W4:Y:S04]  /*51fa0*/  LDL.LU R0, [R1+0x238] ;  /* 0x0002380001007983 */ /* 0x001f280000300800 */
[----:B------:R-:W-:Y:S01]  /*51fb0*/  STS.U16 [R28+0x20080], R22 ;  /* 0x020080161c007388 */ /* 0x000fe20000000400 */
[----:B------:R-:W-:Y:S02]  /*51fc0*/  STS.U16 [R28+0x20280], R23 ;  /* 0x020280171c007388 */ /* 0x000fe40000000400 */
[----:B------:R-:W-:Y:S01]  /*51fd0*/  STS.U16 [R28+0x20480], R24 ;  /* 0x020480181c007388 */ /* 0x000fe20000000400 */
[----:B----4-:R0:W-:Y:S04]  /*51fe0*/  STL [R1+0x4430], R0 ;  /* 0x0044300001007387 */ /* 0x0101e80000100800 */
[----:B0-----:R-:W4:Y:S01]  /*51ff0*/  LDL.LU R0, [R1+0x248] ;  /* 0x0002480001007983 */ /* 0x001f220000300800 */
        /* <DEDUP_REMOVED lines=21> */
[----:B------:R-:W4:Y:S01]  /*52150*/  LDL.LU R23, [R1+0x1d4] ;  /* 0x0001d40001177983 */ /* 0x000f220000300800 */
[----:B------:R0:W-:Y:S01]  /*52160*/  STS.U16 [R28+0x20680], R25 ;  /* 0x020680191c007388 */ /* 0x0001e20000000400 */
[----:B------:R-:W4:Y:S02]  /*52170*/  LDL.LU R24, [R1+0x1c4] ;  /* 0x0001c40001187983 */ /* 0x000f240000300800 */
[----:B------:R1:W-:Y:S02]  /*52180*/  STS.U16 [R28+0x20880], R26 ;  /* 0x0208801a1c007388 */ /* 0x0003e40000000400 */
[----:B--2---:R2:W-:Y:S01]  /*52190*/  STS.U16 [R28+0x20a80], R27 ;  /* 0x020a801b1c007388 */ /* 0x0045e20000000400 */
[----:B---3--:R3:W-:Y:S04]  /*521a0*/  STS.U16 [R28+0x20c80], R29 ;  /* 0x020c801d1c007388 */ /* 0x0087e80000000400 */
[----:B0-----:R-:W4:Y:S01]  /*521b0*/  LDL.LU R25, [R1+0x2b0] ;  /* 0x0002b00001197983 */ /* 0x001f220000300800 */
[----:B-1----:R-:W4:Y:S02]  /*521c0*/  LDL.LU R26, [R1+0x2a0] ;  /* 0x0002a000011a7983 */ /* 0x002f240000300800 */
[----:B--2---:R-:W2:Y:S01]  /*521d0*/  LDL.LU R27, [R1+0x290] ;  /* 0x00029000011b7983 */ /* 0x004ea20000300800 */
[----:B---3--:R-:W3:Y:S04]  /*521e0*/  LDL.LU R29, [R1+0x280] ;  /* 0x00028000011d7983 */ /* 0x008ee80000300800 */
[----:B----4-:R0:W-:Y:S04]  /*521f0*/  STS.U16 [R28+0x20e80], R0 ;  /* 0x020e80001c007388 */ /* 0x0101e80000000400 */
[----:B0-----:R-:W4:Y:S01]  /*52200*/  LDL.LU R0, [R1+0x4430] ;  /* 0x0044300001007983 */ /* 0x001f220000300800 */
[----:B------:R-:W-:Y:S03]  /*52210*/  STL [R1+0x43fc], R28 ;  /* 0x0043fc1c01007387 */ /* 0x000fe60000100800 */
[----:B----4-:R0:W-:Y:S04]  /*52220*/  STS.U16 [R28+0x21080], R0 ;  /* 0x021080001c007388 */ /* 0x0101e80000000400 */
[----:B0-----:R-:W0:Y:S01]  /*52230*/  S2R R0, SR_TID.X ;  /* 0x0000000000007919 */ /* 0x001e220000002100 */
[----:B------:R1:W-:Y:S02]  /*52240*/  STS.U16 [R28+0x21280], R3 ;  /* 0x021280031c007388 */ /* 0x0003e40000000400 */
[----:B------:R-:W-:Y:S02]  /*52250*/  STS.U16 [R28+0x21480], R15 ;  /* 0x0214800f1c007388 */ /* 0x000fe40000000400 */
[----:B------:R-:W-:Y:S01]  /*52260*/  STS.U16 [R28+0x21680], R14 ;  /* 0x0216800e1c007388 */ /* 0x000fe20000000400 */
[----:B------:R4:W-:Y:S01]  /*52270*/  STS.U16 [R28+0x21880], R2 ;  /* 0x021880021c007388 */ /* 0x0009e20000000400 */
[----:B0-----:R-:W-:-:S05]  /*52280*/  LOP3.LUT R0, R0, 0x3f, RZ, 0xc0, !PT ;  /* 0x0000003f00007812 */ /* 0x001fca00078ec0ff */
[----:B------:R-:W-:-:S05]  /*52290*/  IMAD.SHL.U32 R0, R0, 0x2, RZ ;  /* 0x0000000200007824 */ /* 0x000fca00078e00ff */
[C---:B-1----:R-:W-:Y:S02]  /*522a0*/  LOP3.LUT R3, R0.reuse, 0x20, RZ, 0x3c, !PT ;  /* 0x0000002000037812 */ /* 0x042fe400078e3cff */
[----:B----4-:R-:W-:Y:S02]  /*522b0*/  LOP3.LUT R2, R0, 0x30, RZ, 0x3c, !PT ;  /* 0x0000003000027812 */ /* 0x010fe400078e3cff */
[----:B------:R-:W4:Y:S04]  /*522c0*/  LDL.LU R0, [R1+0x240] ;  /* 0x0002400001007983 */ /* 0x000f280000300800 */
[----:B----4-:R0:W-:Y:S04]  /*522d0*/  STL [R1+0x4424], R0 ;  /* 0x0044240001007387 */ /* 0x0101e80000100800 */
[----:B0-----:R-:W4:Y:S04]  /*522e0*/  LDL.LU R0, [R1+0x250] ;  /* 0x0002500001007983 */ /* 0x001f280000300800 */
[----:B----4-:R0:W-:Y:S04]  /*522f0*/  STL [R1+0x4428], R0 ;  /* 0x0044280001007387 */ /* 0x0101e80000100800 */
[----:B0-----:R-:W4:Y:S04]  /*52300*/  LDL.LU R0, [R1+0x260] ;  /* 0x0002600001007983 */ /* 0x001f280000300800 */
[----:B------:R-:W-:Y:S01]  /*52310*/  STS.U16 [R28+0x21a80], R20 ;  /* 0x021a80141c007388 */ /* 0x000fe20000000400 */
[----:B------:R-:W-:Y:S02]  /*52320*/  STS.U16 [R28+0x21c80], R19 ;  /* 0x021c80131c007388 */ /* 0x000fe40000000400 */
[----:B------:R-:W-:Y:S02]  /*52330*/  STS.U16 [R28+0x21e80], R18 ;  /* 0x021e80121c007388 */ /* 0x000fe40000000400 */
[----:B------:R-:W-:Y:S01]  /*52340*/  STS.U16 [R3+0x20100], R16 ;  /* 0x0201001003007388 */ /* 0x000fe20000000400 */
        /* <DEDUP_REMOVED lines=49> */
[----:B0-----:R-:W4:Y:S04]  /*52660*/  LDL.LU R0, [R1+0x442c] ;  /* 0x00442c0001007983 */ /* 0x001f280000300800 */
[----:B----4-:R0:W-:Y:S04]  /*52670*/  STS.U16 [R2+0x20b80], R0 ;  /* 0x020b800002007388 */ /* 0x0101e80000000400 */
[----:B0-----:R-:W4:Y:S04]  /*52680*/  LDL.LU R0, [R1+0x4428] ;  /* 0x0044280001007983 */ /* 0x001f280000300800 */
[----:B----4-:R0:W-:Y:S04]  /*52690*/  STS.U16 [R2+0x20d80], R0 ;  /* 0x020d800002007388 */ /* 0x0101e80000000400 */
[----:B0-----:R-:W4:Y:S04]  /*526a0*/  LDL.LU R0, [R1+0x4424] ;  /* 0x0044240001007983 */ /* 0x001f280000300800 */
[----:B----4-:R-:W-:Y:S01]  /*526b0*/  STS.U16 [R2+0x20f80], R0 ;  /* 0x020f800002007388 */ /* 0x010fe20000000400 */
[----:B------:R0:W-:Y:S03]  /*526c0*/  STS.U16 [R2+0x21180], R28 ;  /* 0x0211801c02007388 */ /* 0x0001e60000000400 */
[----:B0-----:R-:W4:Y:S04]  /*526d0*/  LDL.LU R28, [R1+0x164] ;  /* 0x00016400011c7983 */ /* 0x001f280000300800 */
[----:B----4-:R0:W-:Y:S04]  /*526e0*/  STL [R1+0x4418], R28 ;  /* 0x0044181c01007387 */ /* 0x0101e80000100800 */
[----:B0-----:R-:W4:Y:S04]  /*526f0*/  LDL.LU R28, [R1+0x168] ;  /* 0x00016800011c7983 */ /* 0x001f280000300800 */
[----:B----4-:R0:W-:Y:S04]  /*52700*/  STL [R1+0x441c], R28 ;  /* 0x00441c1c01007387 */ /* 0x0101e80000100800 */
[----:B0-----:R-:W4:Y:S04]  /*52710*/  LDL.LU R28, [R1+0x16c] ;  /* 0x00016c00011c7983 */ /* 0x001f280000300800 */
[----:B------:R-:W0:Y:S01]  /*52720*/  S2R R0, SR_TID.X ;  /* 0x0000000000007919 */ /* 0x000e220000002100 */
[----:B------:R-:W-:Y:S02]  /*52730*/  STS.U16 [R2+0x21380], R3 ;  /* 0x0213800302007388 */ /* 0x000fe40000000400 */
[----:B------:R-:W-:Y:S02]  /*52740*/  STS.U16 [R2+0x21580], R15 ;  /* 0x0215800f02007388 */ /* 0x000fe40000000400 */
[----:B------:R-:W-:Y:S01]  /*52750*/  STS.U16 [R2+0x21780], R14 ;  /* 0x0217800e02007388 */ /* 0x000fe20000000400 */
[----:B------:R-:W-:Y:S01]  /*52760*/  STS.U16 [R2+0x21980], R20 ;  /* 0x0219801402007388 */ /* 0x000fe20000000400 */
[----:B------:R-:W-:Y:S02]  /*52770*/  STS.U16 [R2+0x21b80], R19 ;  /* 0x021b801302007388 */ /* 0x000fe40000000400 */
[----:B------:R-:W-:Y:S02]  /*52780*/  STS.U16 [R2+0x21d80], R18 ;  /* 0x021d801202007388 */ /* 0x000fe40000000400 */
[----:B------:R-:W-:Y:S01]  /*52790*/  STS.U16 [R2+0x21f80], R16 ;  /* 0x021f801002007388 */ /* 0x000fe20000000400 */
[----:B0-----:R-:W-:Y:S01]  /*527a0*/  LOP3.LUT R0, R0, 0x3f, RZ, 0xc0, !PT ;  /* 0x0000003f00007812 */ /* 0x001fe200078ec0ff */
[----:B----4-:R0:W-:Y:S04]  /*527b0*/  STL [R1+0x4420], R28 ;  /* 0x0044201c01007387 */ /* 0x0101e80000100800 */
[----:B0-----:R-:W4:Y:S01]  /*527c0*/  LDL.LU R28, [R1+0x170] ;  /* 0x00017000011c7983 */ /* 0x001f220000300800 */
[----:B------:R-:W4:Y:S02]  /*527d0*/  LDL.LU R3, [R1+0x160] ;  /* 0x0001600001037983 */ /* 0x000f240000300800 */
[----:B------:R-:W4:Y:S02]  /*527e0*/  LDL.LU R15, [R1+0x15c] ;  /* 0x00015c00010f7983 */ /* 0x000f240000300800 */
[----:B------:R-:W-:Y:S01]  /*527f0*/  IMAD.SHL.U32 R0, R0, 0x2, RZ ;  /* 0x0000000200007824 */ /* 0x000fe200078e00ff */
[----:B------:R-:W4:Y:S01]  /*52800*/  LDL.LU R14, [R1+0x158] ;  /* 0x00015800010e7983 */ /* 0x000f220000300800 */
[----:B------:R-:W4:Y:S02]  /*52810*/  LDL.LU R2, [R1+0x154] ;  /* 0x0001540001027983 */ /* 0x000f240000300800 */
[----:B------:R-:W4:Y:S02]  /*52820*/  LDL.LU R20, [R1+0x150] ;  /* 0x0001500001147983 */ /* 0x000f240000300800 */
[----:B------:R-:W4:Y:S01]  /*52830*/  LDL.LU R19, [R1+0x14c] ;  /* 0x00014c0001137983 */ /* 0x000f220000300800 */
[----:B------:R-:W4:Y:S04]  /*52840*/  LDL.LU R18, [R1+0x148] ;  /* 0x0001480001127983 */ /* 0x000f280000300800 */
[----:B------:R0:W-:Y:S01]  /*52850*/  STS.U16 [R0], R13 ;  /* 0x0000000d00007388 */ /* 0x0001e20000000400 */
[----:B------:R-:W4:Y:S03]  /*52860*/  LDL.LU R16, [R1+0x144] ;  /* 0x0001440001107983 */ /* 0x000f260000300800 */
[----:B------:R1:W-:Y:S04]  /*52870*/  STS.U16 [R0+0x80], R17 ;  /* 0x0000801100007388 */ /* 0x0003e80000000400 */
[----:B------:R1:W-:Y:S04]  /*52880*/  STS.U16 [R0+0x800], R21 ;  /* 0x0008001500007388 */ /* 0x0003e80000000400 */
[----:B------:R2:W-:Y:S04]  /*52890*/  STS.U16 [R0+0x880], R4 ;  /* 0x0008800400007388 */ /* 0x0005e80000000400 */
[----:B------:R3:W-:Y:S04]  /*528a0*/  STS.U16 [R0+0x1000], R5 ;  /* 0x0010000500007388 */ /* 0x0007e80000000400 */
[----:B------:R3:W-:Y:S04]  /*528b0*/  STS.U16 [R0+0x1080], R6 ;  /* 0x0010800600007388 */ /* 0x0007e80000000400 */
[----:B0-----:R-:W4:Y:S01]  /*528c0*/  LDL.LU R13, [R1+0x140] ;  /* 0x00014000010d7983 */ /* 0x001f220000300800 */
[----:B-1----:R-:W4:Y:S02]  /*528d0*/  LDL.LU R17, [R1+0x13c] ;  /* 0x00013c0001117983 */ /* 0x002f240000300800 */
[----:B------:R-:W4:Y:S01]  /*528e0*/  LDL.LU R21, [R1+0x138] ;  /* 0x0001380001157983 */ /* 0x000f220000300800 */
[----:B--2---:R-:W2:Y:S01]  /*528f0*/  LDL.LU R4, [R1+0x134] ;  /* 0x0001340001047983 */ /* 0x004ea20000300800 */
[----:B---3--:R-:W3:Y:S03]  /*52900*/  LDL.LU R5, [R1+0x130] ;  /* 0x0001300001057983 */ /* 0x008ee60000300800 */
[----:B------:R0:W-:Y:S01]  /*52910*/  STS.U16 [R0+0x1800], R7 ;  /* 0x0018000700007388 */ /* 0x0001e20000000400 */
[----:B------:R-:W2:Y:S03]  /*52920*/  LDL.LU R6, [R1+0x12c] ;  /* 0x00012c0001067983 */ /* 0x000ea60000300800 */
[----:B------:R1:W-:Y:S04]  /*52930*/  STS.U16 [R0+0x1880], R8 ;  /* 0x0018800800007388 */ /* 0x0003e80000000400 */
[----:B------:R1:W-:Y:S04]  /*52940*/  STS.U16 [R0+0x2000], R9 ;  /* 0x0020000900007388 */ /* 0x0003e80000000400 */
[----:B------:R1:W-:Y:S04]  /*52950*/  STS.U16 [R0+0x2080], R10 ;  /* 0x0020800a00007388 */ /* 0x0003e80000000400 */
[----:B------:R1:W-:Y:S04]  /*52960*/  STS.U16 [R0+0x2800], R11 ;  /* 0x0028000b00007388 */ /* 0x0003e80000000400 */
[----:B------:R1:W-:Y:S04]  /*52970*/  STS.U16 [R0+0x2880], R12 ;  /* 0x0028800c00007388 */ /* 0x0003e80000000400 */
[----:B0-----:R-:W2:Y:S01]  /*52980*/  LDL.LU R7, [R1+0x128] ;  /* 0x0001280001077983 */ /* 0x001ea20000300800 */
[----:B-1----:R-:W2:Y:S02]  /*52990*/  LDL.LU R8, [R1+0x124] ;  /* 0x0001240001087983 */ /* 0x002ea40000300800 */
[----:B------:R-:W2:Y:S01]  /*529a0*/  LDL.LU R9, [R1+0x120] ;  /* 0x0001200001097983 */ /* 0x000ea20000300800 */
[----:B------:R-:W2:Y:S01]  /*529b0*/  LDL.LU R10, [R1+0x11c] ;  /* 0x00011c00010a7983 */ /* 0x000ea20000300800 */
[----:B------:R-:W2:Y:S03]  /*529c0*/  LDL.LU R11, [R1+0x118] ;  /* 0x00011800010b7983 */ /* 0x000ea60000300800 */
        /* <DEDUP_REMOVED lines=14> */
[----:B0-----:R-:W2:Y:S04]  /*52ab0*/  LDL.LU R29, [R1+0xf8] ;  /* 0x0000f800011d7983 */ /* 0x001ea80000300800 */
[----:B----4-:R0:W-:Y:S04]  /*52ac0*/  STS.U16 [R0+0x4880], R28 ;  /* 0x0048801c00007388 */ /* 0x0101e80000000400 */
[----:B0-----:R-:W4:Y:S04]  /*52ad0*/  LDL.LU R28, [R1+0x4420] ;  /* 0x00442000011c7983 */ /* 0x001f280000300800 */
[----:B----4-:R0:W-:Y:S04]  /*52ae0*/  STS.U16 [R0+0x5000], R28 ;  /* 0x0050001c00007388 */ /* 0x0101e80000000400 */
[----:B0-----:R-:W4:Y:S04]  /*52af0*/  LDL.LU R28, [R1+0x441c] ;  /* 0x00441c00011c7983 */ /* 0x001f280000300800 */
[----:B----4-:R0:W-:Y:S04]  /*52b00*/  STS.U16 [R0+0x5080], R28 ;  /* 0x0050801c00007388 */ /* 0x0101e80000000400 */
[----:B0-----:R-:W4:Y:S04]  /*52b10*/  LDL.LU R28, [R1+0x4418] ;  /* 0x00441800011c7983 */ /* 0x001f280000300800 */
[----:B----4-:R0:W-:Y:S04]  /*52b20*/  STS.U16 [R0+0x5800], R28 ;  /* 0x0058001c00007388 */ /* 0x0101e80000000400 */
[----:B0-----:R-:W4:Y:S04]  /*52b30*/  LDL.LU R28, [R1+0xe8] ;  /* 0x0000e800011c7983 */ /* 0x001f280000300800 */
[----:B----4-:R0:W-:Y:S04]  /*52b40*/  STL [R1+0x440c], R28 ;  /* 0x00440c1c01007387 */ /* 0x0101e80000100800 */
[----:B0-----:R-:W4:Y:S04]  /*52b50*/  LDL.LU R28, [R1+0xec] ;  /* 0x0000ec00011c7983 */ /* 0x001f280000300800 */
[----:B----4-:R0:W-:Y:S04]  /*52b60*/  STL [R1+0x4410], R28 ;  /* 0x0044101c01007387 */ /* 0x0101e80000100800 */
[----:B0-----:R-:W4:Y:S04]  /*52b70*/  LDL.LU R28, [R1+0xf0] ;  /* 0x0000f000011c7983 */ /* 0x001f280000300800 */
        /* <DEDUP_REMOVED lines=11> */
[----:B--2---:R-:W-:Y:S04]  /*52c30*/  STS.U16 [R0+0x8800], R4 ;  /* 0x0088000400007388 */ /* 0x004fe80000000400 */
[----:B---3--:R-:W-:Y:S04]  /*52c40*/  STS.U16 [R0+0x8880], R5 ;  /* 0x0088800500007388 */ /* 0x008fe80000000400 */
[----:B----4-:R0:W-:Y:S04]  /*52c50*/  STL [R1+0x4414], R28 ;  /* 0x0044141c01007387 */ /* 0x0101e80000100800 */
[----:B0-----:R-:W2:Y:S01]  /*52c60*/  LDL.LU R28, [R1+0xf4] ;  /* 0x0000f400011c7983 */ /* 0x001ea20000300800 */
[----:B------:R-:W3:Y:S02]  /*52c70*/  LDL.LU R3, [R1+0xe4] ;  /* 0x0000e40001037983 */ /* 0x000ee40000300800 */
[----:B------:R-:W4:Y:S02]  /*52c80*/  LDL.LU R15, [R1+0xe0] ;  /* 0x0000e000010f7983 */ /* 0x000f240000300800 */
[----:B------:R-:W3:Y:S01]  /*52c90*/  LDL.LU R14, [R1+0xdc] ;  /* 0x0000dc00010e7983 */ /* 0x000ee20000300800 */
[----:B------:R-:W3:Y:S01]  /*52ca0*/  LDL.LU R2, [R1+0xd8] ;  /* 0x0000d80001027983 */ /* 0x000ee20000300800 */
[----:B------:R-:W3:Y:S02]  /*52cb0*/  LDL.LU R20, [R1+0xd4] ;  /* 0x0000d40001147983 */ /* 0x000ee40000300800 */
[----:B------:R-:W3:Y:S02]  /*52cc0*/  LDL.LU R19, [R1+0xd0] ;  /* 0x0000d00001137983 */ /* 0x000ee40000300800 */
[----:B------:R-:W3:Y:S01]  /*52cd0*/  LDL.LU R18, [R1+0xcc] ;  /* 0x0000cc0001127983 */ /* 0x000ee20000300800 */
[----:B------:R-:W3:Y:S01]  /*52ce0*/  LDL.LU R16, [R1+0xc8] ;  /* 0x0000c80001107983 */ /* 0x000ee20000300800 */
[----:B------:R-:W3:Y:S02]  /*52cf0*/  LDL.LU R13, [R1+0xc4] ;  /* 0x0000c400010d7983 */ /* 0x000ee40000300800 */
[----:B------:R-:W3:Y:S02]  /*52d00*/  LDL.LU R17, [R1+0xc0] ;  /* 0x0000c00001117983 */ /* 0x000ee40000300800 */
[----:B------:R-:W3:Y:S01]  /*52d10*/  LDL.LU R21, [R1+0xbc] ;  /* 0x0000bc0001157983 */ /* 0x000ee20000300800 */
[----:B------:R-:W3:Y:S04]  /*52d20*/  LDL.LU R4, [R1+0xb8] ;  /* 0x0000b80001047983 */ /* 0x000ee80000300800 */
[----:B------:R0:W-:Y:S01]  /*52d30*/  STS.U16 [R0+0x9000], R6 ;  /* 0x0090000600007388 */ /* 0x0001e20000000400 */
[----:B------:R-:W3:Y:S03]  /*52d40*/  LDL.LU R5, [R1+0xb4] ;  /* 0x0000b40001057983 */ /* 0x000ee60000300800 */
[----:B------:R1:W-:Y:S04]  /*52d50*/  STS.U16 [R0+0x9080], R7 ;  /* 0x0090800700007388 */ /* 0x0003e80000000400 */
[----:B------:R1:W-:Y:S04]  /*52d60*/  STS.U16 [R0+0x9800], R8 ;  /* 0x0098000800007388 */ /* 0x0003e80000000400 */
[----:B------:R1:W-:Y:S04]  /*52d70*/  STS.U16 [R0+0x9880], R9 ;  /* 0x0098800900007388 */ /* 0x0003e80000000400 */
[----:B------:R1:W-:Y:S04]  /*52d80*/  STS.U16 [R0+0xa000], R10 ;  /* 0x00a0000a00007388 */ /* 0x0003e80000000400 */
[----:B------:R1:W-:Y:S04]  /*52d90*/  STS.U16 [R0+0xa080], R11 ;  /* 0x00a0800b00007388 */ /* 0x0003e80000000400 */
[----:B0-----:R-:W3:Y:S01]  /*52da0*/  LDL.LU R6, [R1+0xb0] ;  /* 0x0000b00001067983 */ /* 0x001ee20000300800 */
[----:B-1----:R-:W3:Y:S02]  /*52db0*/  LDL.LU R7, [R1+0xac] ;  /* 0x0000ac0001077983 */ /* 0x002ee40000300800 */
[----:B------:R-:W3:Y:S01]  /*52dc0*/  LDL.LU R8, [R1+0xa8] ;  /* 0x0000a80001087983 */ /* 0x000ee20000300800 */
[----:B------:R-:W3:Y:S01]  /*52dd0*/  LDL.LU R9, [R1+0xa4] ;  /* 0x0000a40001097983 */ /* 0x000ee20000300800 */
[----:B------:R-:W3:Y:S03]  /*52de0*/  LDL.LU R10, [R1+0xa0] ;  /* 0x0000a000010a7983 */ /* 0x000ee60000300800 */
        /* <DEDUP_REMOVED lines=15> */
[----:B0-----:R-:W3:Y:S01]  /*52ee0*/  LDL.LU R27, [R1+0x80] ;  /* 0x00008000011b7983 */ /* 0x001ee20000300800 */
[----:B-1----:R-:W3:Y:S03]  /*52ef0*/  LDL.LU R29, [R1+0x7c] ;  /* 0x00007c00011d7983 */ /* 0x002ee60000300800 */
[----:B--2---:R0:W-:Y:S04]  /*52f00*/  STS.U16 [R0+0xc800], R28 ;  /* 0x00c8001c00007388 */ /* 0x0041e80000000400 */
[----:B0-----:R-:W2:Y:S04]  /*52f10*/  LDL.LU R28, [R1+0x4414] ;  /* 0x00441400011c7983 */ /* 0x001ea80000300800 */
[----:B--2---:R0:W-:Y:S04]  /*52f20*/  STS.U16 [R0+0xc880], R28 ;  /* 0x00c8801c00007388 */ /* 0x0041e80000000400 */
[----:B0-----:R-:W2:Y:S04]  /*52f30*/  LDL.LU R28, [R1+0x4410] ;  /* 0x00441000011c7983 */ /* 0x001ea80000300800 */
[----:B--2---:R0:W-:Y:S04]  /*52f40*/  STS.U16 [R0+0xd000], R28 ;  /* 0x00d0001c00007388 */ /* 0x0041e80000000400 */
[----:B0-----:R-:W2:Y:S04]  /*52f50*/  LDL.LU R28, [R1+0x440c] ;  /* 0x00440c00011c7983 */ /* 0x001ea80000300800 */
[----:B--2---:R0:W-:Y:S04]  /*52f60*/  STS.U16 [R0+0xd080], R28 ;  /* 0x00d0801c00007388 */ /* 0x0041e80000000400 */
[----:B0-----:R-:W2:Y:S04]  /*52f70*/  LDL.LU R28, [R1+0x6c] ;  /* 0x00006c00011c7983 */ /* 0x001ea80000300800 */
[----:B--2---:R0:W-:Y:S04]  /*52f80*/  STL [R1+0x4400], R28 ;  /* 0x0044001c01007387 */ /* 0x0041e80000100800 */
[----:B0-----:R-:W2:Y:S04]  /*52f90*/  LDL.LU R28, [R1+0x70] ;  /* 0x00007000011c7983 */ /* 0x001ea80000300800 */
[----:B--2---:R0:W-:Y:S04]  /*52fa0*/  STL [R1+0x4404], R28 ;  /* 0x0044041c01007387 */ /* 0x0041e80000100800 */
[----:B0-----:R-:W2:Y:S04]  /*52fb0*/  LDL.LU R28, [R1+0x74] ;  /* 0x00007400011c7983 */ /* 0x001ea80000300800 */
[----:B---3--:R-:W-:Y:S04]  /*52fc0*/  STS.U16 [R0+0xd800], R3 ;  /* 0x00d8000300007388 */ /* 0x008fe80000000400 */
[----:B------:R-:W-:Y:S04]  /*52fd0*/  STS.U16 [R0+0xe000], R14 ;  /* 0x00e0000e00007388 */ /* 0x000fe80000000400 */
[----:B----4-:R-:W-:Y:S04]  /*52fe0*/  STS.U16 [R0+0xd880], R15 ;  /* 0x00d8800f00007388 */ /* 0x010fe80000000400 */
        /* <DEDUP_REMOVED lines=10> */
[----:B--2---:R0:W-:Y:S04]  /*53090*/  STL [R1+0x4408], R28 ;  /* 0x0044081c01007387 */ /* 0x0041e80000100800 */
        /* <DEDUP_REMOVED lines=41> */
[----:B-1----:R-:W3:Y:S03]  /*53330*/  LDL.LU R29, [R1] ;  /* 0x00000000011d7983 */ /* 0x002ee60000300800 */
[----:B--2---:R0:W-:Y:S04]  /*53340*/  STS.U16 [R0+0x14080], R28 ;  /* 0x0140801c00007388 */ /* 0x0041e80000000400 */
[----:B0-----:R-:W2:Y:S04]  /*53350*/  LDL.LU R28, [R1+0x4408] ;  /* 0x00440800011c7983 */ /* 0x001ea80000300800 */
[----:B--2---:R0:W-:Y:S04]  /*53360*/  STS.U16 [R0+0x14800], R28 ;  /* 0x0148001c00007388 */ /* 0x0041e80000000400 */
[----:B0-----:R-:W2:Y:S04]  /*53370*/  LDL.LU R28, [R1+0x4404] ;  /* 0x00440400011c7983 */ /* 0x001ea80000300800 */
[----:B--2---:R0:W-:Y:S04]  /*53380*/  STS.U16 [R0+0x14880], R28 ;  /* 0x0148801c00007388 */ /* 0x0041e80000000400 */
[----:B0-----:R-:W2:Y:S04]  /*53390*/  LDL.LU R28, [R1+0x4400] ;  /* 0x00440000011c7983 */ /* 0x001ea80000300800 */
[----:B---3--:R-:W-:Y:S04]  /*533a0*/  STS.U16 [R0+0x15080], R3 ;  /* 0x0150800300007388 */ /* 0x008fe80000000400 */
        /* <DEDUP_REMOVED lines=12> */
[----:B--2---:R0:W-:Y:S04]  /*53470*/  STS.U16 [R0+0x15000], R28 ;  /* 0x0150001c00007388 */ /* 0x0041e80000000400 */
[----:B0-----:R-:W2:Y:S01]  /*53480*/  LDL.LU R28, [R1+0x43fc] ;  /* 0x0043fc00011c7983 */ /* 0x001ea20000300800 */
[----:B------:R-:W3:Y:S02]  /*53490*/  LDL.LU R3, [R1+0x43f8] ;  /* 0x0043f80001037983 */ /* 0x000ee40000300800 */
[----:B------:R-:W4:Y:S02]  /*534a0*/  LDL.LU R14, [R1+0x43f4] ;  /* 0x0043f400010e7983 */ /* 0x000f240000300800 */
[----:B------:R-:W2:Y:S01]  /*534b0*/  LDL.LU R15, [R1+0x43f0] ;  /* 0x0043f000010f7983 */ /* 0x000ea20000300800 */
[----:B------:R-:W2:Y:S01]  /*534c0*/  LDL.LU R2, [R1+0x43ec] ;  /* 0x0043ec0001027983 */ /* 0x000ea20000300800 */
[----:B------:R-:W2:Y:S02]  /*534d0*/  LDL.LU R20, [R1+0x43e8] ;  /* 0x0043e80001147983 */ /* 0x000ea40000300800 */
[----:B------:R-:W2:Y:S02]  /*534e0*/  LDL.LU R19, [R1+0x43e4] ;  /* 0x0043e40001137983 */ /* 0x000ea40000300800 */
[----:B------:R-:W2:Y:S01]  /*534f0*/  LDL.LU R18, [R1+0x43e0] ;  /* 0x0043e00001127983 */ /* 0x000ea20000300800 */
[----:B------:R-:W2:Y:S01]  /*53500*/  LDL.LU R16, [R1+0x43dc] ;  /* 0x0043dc0001107983 */ /* 0x000ea20000300800 */
[----:B------:R-:W2:Y:S02]  /*53510*/  LDL.LU R13, [R1+0x43d8] ;  /* 0x0043d800010d7983 */ /* 0x000ea40000300800 */
[----:B------:R-:W2:Y:S02]  /*53520*/  LDL.LU R17, [R1+0x43d4] ;  /* 0x0043d40001117983 */ /* 0x000ea40000300800 */
[----:B------:R-:W2:Y:S01]  /*53530*/  LDL.LU R21, [R1+0x43d0] ;  /* 0x0043d00001157983 */ /* 0x000ea20000300800 */
[----:B------:R-:W2:Y:S01]  /*53540*/  LDL.LU R4, [R1+0x43cc] ;  /* 0x0043cc0001047983 */ /* 0x000ea20000300800 */
[----:B------:R-:W3:Y:S03]  /*53550*/  LDL.LU R5, [R1+0x43c8] ;  /* 0x0043c80001057983 */ /* 0x000ee60000300800 */
[----:B------:R0:W-:Y:S04]  /*53560*/  STS.U16 [R0+0x18800], R6 ;  /* 0x0188000600007388 */ /* 0x0001e80000000400 */
[----:B------:R1:W-:Y:S04]  /*53570*/  STS.U16 [R0+0x18880], R7 ;  /* 0x0188800700007388 */ /* 0x0003e80000000400 */
[----:B------:R1:W-:Y:S04]  /*53580*/  STS.U16 [R0+0x19000], R8 ;  /* 0x0190000800007388 */ /* 0x0003e80000000400 */
[----:B------:R1:W-:Y:S04]  /*53590*/  STS.U16 [R0+0x19080], R9 ;  /* 0x0190800900007388 */ /* 0x0003e80000000400 */
[----:B------:R1:W-:Y:S04]  /*535a0*/  STS.U16 [R0+0x19800], R10 ;  /* 0x0198000a00007388 */ /* 0x0003e80000000400 */
[----:B------:R1:W-:Y:S04]  /*535b0*/  STS.U16 [R0+0x19880], R11 ;  /* 0x0198800b00007388 */ /* 0x0003e80000000400 */
[----:B0-----:R-:W4:Y:S01]  /*535c0*/  LDL.LU R6, [R1+0x43c4] ;  /* 0x0043c40001067983 */ /* 0x001f220000300800 */
[----:B-1----:R-:W4:Y:S02]  /*535d0*/  LDL.LU R7, [R1+0x43c0] ;  /* 0x0043c00001077983 */ /* 0x002f240000300800 */
[----:B------:R-:W4:Y:S02]  /*535e0*/  LDL.LU R8, [R1+0x43bc] ;  /* 0x0043bc0001087983 */ /* 0x000f240000300800 */
[----:B------:R-:W4:Y:S01]  /*535f0*/  LDL.LU R9, [R1+0x43b8] ;  /* 0x0043b80001097983 */ /* 0x000f220000300800 */
[----:B------:R-:W4:Y:S01]  /*53600*/  LDL.LU R10, [R1+0x43b4] ;  /* 0x0043b400010a7983 */ /* 0x000f220000300800 */
[----:B------:R-:W4:Y:S03]  /*53610*/  LDL.LU R11, [R1+0x43b0] ;  /* 0x0043b000010b7983 */ /* 0x000f260000300800 */
        /* <DEDUP_REMOVED lines=14> */
[----:B0-----:R-:W4:Y:S01]  /*53700*/  LDL.LU R27, [R1+0x4394] ;  /* 0x00439400011b7983 */ /* 0x001f220000300800 */
[----:B-1----:R-:W4:Y:S03]  /*53710*/  LDL.LU R29, [R1+0x4390] ;  /* 0x00439000011d7983 */ /* 0x002f260000300800 */
[----:B--2---:R0:W-:Y:S04]  /*53720*/  STS.U16 [R0+0x1f880], R4 ;  /* 0x01f8800400007388 */ /* 0x0041e80000000400 */
[----:B---3--:R1:W-:Y:S04]  /*53730*/  STS.U16 [R0+0x1f800], R5 ;  /* 0x01f8000500007388 */ /* 0x0083e80000000400 */
[----:B0-----:R-:W2:Y:S04]  /*53740*/  LDL R4, [R1+0x2eec] ;  /* 0x002eec0001047983 */ /* 0x001ea80000100800 */
[----:B-1----:R-:W2:Y:S01]  /*53750*/  LDL R5, [R1+0x2ef0] ;  /* 0x002ef00001057983 */ /* 0x002ea20000100800 */
[----:B------:R-:W-:-:S02]  /*53760*/  PRMT R2, RZ, 0x7610, R2 ;  /* 0x00007610ff027816 */ /* 0x000fc40000000002 */
[----:B--2---:R-:W-:-:S04]  /*53770*/  @!P4 LOP3.LUT R5, R5, R4, RZ, 0x3c, !PT ;  /* 0x000000040505c212 */ /* 0x004fc800078e3cff */
[----:B------:R-:W-:-:S04]  /*53780*/  @!P4 LOP3.LUT R4, R5, R4, RZ, 0x3c, !PT ;  /* 0x000000040504c212 */ /* 0x000fc800078e3cff */
[----:B------:R-:W-:-:S05]  /*53790*/  @!P4 LOP3.LUT R5, R5, R4, RZ, 0x3c, !PT ;  /* 0x000000040505c212 */ /* 0x000fca00078e3cff */
[----:B------:R-:W2:Y:S04]  /*537a0*/  @!P4 LDG.E.U16 R2, [R4.64] ;  /* 0x000000080402c981 */ /* 0x000ea8000c1e1500 */
        /* <DEDUP_REMOVED lines=14> */
[----:B------:R-:W-:Y:S02]  /*53890*/  STS.U16 [R28+0x100], R21 ;  /* 0x000100151c007388 */ /* 0x000fe40000000400 */
[----:B------:R-:W-:Y:S02]  /*538a0*/  STS.U16 [R28+0x180], R17 ;  /* 0x000180111c007388 */ /* 0x000fe40000000400 */
[----:B------:R-:W-:Y:S01]  /*538b0*/  STS.U16 [R28+0x900], R13 ;  /* 0x0009000d1c007388 */ /* 0x000fe20000000400 */
[----:B------:R-:W-:Y:S01]  /*538c0*/  STS.U16 [R28+0x980], R16 ;  /* 0x000980101c007388 */ /* 0x000fe20000000400 */
[----:B------:R-:W-:Y:S02]  /*538d0*/  STS.U16 [R28+0x1100], R18 ;  /* 0x001100121c007388 */ /* 0x000fe40000000400 */
[----:B------:R-:W-:Y:S02]  /*538e0*/  STS.U16 [R28+0x1180], R19 ;  /* 0x001180131c007388 */ /* 0x000fe40000000400 */
[----:B------:R0:W-:Y:S02]  /*538f0*/  STS.U16 [R28+0x1900], R20 ;  /* 0x001900141c007388 */ /* 0x0001e40000000400 */
[----:B0-----:R-:W3:Y:S04]  /*53900*/  LDL.LU R28, [R1+0x438c] ;  /* 0x00438c00011c7983 */ /* 0x001ee80000300800 */
[----:B--2---:R0:W-:Y:S04]  /*53910*/  STL [R1+0x118c], R2 ;  /* 0x00118c0201007387 */ /* 0x0041e80000100800 */
[----:B0-----:R-:W2:Y:S01]  /*53920*/  LDL.LU R2, [R1+0x4388] ;  /* 0x0043880001027983 */ /* 0x001ea20000300800 */
[----:B------:R-:W4:Y:S02]  /*53930*/  LDL R4, [R1+0x2ee4] ;  /* 0x002ee40001047983 */ /* 0x000f240000100800 */
[----:B------:R-:W4:Y:S01]  /*53940*/  LDL R5, [R1+0x2ee8] ;  /* 0x002ee80001057983 */ /* 0x000f220000100800 */
[----:B---3--:R-:W-:-:S02]  /*53950*/  PRMT R28, RZ, 0x7610, R28 ;  /* 0x00007610ff1c7816 */ /* 0x008fc4000000001c */
[----:B----4-:R-:W-:-:S04]  /*53960*/  @!P0 LOP3.LUT R5, R5, R4, RZ, 0x3c, !PT ;  /* 0x0000000405058212 */ /* 0x010fc800078e3cff */
[----:B------:R-:W-:-:S04]  /*53970*/  @!P0 LOP3.LUT R4, R5, R4, RZ, 0x3c, !PT ;  /* 0x0000000405048212 */ /* 0x000fc800078e3cff */
[----:B------:R-:W-:-:S05]  /*53980*/  @!P0 LOP3.LUT R5, R5, R4, RZ, 0x3c, !PT ;  /* 0x0000000405058212 */ /* 0x000fca00078e3cff */
[----:B------:R-:W3:Y:S04]  /*53990*/  @!P0 LDG.E.U16 R28, [R4.64] ;  /* 0x00000008041c8981 */ /* 0x000ee8000c1e1500 */
[----:B---3--:R0:W-:Y:S04]  /*539a0*/  STL [R1+0x1188], R28 ;  /* 0x0011881c01007387 */ /* 0x0081e80000100800 */
[----:B0-----:R-:W3:Y:S01]  /*539b0*/  LDL.LU R28, [R1+0x4384] ;  /* 0x00438400011c7983 */ /* 0x001ee20000300800 */
[----:B------:R-:W4:Y:S02]  /*539c0*/  LDL R4, [R1+0x2edc] ;  /* 0x002edc0001047983 */ /* 0x000f240000100800 */
[----:B------:R-:W4:Y:S01]  /*539d0*/  LDL R5, [R1+0x2ee0] ;  /* 0x002ee00001057983 */ /* 0x000f220000100800 */
[----:B--2---:R-:W-:-:S02]  /*539e0*/  PRMT R2, RZ, 0x7610, R2 ;  /* 0x00007610ff027816 */ /* 0x004fc40000000002 */
[----:B----4-:R-:W-:-:S04]  /*539f0*/  @!P4 LOP3.LUT R5, R5, R4, RZ, 0x3c, !PT ;  /* 0x000000040505c212 */ /* 0x010fc800078e3cff */
[----:B------:R-:W-:-:S04]  /*53a00*/  @!P4 LOP3.LUT R4, R5, R4, RZ, 0x3c, !PT ;  /* 0x000000040504c212 */ /* 0x000fc800078e3cff */
[----:B------:R-:W-:-:S05]  /*53a10*/  @!P4 LOP3.LUT R5, R5, R4, RZ, 0x3c, !PT ;  /* 0x000000040505c212 */ /* 0x000fca00078e3cff */
[----:B------:R-:W2:Y:S04]  /*53a20*/  @!P4 LDG.E.U16 R2, [R4.64] ;  /* 0x000000080402c981 */ /* 0x000ea8000c1e1500 */
        /* <DEDUP_REMOVED lines=6114> */
[----:B------:R-:W4:Y:S02]  /*6b850*/  LDL R5, [R1+0x1680] ;  /* 0x0016800001057983 */ /* 0x000f240000100800 */
[----:B----4-:R-:W-:-:S02]  /*6b860*/  @!P0 LOP3.LUT R5, R5, R4, RZ, 0x3c, !PT ;  /* 0x0000000405058212 */ /* 0x010fc400078e3cff */
[----:B---3--:R-:W-:Y:S02]  /*6b870*/  PRMT R28, RZ, 0x7610, R28 ;  /* 0x00007610ff1c7816 */ /* 0x008fe4000000001c */
        /* <DEDUP_REMOVED lines=1226> */
[----:B------:R0:W2:Y:S04]  /*70520*/  @!P0 LDG.E.U16 R2, [R4.64] ;  /* 0x0000000804028981 */ /* 0x0000a8000c1e1500 */
[----:B0-----:R-:W4:Y:S04]  /*70530*/  LDL R4, [R1+0x3140] ;  /* 0x0031400001047983 */ /* 0x001f280000100800 */
[----:B------:R-:W4:Y:S01]  /*70540*/  LDL R5, [R1+0x314c] ;  /* 0x00314c0001057983 */ /* 0x000f220000100800 */
[----:B---3--:R-:W-:Y:S02]  /*70550*/  PRMT R28, RZ, 0x7610, R28 ;  /* 0x00007610ff1c7816 */ /* 0x008fe4000000001c */
[----:B----4-:R-:W-:-:S04]  /*70560*/  @!P4 LOP3.LUT R5, R5, R4, RZ, 0x3c, !PT ;  /* 0x000000040505c212 */ /* 0x010fc800078e3cff */
[----:B------:R-:W-:-:S04]  /*70570*/  @!P4 LOP3.LUT R4, R5, R4, RZ, 0x3c, !PT ;  /* 0x000000040504c212 */ /* 0x000fc800078e3cff */
[----:B------:R-:W-:-:S05]  /*70580*/  @!P4 LOP3.LUT R5, R5, R4, RZ, 0x3c, !PT ;  /* 0x000000040505c212 */ /* 0x000fca00078e3cff */
[----:B------:R-:W3:Y:S04]  /*70590*/  @!P4 LDG.E.U16 R28, [R4.64] ;  /* 0x00000008041cc981 */ /* 0x000ee8000c1e1500 */
[----:B--2---:R-:W-:Y:S04]  /*705a0*/  STL [R1+0x34d8], R2 ;  /* 0x0034d80201007387 */ /* 0x004fe80000100800 */
[----:B---3--:R0:W-:Y:S04]  /*705b0*/  STL [R1+0xb0], R28 ;  /* 0x0000b01c01007387 */ /* 0x0081e80000100800 */
[----:B0-----:R-:W2:Y:S01]  /*705c0*/  LDL.LU R28, [R1+0x36c0] ;  /* 0x0036c000011c7983 */ /* 0x001ea20000300800 */
[----:B------:R-:W3:Y:S02]  /*705d0*/  LDL R4, [R1+0x3148] ;  /* 0x0031480001047983 */ /* 0x000ee40000100800 */
[----:B------:R-:W3:Y:S02]  /*705e0*/  LDL R5, [R1+0x3154] ;  /* 0x0031540001057983 */ /* 0x000ee40000100800 */
[----:B---3--:R-:W-:-:S02]  /*705f0*/  @!P0 LOP3.LUT R5, R5, R4, RZ, 0x3c, !PT ;  /* 0x0000000405058212 */ /* 0x008fc400078e3cff */
[----:B--2---:R-:W-:Y:S02]  /*70600*/  PRMT R28, RZ, 0x7610, R28 ;  /* 0x00007610ff1c7816 */ /* 0x004fe4000000001c */
[----:B------:R-:W-:-:S04]  /*70610*/  @!P0 LOP3.LUT R4, R5, R4, RZ, 0x3c, !PT ;  /* 0x0000000405048212 */ /* 0x000fc800078e3cff */
[----:B------:R-:W-:-:S05]  /*70620*/  @!P0 LOP3.LUT R5, R5, R4, RZ, 0x3c, !PT ;  /* 0x0000000405058212 */ /* 0x000fca00078e3cff */
[----:B------:R-:W2:Y:S04]  /*70630*/  @!P0 LDG.E.U16 R28, [R4.64] ;  /* 0x00000008041c8981 */ /* 0x000ea8000c1e1500 */
[----:B--2---:R0:W-:Y:S04]  /*70640*/  STL [R1+0xac], R28 ;  /* 0x0000ac1c01007387 */ /* 0x0041e80000100800 */
        /* <DEDUP_REMOVED lines=92> */
[----:B------:R-:W3:Y:S01]  /*70c10*/  LDL R5, [R1+0x31ac] ;  /* 0x0031ac0001057983 */ /* 0x000ee20000100800 */
[----:B------:R-:W-:-:S02]  /*70c20*/  PRMT R3, RZ, 0x7610, R3 ;  /* 0x00007610ff037816 */ /* 0x000fc40000000003 */
[----:B---3--:R-:W-:-:S04]  /*70c30*/  @!P4 LOP3.LUT R5, R5, R4, RZ, 0x3c, !PT ;  /* 0x000000040505c212 */ /* 0x008fc800078e3cff */
[----:B------:R-:W-:-:S04]  /*70c40*/  @!P4 LOP3.LUT R4, R5, R4, RZ, 0x3c, !PT ;  /* 0x000000040504c212 */ /* 0x000fc800078e3cff */
[----:B------:R-:W-:-:S05]  /*70c50*/  @!P4 LOP3.LUT R5, R5, R4, RZ, 0x3c, !PT ;  /* 0x000000040505c212 */ /* 0x000fca00078e3cff */
[----:B------:R0:W3:Y:S04]  /*70c60*/  @!P4 LDG.E.U16 R3, [R4.64] ;  /* 0x000000080403c981 */ /* 0x0000e8000c1e1500 */
[----:B0-----:R-:W4:Y:S04]  /*70c70*/  LDL R4, [R1+0x31a8] ;  /* 0x0031a80001047983 */ /* 0x001f280000100800 */
[----:B------:R-:W4:Y:S01]  /*70c80*/  LDL R5, [R1+0x31b4] ;  /* 0x0031b40001057983 */ /* 0x000f220000100800 */
[----:B--2---:R-:W-:Y:S02]  /*70c90*/  PRMT R28, RZ, 0x7610, R28 ;  /* 0x00007610ff1c7816 */ /* 0x004fe4000000001c */
[----:B----4-:R-:W-:-:S04]  /*70ca0*/  @!P0 LOP3.LUT R5, R5, R4, RZ, 0x3c, !PT ;  /* 0x0000000405058212 */ /* 0x010fc800078e3cff */
[----:B------:R-:W-:-:S04]  /*70cb0*/  @!P0 LOP3.LUT R4, R5, R4, RZ, 0x3c, !PT ;  /* 0x0000000405048212 */ /* 0x000fc800078e3cff */
[----:B------:R-:W-:-:S05]  /*70cc0*/  @!P0 LOP3.LUT R5, R5, R4, RZ, 0x3c, !PT ;  /* 0x0000000405058212 */ /* 0x000fca00078e3cff */
[----:B------:R-:W2:Y:S04]  /*70cd0*/  @!P0 LDG.E.U16 R28, [R4.64] ;  /* 0x00000008041c8981 */ /* 0x000ea8000c1e1500 */
[----:B---3--:R-:W-:Y:S04]  /*70ce0*/  STL [R1+0x34dc], R3 ;  /* 0x0034dc0301007387 */ /* 0x008fe80000100800 */
        /* <DEDUP_REMOVED lines=61> */
[----:B---3--:R0:W-:Y:S04]  /*710c0*/  STL [R1+0x64], R15 ;  /* 0x0000640f01007387 */ /* 0x0081e80000100800 */
[----:B0-----:R-:W3:Y:S04]  /*710d0*/  LDL R15, [R1+0x3224] ;  /* 0x00322400010f7983 */ /* 0x001ee80000100800 */
[----:B--2---:R0:W-:Y:S04]  /*710e0*/  STL [R1+0x60], R28 ;  /* 0x0000601c01007387 */ /* 0x0041e80000100800 */
[----:B0-----:R-:W2:Y:S01]  /*710f0*/  LDL.LU R28, [R1+0x3678] ;  /* 0x00367800011c7983 */ /* 0x001ea20000300800 */
[----:B------:R-:W4:Y:S02]  /*71100*/  LDL R4, [R1+0x31f8] ;  /* 0x0031f80001047983 */ /* 0x000f240000100800 */
[----:B------:R-:W4:Y:S02]  /*71110*/  LDL R5, [R1+0x3204] ;  /* 0x0032040001057983 */ /* 0x000f240000100800 */
[----:B----4-:R-:W-:-:S02]  /*71120*/  @!P0 LOP3.LUT R5, R5, R4, RZ, 0x3c, !PT ;  /* 0x0000000405058212 */ /* 0x010fc400078e3cff */
[----:B--2---:R-:W-:Y:S02]  /*71130*/  PRMT R28, RZ, 0x7610, R28 ;  /* 0x00007610ff1c7816 */ /* 0x004fe4000000001c */
[----:B------:R-:W-:-:S04]  /*71140*/  @!P0 LOP3.LUT R4, R5, R4, RZ, 0x3c, !PT ;  /* 0x0000000405048212 */ /* 0x000fc800078e3cff */
[----:B------:R-:W-:-:S05]  /*71150*/  @!P0 LOP3.LUT R5, R5, R4, RZ, 0x3c, !PT ;  /* 0x0000000405058212 */ /* 0x000fca00078e3cff */
[----:B------:R-:W2:Y:S04]  /*71160*/  @!P0 LDG.E.U16 R28, [R4.64] ;  /* 0x00000008041c8981 */ /* 0x000ea8000c1e1500 */
        /* <DEDUP_REMOVED lines=30> */
[----:B---3--:R-:W-:-:S02]  /*71350*/  @!P0 IMAD.MOV.U32 R4, RZ, RZ, R15 ;  /* 0x000000ffff048224 */ /* 0x008fc400078e000f */
[----:B------:R-:W3:Y:S01]  /*71360*/  LDL R15, [R1+0x325c] ;  /* 0x00325c00010f7983 */ /* 0x000ee20000100800 */
[----:B--2---:R-:W-:-:S06]  /*71370*/  PRMT R28, RZ, 0x7610, R28 ;  /* 0x00007610ff1c7816 */ /* 0x004fcc000000001c */
[----:B----4-:R-:W2:Y:S04]  /*71380*/  @!P0 LDG.E.U16 R28, [R4.64] ;  /* 0x00000008041c8981 */ /* 0x010ea8000c1e1500 */
[----:B--2---:R0:W-:Y:S04]  /*71390*/  STL [R1+0x4c], R28 ;  /* 0x00004c1c01007387 */ /* 0x0041e80000100800 */
[----:B0-----:R-:W2:Y:S01]  /*713a0*/  LDL.LU R28, [R1+0x3664] ;  /* 0x00366400011c7983 */ /* 0x001ea20000300800 */
[----:B------:R-:W4:Y:S02]  /*713b0*/  LDL R4, [R1+0x3220] ;  /* 0x0032200001047983 */ /* 0x000f240000100800 */
[----:B------:R-:W4:Y:S01]  /*713c0*/  LDL R5, [R1+0x322c] ;  /* 0x00322c0001057983 */ /* 0x000f220000100800 */
[----:B------:R-:W-:-:S02]  /*713d0*/  PRMT R7, RZ, 0x7610, R7 ;  /* 0x00007610ff077816 */ /* 0x000fc40000000007 */
[----:B----4-:R-:W-:-:S04]  /*713e0*/  @!P4 LOP3.LUT R5, R5, R4, RZ, 0x3c, !PT ;  /* 0x000000040505c212 */ /* 0x010fc800078e3cff */
[----:B------:R-:W-:-:S04]  /*713f0*/  @!P4 LOP3.LUT R4, R5, R4, RZ, 0x3c, !PT ;  /* 0x000000040504c212 */ /* 0x000fc800078e3cff */
[----:B------:R-:W-:-:S05]  /*71400*/  @!P4 LOP3.LUT R5, R5, R4, RZ, 0x3c, !PT ;  /* 0x000000040505c212 */ /* 0x000fca00078e3cff */
[----:B------:R0:W4:Y:S04]  /*71410*/  @!P4 LDG.E.U16 R7, [R4.64] ;  /* 0x000000080407c981 */ /* 0x000128000c1e1500 */
[----:B0-----:R-:W2:Y:S04]  /*71420*/  LDL R4, [R1+0x3228] ;  /* 0x0032280001047983 */ /* 0x001ea80000100800 */
[----:B------:R-:W2:Y:S01]  /*71430*/  LDL R5, [R1+0x3234] ;  /* 0x0032340001057983 */ /* 0x000ea20000100800 */
[----:B------:R-:W-:Y:S02]  /*71440*/  PRMT R10, RZ, 0x7610, R10 ;  /* 0x00007610ff0a7816 */ /* 0x000fe4000000000a */
[----:B--2---:R-:W-:-:S04]  /*71450*/  @!P0 LOP3.LUT R5, R5, R4, RZ, 0x3c, !PT ;  /* 0x0000000405058212 */ /* 0x004fc800078e3cff */
[----:B------:R-:W-:-:S04]  /*71460*/  @!P0 LOP3.LUT R4, R5, R4, RZ, 0x3c, !PT ;  /* 0x0000000405048212 */ /* 0x000fc800078e3cff */
[----:B------:R-:W-:Y:S01]  /*71470*/  @!P0 LOP3.LUT R5, R5, R4, RZ, 0x3c, !PT ;  /* 0x0000000405058212 */ /* 0x000fe200078e3cff */
[----:B----4-:R0:W-:Y:S04]  /*71480*/  STL [R1+0x48], R7 ;  /* 0x0000480701007387 */ /* 0x0101e80000100800 */
[----:B------:R1:W2:Y:S01]  /*71490*/  @!P0 LDG.E.U16 R10, [R4.64] ;  /* 0x00000008040a8981 */ /* 0x0002a2000c1e1500 */
[----:B------:R-:W-:-:S03]  /*714a0*/  PRMT R28, RZ, 0x7610, R28 ;  /* 0x00007610ff1c7816 */ /* 0x000fc6000000001c */
[----:B0-----:R-:W4:Y:S04]  /*714b0*/  LDL R7, [R1+0x3264] ;  /* 0x0032640001077983 */ /* 0x001f280000100800 */
[----:B-1----:R-:W2:Y:S04]  /*714c0*/  LDL R4, [R1+0x3240] ;  /* 0x0032400001047983 */ /* 0x002ea80000100800 */
[----:B------:R-:W2:Y:S02]  /*714d0*/  LDL R5, [R1+0x324c] ;  /* 0x00324c0001057983 */ /* 0x000ea40000100800 */
        /* <DEDUP_REMOVED lines=9> */
[----:B------:R-:W2:Y:S02]  /*71570*/  LDL R5, [R1+0x3254] ;  /* 0x0032540001057983 */ /* 0x000ea40000100800 */
[----:B--2---:R-:W-:-:S02]  /*71580*/  @!P0 LOP3.LUT R5, R5, R4, RZ, 0x3c, !PT ;  /* 0x0000000405058212 */ /* 0x004fc400078e3cff */
[----:B------:R-:W-:Y:S02]  /*71590*/  PRMT R28, RZ, 0x7610, R28 ;  /* 0x00007610ff1c7816 */ /* 0x000fe4000000001c */
[----:B------:R-:W-:-:S04]  /*715a0*/  @!P0 LOP3.LUT R4, R5, R4, RZ, 0x3c, !PT ;  /* 0x0000000405048212 */ /* 0x000fc800078e3cff */
[----:B------:R-:W-:-:S05]  /*715b0*/  @!P0 LOP3.LUT R5, R5, R4, RZ, 0x3c, !PT ;  /* 0x0000000405058212 */ /* 0x000fca00078e3cff */
[----:B------:R-:W2:Y:S01]  /*715c0*/  @!P0 LDG.E.U16 R28, [R4.64] ;  /* 0x00000008041c8981 */ /* 0x000ea2000c1e1500 */
[----:B------:R-:W-:-:S03]  /*715d0*/  PRMT R9, RZ, 0x7610, R9 ;  /* 0x00007610ff097816 */ /* 0x000fc60000000009 */
[----:B--2---:R0:W-:Y:S04]  /*715e0*/  STL [R1+0x3c], R28 ;  /* 0x00003c1c01007387 */ /* 0x0041e80000100800 */
[----:B0-----:R-:W2:Y:S01]  /*715f0*/  LDL.LU R28, [R1+0x365c] ;  /* 0x00365c00011c7983 */ /* 0x001ea20000300800 */
[----:B------:R-:W2:Y:S02]  /*71600*/  LDL R5, [R1+0x3250] ;  /* 0x0032500001057983 */ /* 0x000ea40000100800 */
[----:B---3--:R-:W-:Y:S01]  /*71610*/  @!P4 IMAD.MOV.U32 R4, RZ, RZ, R15 ;  /* 0x000000ffff04c224 */ /* 0x008fe200078e000f */
[----:B------:R-:W-:Y:S01]  /*71620*/  PRMT R6, RZ, 0x7610, R6 ;  /* 0x00007610ff067816 */ /* 0x000fe20000000006 */
[----:B------:R-:W3:Y:S04]  /*71630*/  LDL R15, [R1+0x32c8] ;  /* 0x0032c800010f7983 */ /* 0x000ee80000100800 */
[----:B--2---:R0:W2:Y:S04]  /*71640*/  @!P4 LDG.E.U16 R9, [R4.64] ;  /* 0x000000080409c981 */ /* 0x0040a8000c1e1500 */
[----:B0-----:R-:W3:Y:S01]  /*71650*/  LDL R5, [R1+0x3258] ;  /* 0x0032580001057983 */ /* 0x001ee20000100800 */
[----:B----4-:R-:W-:-:S03]  /*71660*/  @!P0 IMAD.MOV.U32 R4, RZ, RZ, R7 ;  /* 0x000000ffff048224 */ /* 0x010fc600078e0007 */
[----:B--2---:R0:W-:Y:S01]  /*71670*/  STL [R1+0x38], R9 ;  /* 0x0000380901007387 */ /* 0x0041e20000100800 */
[----:B------:R-:W-:Y:S01]  /*71680*/  PRMT R8, RZ, 0x7610, R8 ;  /* 0x00007610ff087816 */ /* 0x000fe20000000008 */
[----:B------:R-:W2:Y:S02]  /*71690*/  LDL R7, [R1+0x3340] ;  /* 0x0033400001077983 */ /* 0x000ea40000100800 */
[----:B---3--:R1:W3:Y:S04]  /*716a0*/  @!P0 LDG.E.U16 R6, [R4.64] ;  /* 0x0000000804068981 */ /* 0x0082e8000c1e1500 */
[----:B0-----:R-:W4:Y:S04]  /*716b0*/  LDL R9, [R1+0x32d4] ;  /* 0x0032d40001097983 */ /* 0x001f280000100800 */
[----:B-1----:R-:W2:Y:S01]  /*716c0*/  LDL R5, [R1+0x3260] ;  /* 0x0032600001057983 */ /* 0x002ea20000100800 */
[----:B------:R-:W-:-:S03]  /*716d0*/  @!P4 IMAD.MOV.U32 R4, RZ, RZ, R10 ;  /* 0x000000ffff04c224 */ /* 0x000fc600078e000a */
[----:B---3--:R0:W-:Y:S01]  /*716e0*/  STL [R1+0x34], R6 ;  /* 0x0000340601007387 */ /* 0x0081e20000100800 */
[----:B------:R-:W-:Y:S01]  /*716f0*/  PRMT R28, RZ, 0x7610, R28 ;  /* 0x00007610ff1c7816 */ /* 0x000fe2000000001c */
[----:B------:R-:W3:Y:S02]  /*71700*/  LDL R10, [R1+0x3348] ;  /* 0x00334800010a7983 */ /* 0x000ee40000100800 */
[----:B--2---:R1:W2:Y:S04]  /*71710*/  @!P4 LDG.E.U16 R8, [R4.64] ;  /* 0x000000080408c981 */ /* 0x0042a8000c1e1500 */
[----:B0-----:R-:W2:Y:S04]  /*71720*/  LDL R6, [R1+0x334c] ;  /* 0x00334c0001067983 */ /* 0x001ea80000100800 */
        /* <DEDUP_REMOVED lines=13> */
[-C--:B--2---:R-:W-:Y:S02]  /*71800*/  @!P4 LOP3.LUT R5, R5, R4.reuse, RZ, 0x3c, !PT ;  /* 0x000000040505c212 */ /* 0x084fe400078e3cff */
[----:B------:R-:W-:Y:S02]  /*71810*/  PRMT R28, RZ, 0x7610, R28 ;  /* 0x00007610ff1c7816 */ /* 0x000fe4000000001c */
[----:B------:R-:W-:-:S04]  /*71820*/  @!P4 LOP3.LUT R4, R5, R4, RZ, 0x3c, !PT ;  /* 0x000000040504c212 */ /* 0x000fc800078e3cff */
[----:B------:R-:W-:-:S05]  /*71830*/  @!P4 LOP3.LUT R5, R5, R4, RZ, 0x3c, !PT ;  /* 0x000000040505c212 */ /* 0x000fca00078e3cff */
[----:B------:R4:W2:Y:S02]  /*71840*/  @!P4 LDG.E.U16 R28, [R4.64] ;  /* 0x00000008041cc981 */ /* 0x0008a4000c1e1500 */
[----:B----4-:R-:W-:Y:S02]  /*71850*/  @!P0 IMAD.MOV.U32 R4, RZ, RZ, R9 ;  /* 0x000000ffff048224 */ /* 0x010fe400078e0009 */
[----:B------:R-:W-:-:S05]  /*71860*/  @!P0 IMAD.MOV.U32 R5, RZ, RZ, R15 ;  /* 0x000000ffff058224 */ /* 0x000fca00078e000f */
[----:B------:R0:W4:Y:S02]  /*71870*/  @!P0 LDG.E.U16 R14, [R4.64] ;  /* 0x00000008040e8981 */ /* 0x000124000c1e1500 */
[----:B0-----:R-:W-:-:S06]  /*71880*/  PRMT R5, RZ, 0x7610, R5 ;  /* 0x00007610ff057816 */ /* 0x001fcc0000000005 */
[----:B------:R3:W4:Y:S01]  /*71890*/  @!P4 LDG.E.U16 R5, [R6.64] ;  /* 0x000000080605c981 */ /* 0x000722000c1e1500 */
[----:B------:R-:W-:Y:S01]  /*718a0*/  PRMT R4, RZ, 0x7610, R4 ;  /* 0x00007610ff047816 */ /* 0x000fe20000000004 */
[----:B---3--:R-:W-:Y:S02]  /*718b0*/  @!P0 IMAD.MOV.U32 R6, RZ, RZ, R8 ;  /* 0x000000ffff068224 */ /* 0x008fe400078e0008 */
[----:B------:R-:W-:-:S05]  /*718c0*/  @!P0 IMAD.MOV.U32 R7, RZ, RZ, R10 ;  /* 0x000000ffff078224 */ /* 0x000fca00078e000a */
[----:B------:R0:W3:Y:S04]  /*718d0*/  @!P0 LDG.E.U16 R4, [R6.64] ;  /* 0x0000000806048981 */ /* 0x0000e8000c1e1500 */
[----:B--2---:R1:W-:Y:S04]  /*718e0*/  STL [R1+0x8], R28 ;  /* 0x0000081c01007387 */ /* 0x0043e80000100800 */
[----:B-1----:R-:W2:Y:S01]  /*718f0*/  LDL.LU R28, [R1+0x3654] ;  /* 0x00365400011c7983 */ /* 0x002ea20000300800 */
[----:B------:R-:W2:Y:S02]  /*71900*/  LDL R15, [R1+0x3278] ;  /* 0x00327800010f7983 */ /* 0x000ea40000100800 */
[----:B------:R-:W2:Y:S01]  /*71910*/  LDL R9, [R1+0x3284] ;  /* 0x0032840001097983 */ /* 0x000ea20000100800 */
[----:B----4-:R1:W-:Y:S04]  /*71920*/  STL [R1+0x4], R14 ;  /* 0x0000040e01007387 */ /* 0x0103e80000100800 */
[----:B-1----:R-:W4:Y:S04]  /*71930*/  LDL R14, [R1+0x328c] ;  /* 0x00328c00010e7983 */ /* 0x002f280000100800 */
[----:B------:R-:W-:Y:S01]  /*71940*/  STL [R1+0x3640], R5 ;  /* 0x0036400501007387 */ /* 0x000fe20000100800 */
[----:B0-----:R-:W2:Y:S02]  /*71950*/  LDL R6, [R1+0x3270] ;  /* 0x0032700001067983 */ /* 0x001ea40000100800 */
[----:B------:R-:W2:Y:S02]  /*71960*/  LDL R7, [R1+0x327c] ;  /* 0x00327c0001077983 */ /* 0x000ea40000100800 */
[----:B------:R-:W4:Y:S01]  /*71970*/  LDL R10, [R1+0x3288] ;  /* 0x00328800010a7983 */ /* 0x000f220000100800 */
[----:B------:R-:W4:Y:S04]  /*71980*/  LDL R8, [R1+0x3294] ;  /* 0x0032940001087983 */ /* 0x000f280000100800 */
[----:B---3--:R0:W-:Y:S02]  /*71990*/  STL [R1+0x3644], R4 ;  /* 0x0036440401007387 */ /* 0x0081e40000100800 */
[----:B0-----:R-:W-:-:S02]  /*719a0*/  PRMT R4, RZ, 0x7610, R4 ;  /* 0x00007610ff047816 */ /* 0x001fc40000000004 */
[----:B--2---:R-:W-:-:S04]  /*719b0*/  @!P4 LOP3.LUT R7, R7, R6, RZ, 0x3c, !PT ;  /* 0x000000060707c212 */ /* 0x004fc800078e3cff */
[----:B------:R-:W-:-:S04]  /*719c0*/  @!P4 LOP3.LUT R6, R7, R6, RZ, 0x3c, !PT ;  /* 0x000000060706c212 */ /* 0x000fc800078e3cff */
[----:B------:R-:W-:-:S05]  /*719d0*/  @!P4 LOP3.LUT R7, R7, R6, RZ, 0x3c, !PT ;  /* 0x000000060707c212 */ /* 0x000fca00078e3cff */
[----:B------:R0:W2:Y:S01]  /*719e0*/  @!P4 LDG.E.U16 R4, [R6.64] ;  /* 0x000000080604c981 */ /* 0x0000a2000c1e1500 */
[----:B------:R-:W-:Y:S01]  /*719f0*/  PRMT R0, RZ, 0x7610, R0 ;  /* 0x00007610ff007816 */ /* 0x000fe20000000000 */
[----:B0-----:R-:W-:Y:S02]  /*71a00*/  @!P0 IMAD.MOV.U32 R6, RZ, RZ, R9 ;  /* 0x000000ffff068224 */ /* 0x001fe400078e0009 */
[----:B------:R-:W-:-:S05]  /*71a10*/  @!P0 IMAD.MOV.U32 R7, RZ, RZ, R15 ;  /* 0x000000ffff078224 */ /* 0x000fca00078e000f */
[----:B------:R0:W3:Y:S04]  /*71a20*/  @!P0 LDG.E.U16 R0, [R6.64] ;  /* 0x0000000806008981 */ /* 0x0000e8000c1e1500 */
[----:B--2---:R1:W-:Y:S01]  /*71a30*/  STL [R1+0x28], R4 ;  /* 0x0000280401007387 */ /* 0x0043e20000100800 */
[----:B0-----:R-:W2:Y:S01]  /*71a40*/  LDL R7, [R1+0x3280] ;  /* 0x0032800001077983 */ /* 0x001ea20000100800 */
[----:B------:R-:W-:Y:S01]  /*71a50*/  PRMT R11, RZ, 0x7610, R11 ;  /* 0x00007610ff0b7816 */ /* 0x000fe2000000000b */
[----:B----4-:R-:W-:Y:S01]  /*71a60*/  @!P4 IMAD.MOV.U32 R6, RZ, RZ, R14 ;  /* 0x000000ffff06c224 */ /* 0x010fe200078e000e */
[----:B------:R-:W-:Y:S01]  /*71a70*/  PRMT R3, RZ, 0x7610, R3 ;  /* 0x00007610ff037816 */ /* 0x000fe20000000003 */
[----:B------:R-:W4:Y:S04]  /*71a80*/  LDL R15, [R1+0x3298] ;  /* 0x00329800010f7983 */ /* 0x000f280000100800 */
[----:B------:R-:W4:Y:S04]  /*71a90*/  LDL R9, [R1+0x32a4] ;  /* 0x0032a40001097983 */ /* 0x000f280000100800 */
[----:B-1----:R-:W4:Y:S04]  /*71aa0*/  LDL R4, [R1+0x329c] ;  /* 0x00329c0001047983 */ /* 0x002f280000100800 */
[----:B--2---:R0:W2:Y:S04]  /*71ab0*/  @!P4 LDG.E.U16 R11, [R6.64] ;  /* 0x00000008060bc981 */ /* 0x0040a8000c1e1500 */
[----:B---3--:R1:W-:Y:S01]  /*71ac0*/  STL [R1+0x3584], R0 ;  /* 0x0035840001007387 */ /* 0x0083e20000100800 */
[----:B------:R-:W3:Y:S02]  /*71ad0*/  LDL R14, [R1+0x32a0] ;  /* 0x0032a000010e7983 */ /* 0x000ee40000100800 */
[----:B0-----:R-:W-:-:S02]  /*71ae0*/  @!P0 IMAD.MOV.U32 R6, RZ, RZ, R8 ;  /* 0x000000ffff068224 */ /* 0x001fc400078e0008 */
[----:B------:R-:W-:Y:S01]  /*71af0*/  @!P0 IMAD.MOV.U32 R7, RZ, RZ, R10 ;  /* 0x000000ffff078224 */ /* 0x000fe200078e000a */
[----:B------:R-:W3:Y:S04]  /*71b00*/  LDL R8, [R1+0x32ac] ;  /* 0x0032ac0001087983 */ /* 0x000ee80000100800 */
[----:B------:R0:W3:Y:S04]  /*71b10*/  @!P0 LDG.E.U16 R3, [R6.64] ;  /* 0x0000000806038981 */ /* 0x0000e8000c1e1500 */
[----:B--2---:R2:W-:Y:S01]  /*71b20*/  STL [R1+0x20], R11 ;  /* 0x0000200b01007387 */ /* 0x0045e20000100800 */
[----:B0-----:R-:W3:Y:S01]  /*71b30*/  LDL R7, [R1+0x3290] ;  /* 0x0032900001077983 */ /* 0x001ee20000100800 */
[----:B-1----:R-:W-:Y:S01]  /*71b40*/  PRMT R0, RZ, 0x7610, R0 ;  /* 0x00007610ff007816 */ /* 0x002fe20000000000 */
[----:B----4-:R-:W-:Y:S01]  /*71b50*/  @!P4 IMAD.MOV.U32 R6, RZ, RZ, R4 ;  /* 0x000000ffff06c224 */ /* 0x010fe200078e0004 */
[----:B------:R-:W4:Y:S04]  /*71b60*/  LDL R10, [R1+0x32b4] ;  /* 0x0032b400010a7983 */ /* 0x000f280000100800 */
[----:B--2---:R-:W2:Y:S01]  /*71b70*/  LDL R11, [R1+0x32a8] ;  /* 0x0032a800010b7983 */ /* 0x004ea20000100800 */
[----:B------:R-:W-:-:S02]  /*71b80*/  PRMT R2, RZ, 0x7610, R2 ;  /* 0x00007610ff027816 */ /* 0x000fc40000000002 */
[----:B------:R-:W-:Y:S01]  /*71b90*/  PRMT R5, RZ, 0x7610, R5 ;  /* 0x00007610ff057816 */ /* 0x000fe20000000005 */
[----:B---3--:R0:W3:Y:S02]  /*71ba0*/  @!P4 LDG.E.U16 R0, [R6.64] ;  /* 0x000000080600c981 */ /* 0x0080e4000c1e1500 */
[----:B0-----:R-:W-:Y:S02]  /*71bb0*/  @!P0 IMAD.MOV.U32 R6, RZ, RZ, R9 ;  /* 0x000000ffff068224 */ /* 0x001fe400078e0009 */
[----:B------:R-:W-:-:S05]  /*71bc0*/  @!P0 IMAD.MOV.U32 R7, RZ, RZ, R15 ;  /* 0x000000ffff078224 */ /* 0x000fca00078e000f */
[----:B------:R0:W3:Y:S02]  /*71bd0*/  @!P0 LDG.E.U16 R2, [R6.64] ;  /* 0x0000000806028981 */ /* 0x0000e4000c1e1500 */
[----:B0-----:R-:W-:Y:S02]  /*71be0*/  @!P4 IMAD.MOV.U32 R6, RZ, RZ, R8 ;  /* 0x000000ffff06c224 */ /* 0x001fe400078e0008 */
[----:B------:R-:W-:-:S05]  /*71bf0*/  @!P4 IMAD.MOV.U32 R7, RZ, RZ, R14 ;  /* 0x000000ffff07c224 */ /* 0x000fca00078e000e */
[----:B------:R4:W3:Y:S04]  /*71c00*/  @!P4 LDG.E.U16 R5, [R6.64] ;  /* 0x000000080605c981 */ /* 0x0008e8000c1e1500 */
[----:B------:R0:W-:Y:S01]  /*71c10*/  STL [R1+0x3540], R3 ;  /* 0x0035400301007387 */ /* 0x0001e20000100800 */
[----:B------:R-:W3:Y:S01]  /*71c20*/  LDL R4, [R1+0x32d0] ;  /* 0x0032d00001047983 */ /* 0x000ee20000100800 */
[----:B------:R-:W-:Y:S01]  /*71c30*/  PRMT R28, RZ, 0x7610, R28 ;  /* 0x00007610ff1c7816 */ /* 0x000fe2000000001c */
[----:B------:R-:W3:Y:S02]  /*71c40*/  LDL R9, [R1+0x32d8] ;  /* 0x0032d80001097983 */ /* 0x000ee40000100800 */
[----:B----4-:R-:W-:Y:S01]  /*71c50*/  @!P0 IMAD.MOV.U32 R6, RZ, RZ, R10 ;  /* 0x000000ffff068224 */ /* 0x010fe200078e000a */
[----:B0-----:R-:W4:Y:S01]  /*71c60*/  LDL R3, [R1+0x32dc] ;  /* 0x0032dc0001037983 */ /* 0x001f220000100800 */
[----:B--2---:R-:W-:-:S05]  /*71c70*/  @!P0 IMAD.MOV.U32 R7, RZ, RZ, R11 ;  /* 0x000000ffff078224 */ /* 0x004fca00078e000b */
[----:B------:R0:W2:Y:S04]  /*71c80*/  @!P0 LDG.E.U16 R28, [R6.64] ;  /* 0x00000008061c8981 */ /* 0x0000a8000c1e1500 */
[----:B---3--:R1:W-:Y:S04]  /*71c90*/  STL [R1+0x18], R0 ;  /* 0x0000180001007387 */ /* 0x0083e80000100800 */
[----:B-1----:R-:W3:Y:S04]  /*71ca0*/  LDL R0, [R1+0x32e4] ;  /* 0x0032e40001007983 */ /* 0x002ee80000100800 */
[----:B------:R1:W-:Y:S01]  /*71cb0*/  STL [R1+0x34fc], R2 ;  /* 0x0034fc0201007387 */ /* 0x0003e20000100800 */
[----:B------:R-:W3:Y:S01]  /*71cc0*/  LDL R8, [R1+0x32e0] ;  /* 0x0032e00001087983 */ /* 0x000ee20000100800 */
[----:B------:R-:W-:-:S02]  /*71cd0*/  PRMT R27, RZ, 0x7610, R27 ;  /* 0x00007610ff1b7816 */ /* 0x000fc4000000001b */
[----:B-1----:R-:W-:Y:S01]  /*71ce0*/  PRMT R2, RZ, 0x7610, R2 ;  /* 0x00007610ff027816 */ /* 0x002fe20000000002 */
[----:B------:R1:W-:Y:S01]  /*71cf0*/  STL [R1+0x10], R5 ;  /* 0x0000100501007387 */ /* 0x0003e20000100800 */
[----:B0-----:R-:W-:-:S03]  /*71d00*/  @!P4 IMAD.MOV.U32 R7, RZ, RZ, R4 ;  /* 0x000000ffff07c224 */ /* 0x001fc600078e0004 */
[----:B-1----:R-:W3:Y:S01]  /*71d10*/  LDL R5, [R1+0x32ec] ;  /* 0x0032ec0001057983 */ /* 0x002ee20000100800 */
[----:B----4-:R-:W-:-:S05]  /*71d20*/  @!P4 IMAD.MOV.U32 R6, RZ, RZ, R3 ;  /* 0x000000ffff06c224 */ /* 0x010fca00078e0003 */
[----:B------:R0:W4:Y:S04]  /*71d30*/  @!P4 LDG.E.U16 R2, [R6.64] ;  /* 0x000000080602c981 */ /* 0x000128000c1e1500 */
[----:B--2---:R-:W-:Y:S01]  /*71d40*/  STL [R1+0x34e0], R28 ;  /* 0x0034e01c01007387 */ /* 0x004fe20000100800 */
[----:B------:R-:W2:Y:S02]  /*71d50*/  LDL R4, [R1+0x32e8] ;  /* 0x0032e80001047983 */ /* 0x000ea40000100800 */
[----:B------:R-:W2:Y:S02]  /*71d60*/  LDL R3, [R1+0x32f4] ;  /* 0x0032f40001037983 */ /* 0x000ea40000100800 */
[----:B0-----:R-:W-:Y:S02]  /*71d70*/  @!P0 IMAD.MOV.U32 R7, RZ, RZ, R9 ;  /* 0x000000ffff078224 */ /* 0x001fe400078e0009 */
[----:B---3--:R-:W-:-:S05]  /*71d80*/  @!P0 IMAD.MOV.U32 R6, RZ, RZ, R0 ;  /* 0x000000ffff068224 */ /* 0x008fca00078e0000 */
[----:B------:R0:W3:Y:S01]  /*71d90*/  @!P0 LDG.E.U16 R27, [R6.64] ;  /* 0x00000008061b8981 */ /* 0x0000e2000c1e1500 */
[----:B------:R-:W-:Y:S01]  /*71da0*/  PRMT R25, RZ, 0x7610, R25 ;  /* 0x00007610ff197816 */ /* 0x000fe20000000019 */
[----:B0-----:R-:W-:Y:S01]  /*71db0*/  @!P4 IMAD.MOV.U32 R7, RZ, RZ, R8 ;  /* 0x000000ffff07c224 */ /* 0x001fe200078e0008 */
[----:B------:R-:W-:Y:S01]  /*71dc0*/  PRMT R23, RZ, 0x7610, R23 ;  /* 0x00007610ff177816 */ /* 0x000fe20000000017 */
[----:B------:R-:W-:-:S05]  /*71dd0*/  @!P4 IMAD.MOV.U32 R6, RZ, RZ, R5 ;  /* 0x000000ffff06c224 */ /* 0x000fca00078e0005 */
[----:B------:R2:W3:Y:S04]  /*71de0*/  @!P4 LDG.E.U16 R25, [R6.64] ;  /* 0x000000080619c981 */ /* 0x0004e8000c1e1500 */
[----:B----4-:R0:W-:Y:S01]  /*71df0*/  STL [R1+0x35fc], R2 ;  /* 0x0035fc0201007387 */ /* 0x0101e20000100800 */
[----:B------:R-:W4:Y:S02]  /*71e00*/  LDL R0, [R1+0x32fc] ;  /* 0x0032fc0001007983 */ /* 0x000f240000100800 */
[----:B--2---:R-:W-:Y:S01]  /*71e10*/  @!P0 IMAD.MOV.U32 R6, RZ, RZ, R3 ;  /* 0x000000ffff068224 */ /* 0x004fe200078e0003 */
[----:B0-----:R-:W2:Y:S01]  /*71e20*/  LDL R2, [R1+0x32f0] ;  /* 0x0032f00001027983 */ /* 0x001ea20000100800 */
[----:B------:R-:W-:-:S05]  /*71e30*/  @!P0 IMAD.MOV.U32 R7, RZ, RZ, R4 ;  /* 0x000000ffff078224 */ /* 0x000fca00078e0004 */
[----:B------:R4:W2:Y:S04]  /*71e40*/  @!P0 LDG.E.U16 R23, [R6.64] ;  /* 0x0000000806178981 */ /* 0x0008a8000c1e1500 */
[----:B---3--:R-:W-:Y:S01]  /*71e50*/  STL [R1+0x3600], R27 ;  /* 0x0036001b01007387 */ /* 0x008fe20000100800 */
[----:B------:R-:W3:Y:S02]  /*71e60*/  LDL R10, [R1+0x32f8] ;  /* 0x0032f800010a7983 */ /* 0x000ee40000100800 */
[----:B------:R-:W3:Y:S02]  /*71e70*/  LDL R9, [R1+0x3304] ;  /* 0x0033040001097983 */ /* 0x000ee40000100800 */
[----:B------:R-:W3:Y:S01]  /*71e80*/  LDL R8, [R1+0x3300] ;  /* 0x0033000001087983 */ /* 0x000ee20000100800 */
[----:B------:R-:W3:Y:S01]  /*71e90*/  LDL R5, [R1+0x330c] ;  /* 0x00330c0001057983 */ /* 0x000ee20000100800 */
[----:B------:R-:W-:-:S02]  /*71ea0*/  PRMT R21, RZ, 0x7610, R21 ;  /* 0x00007610ff157816 */ /* 0x000fc40000000015 */
[----:B------:R-:W-:Y:S02]  /*71eb0*/  PRMT R19, RZ, 0x7610, R19 ;  /* 0x00007610ff137816 */ /* 0x000fe40000000013 */
[----:B------:R-:W-:Y:S01]  /*71ec0*/  PRMT R17, RZ, 0x7610, R17 ;  /* 0x00007610ff117816 */ /* 0x000fe20000000011 */
[----:B------:R-:W-:Y:S01]  /*71ed0*/  STL [R1+0x35c8], R25 ;  /* 0x0035c81901007387 */ /* 0x000fe20000100800 */
[----:B------:R-:W3:Y:S02]  /*71ee0*/  LDL R4, [R1+0x3308] ;  /* 0x0033080001047983 */ /* 0x000ee40000100800 */
[----:B------:R-:W3:Y:S02]  /*71ef0*/  LDL R3, [R1+0x3314] ;  /* 0x0033140001037983 */ /* 0x000ee40000100800 */
[----:B----4-:R-:W-:Y:S02]  /*71f00*/  @!P4 IMAD.MOV.U32 R6, RZ, RZ, R0 ;  /* 0x000000ffff06c224 */ /* 0x010fe400078e0000 */
[----:B--2---:R-:W-:-:S05]  /*71f10*/  @!P4 IMAD.MOV.U32 R7, RZ, RZ, R2 ;  /* 0x000000ffff07c224 */ /* 0x004fca00078e0002 */
[----:B------:R3:W2:Y:S04]  /*71f20*/  @!P4 LDG.E.U16 R21, [R6.64] ;  /* 0x000000080615c981 */ /* 0x0006a8000c1e1500 */
[----:B------:R-:W-:Y:S01]  /*71f30*/  STL [R1+0x35cc], R23 ;  /* 0x0035cc1701007387 */ /* 0x000fe20000100800 */
[----:B------:R-:W4:Y:S02]  /*71f40*/  LDL R2, [R1+0x3310] ;  /* 0x0033100001027983 */ /* 0x000f240000100800 */
[----:B------:R-:W2:Y:S02]  /*71f50*/  LDL R0, [R1+0x331c] ;  /* 0x00331c0001007983 */ /* 0x000ea40000100800 */
[----:B---3--:R-:W-:Y:S02]  /*71f60*/  @!P0 IMAD.MOV.U32 R7, RZ, RZ, R10 ;  /* 0x000000ffff078224 */ /* 0x008fe400078e000a */
[----:B------:R-:W-:-:S05]  /*71f70*/  @!P0 IMAD.MOV.U32 R6, RZ, RZ, R9 ;  /* 0x000000ffff068224 */ /* 0x000fca00078e0009 */
[----:B------:R0:W3:Y:S02]  /*71f80*/  @!P0 LDG.E.U16 R19, [R6.64] ;  /* 0x0000000806138981 */ /* 0x0000e4000c1e1500 */
[----:B0-----:R-:W-:Y:S02]  /*71f90*/  @!P4 IMAD.MOV.U32 R6, RZ, RZ, R5 ;  /* 0x000000ffff06c224 */ /* 0x001fe400078e0005 */
[----:B------:R-:W-:-:S05]  /*71fa0*/  @!P4 IMAD.MOV.U32 R7, RZ, RZ, R8 ;  /* 0x000000ffff07c224 */ /* 0x000fca00078e0008 */
[----:B------:R0:W3:Y:S01]  /*71fb0*/  @!P4 LDG.E.U16 R17, [R6.64] ;  /* 0x000000080611c981 */ /* 0x0000e2000c1e1500 */
[----:B------:R-:W-:Y:S01]  /*71fc0*/  PRMT R13, RZ, 0x7610, R13 ;  /* 0x00007610ff0d7816 */ /* 0x000fe2000000000d */
[----:B0-----:R-:W-:Y:S02]  /*71fd0*/  @!P0 IMAD.MOV.U32 R7, RZ, RZ, R4 ;  /* 0x000000ffff078224 */ /* 0x001fe400078e0004 */
[----:B------:R-:W-:-:S05]  /*71fe0*/  @!P0 IMAD.MOV.U32 R6, RZ, RZ, R3 ;  /* 0x000000ffff068224 */ /* 0x000fca00078e0003 */
[----:B------:R0:W3:Y:S02]  /*71ff0*/  @!P0 LDG.E.U16 R13, [R6.64] ;  /* 0x00000008060d8981 */ /* 0x0000e4000c1e1500 */
[----:B0-----:R-:W-:Y:S01]  /*72000*/  PRMT R6, RZ, 0x7610, R6 ;  /* 0x00007610ff067816 */ /* 0x001fe20000000006 */
[----:B----4-:R-:W-:Y:S02]  /*72010*/  @!P4 IMAD.MOV.U32 R9, RZ, RZ, R2 ;  /* 0x000000ffff09c224 */ /* 0x010fe400078e0002 */
[----:B--2---:R-:W-:Y:S01]  /*72020*/  @!P4 IMAD.MOV.U32 R8, RZ, RZ, R0 ;  /* 0x000000ffff08c224 */ /* 0x004fe200078e0000 */
[----:B------:R-:W-:Y:S04]  /*72030*/  STL [R1+0x3588], R21 ;  /* 0x0035881501007387 */ /* 0x000fe80000100800 */
[----:B------:R-:W2:Y:S04]  /*72040*/  @!P4 LDG.E.U16 R6, [R8.64] ;  /* 0x000000080806c981 */ /* 0x000ea8000c1e1500 */
[----:B---3--:R-:W-:Y:S01]  /*72050*/  STL [R1+0x358c], R19 ;  /* 0x00358c1301007387 */ /* 0x008fe20000100800 */
[----:B------:R-:W3:Y:S02]  /*72060*/  LDL R5, [R1+0x3324] ;  /* 0x0033240001057983 */ /* 0x000ee40000100800 */
[----:B------:R-:W4:Y:S01]  /*72070*/  LDL R11, [R1+0x3318] ;  /* 0x00331800010b7983 */ /* 0x000f220000100800 */
[----:B------:R-:W-:Y:S01]  /*72080*/  STL [R1+0x3544], R17 ;  /* 0x0035441101007387 */ /* 0x000fe20000100800 */
[----:B------:R-:W4:Y:S02]  /*72090*/  LDL R10, [R1+0x3320] ;  /* 0x00332000010a7983 */ /* 0x000f240000100800 */
[----:B------:R-:W4:Y:S01]  /*720a0*/  LDL R3, [R1+0x332c] ;  /* 0x00332c0001037983 */ /* 0x000f220000100800 */
[----:B------:R0:W-:Y:S01]  /*720b0*/  STL [R1+0x3548], R13 ;  /* 0x0035480d01007387 */ /* 0x0001e20000100800 */
[----:B------:R-:W4:Y:S02]  /*720c0*/  LDL R4, [R1+0x335c] ;  /* 0x00335c0001047983 */ /* 0x000f240000100800 */
[----:B------:R-:W4:Y:S02]  /*720d0*/  LDL R2, [R1+0x3358] ;  /* 0x0033580001027983 */ /* 0x000f240000100800 */
[----:B------:R-:W4:Y:S01]  /*720e0*/  LDL R0, [R1+0x3364] ;  /* 0x0033640001007983 */ /* 0x000f220000100800 */
[----:B0-----:R-:W4:Y:S01]  /*720f0*/  LDL R13, [R1+0x3350] ;  /* 0x00335000010d7983 */ /* 0x001f220000100800 */
[----:B------:R-:W-:-:S03]  /*72100*/  PRMT R7, RZ, 0x7610, R7 ;  /* 0x00007610ff077816 */ /* 0x000fc60000000007 */
[----:B--2---:R0:W-:Y:S04]  /*72110*/  STL [R1+0x3500], R6 ;  /* 0x0035000601007387 */ /* 0x0041e80000100800 */
[----:B0-----:R-:W2:Y:S01]  /*72120*/  LDL R6, [R1+0x3328] ;  /* 0x0033280001067983 */ /* 0x001ea20000100800 */
[----:B---3--:R-:W-:-:S03]  /*72130*/  @!P0 IMAD.MOV.U32 R8, RZ, RZ, R5 ;  /* 0x000000ffff088224 */ /* 0x008fc600078e0005 */
[----:B------:R-:W3:Y:S01]  /*72140*/  LDL R5, [R1+0x3334] ;  /* 0x0033340001057983 */ /* 0x000ee20000100800 */
[----:B----4-:R-:W-:-:S05]  /*72150*/  @!P0 IMAD.MOV.U32 R9, RZ, RZ, R11 ;  /* 0x000000ffff098224 */ /* 0x010fca00078e000b */
[----:B------:R0:W4:Y:S01]  /*72160*/  @!P0 LDG.E.U16 R7, [R8.64] ;  /* 0x0000000808078981 */ /* 0x000122000c1e1500 */
[----:B------:R-:W-:Y:S02]  /*72170*/  @!P4 IMAD.MOV.U32 R11, RZ, RZ, R10 ;  /* 0x000000ffff0bc224 */ /* 0x000fe400078e000a */
[----:B------:R-:W-:Y:S01]  /*72180*/  @!P4 IMAD.MOV.U32 R10, RZ, RZ, R3 ;  /* 0x000000ffff0ac224 */ /* 0x000fe200078e0003 */
[----:B0-----:R-:W-:-:S06]  /*72190*/  PRMT R8, RZ, 0x7610, R8 ;  /* 0x00007610ff087816 */ /* 0x001fcc0000000008 */
[----:B------:R0:W4:Y:S01]  /*721a0*/  @!P4 LDG.E.U16 R8, [R10.64] ;  /* 0x000000080a08c981 */ /* 0x000122000c1e1500 */
[----:B------:R-:W-:Y:S01]  /*721b0*/  PRMT R9, RZ, 0x7610, R9 ;  /* 0x00007610ff097816 */ /* 0x000fe20000000009 */
[----:B0-----:R-:W-:Y:S02]  /*721c0*/  @!P4 IMAD.MOV.U32 R10, RZ, RZ, R4 ;  /* 0x000000ffff0ac224 */ /* 0x001fe400078e0004 */
[----:B------:R-:W-:Y:S02]  /*721d0*/  @!P4 IMAD.MOV.U32 R11, RZ, RZ, R13 ;  /* 0x000000ffff0bc224 */ /* 0x000fe400078e000d */
[----:B------:R-:W-:Y:S02]  /*721e0*/  @!P0 IMAD.MOV.U32 R14, RZ, RZ, R0 ;  /* 0x000000ffff0e8224 */ /* 0x000fe400078e0000 */
[----:B------:R-:W-:Y:S01]  /*721f0*/  @!P0 IMAD.MOV.U32 R15, RZ, RZ, R2 ;  /* 0x000000ffff0f8224 */ /* 0x000fe200078e0002 */
[----:B------:R0:W4:Y:S02]  /*72200*/  @!P4 LDG.E.U16 R9, [R10.64] ;  /* 0x000000080a09c981 */ /* 0x000124000c1e1500 */
[----:B0-----:R-:W-:-:S02]  /*72210*/  PRMT R10, RZ, 0x7610, R10 ;  /* 0x00007610ff0a7816 */ /* 0x001fc4000000000a */
[----:B------:R-:W-:-:S04]  /*72220*/  PRMT R11, RZ, 0x7610, R11 ;  /* 0x00007610ff0b7816 */ /* 0x000fc8000000000b */
[----:B------:R2:W4:Y:S02]  /*72230*/  @!P0 LDG.E.U16 R10, [R14.64] ;  /* 0x000000080e0a8981 */ /* 0x000524000c1e1500 */
[----:B--2---:R-:W-:Y:S02]  /*72240*/  @!P0 IMAD.MOV.U32 R15, RZ, RZ, R6 ;  /* 0x000000ffff0f8224 */ /* 0x004fe400078e0006 */
[----:B---3--:R-:W-:-:S05]  /*72250*/  @!P0 IMAD.MOV.U32 R14, RZ, RZ, R5 ;  /* 0x000000ffff0e8224 */ /* 0x008fca00078e0005 */
[----:B------:R-:W2:Y:S04]  /*72260*/  @!P0 LDG.E.U16 R11, [R14.64] ;  /* 0x000000080e0b8981 */ /* 0x000ea8000c1e1500 */
[----:B----4-:R-:W-:Y:S01]  /*72270*/  STL [R1+0x3504], R7 ;  /* 0x0035040701007387 */ /* 0x010fe20000100800 */
[----:B------:R-:W3:Y:S03]  /*72280*/  LDL R3, [R1+0x336c] ;  /* 0x00336c0001037983 */ /* 0x000ee60000100800 */
[----:B------:R-:W-:Y:S01]  /*72290*/  STL [R1+0x34e4], R8 ;  /* 0x0034e40801007387 */ /* 0x000fe20000100800 */
[----:B------:R-:W4:Y:S03]  /*722a0*/  LDL R4, [R1+0x3360] ;  /* 0x0033600001047983 */ /* 0x000f260000100800 */
[----:B------:R0:W-:Y:S01]  /*722b0*/  STL [R1+0x3604], R9 ;  /* 0x0036040901007387 */ /* 0x0001e20000100800 */
[----:B------:R-:W4:Y:S02]  /*722c0*/  LDL R2, [R1+0x3368] ;  /* 0x0033680001027983 */ /* 0x000f240000100800 */
[----:B------:R-:W4:Y:S01]  /*722d0*/  LDL R0, [R1+0x3374] ;  /* 0x0033740001007983 */ /* 0x000f220000100800 */
[----:B------:R1:W-:Y:S04]  /*722e0*/  STL [R1+0x3608], R10 ;  /* 0x0036080a01007387 */ /* 0x0003e80000100800 */
[----:B0-----:R-:W4:Y:S01]  /*722f0*/  LDL R9, [R1+0x337c] ;  /* 0x00337c0001097983 */ /* 0x001f220000100800 */
[----:B------:R-:W4:Y:S03]  /*72300*/  LDL R7, [R1+0x3384] ;  /* 0x0033840001077983 */ /* 0x000f260000100800 */
[----:B-1----:R-:W4:Y:S01]  /*72310*/  LDL R10, [R1+0x3370] ;  /* 0x00337000010a7983 */ /* 0x002f220000100800 */
[----:B------:R-:W-:-:S03]  /*72320*/  PRMT R12, RZ, 0x7610, R12 ;  /* 0x00007610ff0c7816 */ /* 0x000fc6000000000c */
[----:B--2---:R-:W-:Y:S01]  /*72330*/  STL [R1+0x34e8], R11 ;  /* 0x0034e80b01007387 */ /* 0x004fe20000100800 */
[----:B------:R-:W2:Y:S02]  /*72340*/  LDL R8, [R1+0x3378] ;  /* 0x0033780001087983 */ /* 0x000ea40000100800 */
[----:B------:R-:W2:Y:S02]  /*72350*/  LDL R6, [R1+0x3380] ;  /* 0x0033800001067983 */ /* 0x000ea40000100800 */
[----:B------:R-:W2:Y:S02]  /*72360*/  LDL R5, [R1+0x338c] ;  /* 0x00338c0001057983 */ /* 0x000ea40000100800 */
[----:B---3--:R-:W-:Y:S02]  /*72370*/  @!P4 IMAD.MOV.U32 R14, RZ, RZ, R3 ;  /* 0x000000ffff0ec224 */ /* 0x008fe400078e0003 */
[----:B------:R-:W3:Y:S01]  /*72380*/  LDL R3, [R1+0x3394] ;  /* 0x0033940001037983 */ /* 0x000ee20000100800 */
[----:B----4-:R-:W-:-:S03]  /*72390*/  @!P4 IMAD.MOV.U32 R15, RZ, RZ, R4 ;  /* 0x000000ffff0fc224 */ /* 0x010fc600078e0004 */
[----:B------:R-:W4:Y:S04]  /*723a0*/  LDL R4, [R1+0x3388] ;  /* 0x0033880001047983 */ /* 0x000f280000100800 */
[----:B------:R0:W3:Y:S01]  /*723b0*/  @!P4 LDG.E.U16 R12, [R14.64] ;  /* 0x000000080e0cc981 */ /* 0x0000e2000c1e1500 */
[----:B------:R-:W-:Y:S02]  /*723c0*/  PRMT R16, RZ, 0x7610, R16 ;  /* 0x00007610ff107816 */ /* 0x000fe40000000010 */
[----:B------:R-:W-:Y:S02]  /*723d0*/  PRMT R18, RZ, 0x7610, R18 ;  /* 0x00007610ff127816 */ /* 0x000fe40000000012 */
[----:B------:R-:W-:Y:S01]  /*723e0*/  PRMT R20, RZ, 0x7610, R20 ;  /* 0x00007610ff147816 */ /* 0x000fe20000000014 */
[----:B0-----:R-:W-:-:S02]  /*723f0*/  @!P0 IMAD.MOV.U32 R15, RZ, RZ, R2 ;  /* 0x000000ffff0f8224 */ /* 0x001fc400078e0002 */
[----:B------:R-:W-:-:S05]  /*72400*/  @!P0 IMAD.MOV.U32 R14, RZ, RZ, R0 ;  /* 0x000000ffff0e8224 */ /* 0x000fca00078e0000 */
[----:B------:R0:W4:Y:S02]  /*72410*/  @!P0 LDG.E.U16 R16, [R14.64] ;  /* 0x000000080e108981 */ /* 0x000124000c1e1500 */
[----:B0-----:R-:W-:Y:S02]  /*72420*/  @!P4 IMAD.MOV.U32 R14, RZ, RZ, R9 ;  /* 0x000000ffff0ec224 */ /* 0x001fe400078e0009 */
[----:B------:R-:W-:-:S05]  /*72430*/  @!P4 IMAD.MOV.U32 R15, RZ, RZ, R10 ;  /* 0x000000ffff0fc224 */ /* 0x000fca00078e000a */
[----:B------:R0:W4:Y:S01]  /*72440*/  @!P4 LDG.E.U16 R18, [R14.64] ;  /* 0x000000080e12c981 */ /* 0x000122000c1e1500 */
[----:B------:R-:W-:Y:S01]  /*72450*/  PRMT R22, RZ, 0x7610, R22 ;  /* 0x00007610ff167816 */ /* 0x000fe20000000016 */
[----:B0-----:R-:W-:Y:S01]  /*72460*/  @!P0 IMAD.MOV.U32 R14, RZ, RZ, R7 ;  /* 0x000000ffff0e8224 */ /* 0x001fe200078e0007 */
[----:B------:R-:W-:Y:S01]  /*72470*/  PRMT R24, RZ, 0x7610, R24 ;  /* 0x00007610ff187816 */ /* 0x000fe20000000018 */
[----:B--2---:R-:W-:-:S05]  /*72480*/  @!P0 IMAD.MOV.U32 R15, RZ, RZ, R8 ;  /* 0x000000ffff0f8224 */ /* 0x004fca00078e0008 */
[----:B------:R0:W2:Y:S02]  /*72490*/  @!P0 LDG.E.U16 R20, [R14.64] ;  /* 0x000000080e148981 */ /* 0x0000a4000c1e1500 */
[----:B0-----:R-:W-:Y:S02]  /*724a0*/  @!P4 IMAD.MOV.U32 R14, RZ, RZ, R5 ;  /* 0x000000ffff0ec224 */ /* 0x001fe400078e0005 */
[----:B------:R-:W-:-:S05]  /*724b0*/  @!P4 IMAD.MOV.U32 R15, RZ, RZ, R6 ;  /* 0x000000ffff0fc224 */ /* 0x000fca00078e0006 */
[----:B------:R3:W2:Y:S02]  /*724c0*/  @!P4 LDG.E.U16 R22, [R14.64] ;  /* 0x000000080e16c981 */ /* 0x0006a4000c1e1500 */
[----:B---3--:R-:W-:Y:S02]  /*724d0*/  @!P0 IMAD.MOV.U32 R14, RZ, RZ, R3 ;  /* 0x000000ffff0e8224 */ /* 0x008fe400078e0003 */
[----:B----4-:R-:W-:-:S05]  /*724e0*/  @!P0 IMAD.MOV.U32 R15, RZ, RZ, R4 ;  /* 0x000000ffff0f8224 */ /* 0x010fca00078e0004 */
[----:B------:R-:W3:Y:S04]  /*724f0*/  @!P0 LDG.E.U16 R24, [R14.64] ;  /* 0x000000080e188981 */ /* 0x000ee8000c1e1500 */
[----:B------:R-:W-:Y:S01]  /*72500*/  STL [R1+0x35d0], R12 ;  /* 0x0035d00c01007387 */ /* 0x000fe20000100800 */
[----:B------:R-:W4:Y:S02]  /*72510*/  LDL R2, [R1+0x3390] ;  /* 0x0033900001027983 */ /* 0x000f240000100800 */
[----:B------:R-:W4:Y:S01]  /*72520*/  LDL R0, [R1+0x339c] ;  /* 0x00339c0001007983 */ /* 0x000f220000100800 */
[----:B------:R-:W-:Y:S01]  /*72530*/  STL [R1+0x35d4], R16 ;  /* 0x0035d41001007387 */ /* 0x000fe20000100800 */
[----:B------:R-:W-:-:S03]  /*72540*/  PRMT R26, RZ, 0x7610, R26 ;  /* 0x00007610ff1a7816 */ /* 0x000fc6000000001a */
[----:B------:R-:W-:Y:S04]  /*72550*/  STL [R1+0x3590], R18 ;  /* 0x0035901201007387 */ /* 0x000fe80000100800 */
[----:B--2---:R-:W-:Y:S04]  /*72560*/  STL [R1+0x3594], R20 ;  /* 0x0035941401007387 */ /* 0x004fe80000100800 */
[----:B------:R-:W-:Y:S04]  /*72570*/  STL [R1+0x354c], R22 ;  /* 0x00354c1601007387 */ /* 0x000fe80000100800 */
[----:B---3--:R0:W-:Y:S01]  /*72580*/  STL [R1+0x3550], R24 ;  /* 0x0035501801007387 */ /* 0x0081e20000100800 */
[----:B------:R-:W2:Y:S02]  /*72590*/  LDL.LU R4, [R1+0x10c8] ;  /* 0x0010c80001047983 */ /* 0x000ea40000300800 */
[----:B----4-:R-:W-:-:S02]  /*725a0*/  @!P4 IMAD.MOV.U32 R15, RZ, RZ, R2 ;  /* 0x000000ffff0fc224 */ /* 0x010fc400078e0002 */
[----:B------:R-:W-:-:S05]  /*725b0*/  @!P4 IMAD.MOV.U32 R14, RZ, RZ, R0 ;  /* 0x000000ffff0ec224 */ /* 0x000fca00078e0000 */
[----:B------:R1:W3:Y:S04]  /*725c0*/  @!P4 LDG.E.U16 R26, [R14.64] ;  /* 0x000000080e1ac981 */ /* 0x0002e8000c1e1500 */
[----:B0-----:R-:W4:Y:S01]  /*725d0*/  LDL.LU R24, [R1+0x10c4] ;  /* 0x0010c40001187983 */ /* 0x001f220000300800 */
        /* <DEDUP_REMOVED lines=19> */
[----:B-1----:R-:W2:Y:S04]  /*72710*/  LDL R14, [R1+0x3398] ;  /* 0x00339800010e7983 */ /* 0x002ea80000100800 */
[----:B------:R-:W2:Y:S01]  /*72720*/  LDL R15, [R1+0x33a4] ;  /* 0x0033a400010f7983 */ /* 0x000ea20000100800 */
[----:B------:R-:W-:-:S03]  /*72730*/  PRMT R29, RZ, 0x7610, R29 ;  /* 0x00007610ff1d7816 */ /* 0x000fc6000000001d */
[----:B------:R-:W0:Y:S04]  /*72740*/  S2R R0, SR_TID.X ;  /* 0x0000000000007919 */ /* 0x000e280000002100 */
[----:B---3--:R1:W-:Y:S04]  /*72750*/  STL [R1+0x3508], R26 ;  /* 0x0035081a01007387 */ /* 0x0083e80000100800 */
[----:B-1----:R-:W3:Y:S01]  /*72760*/  LDL.LU R26, [R1+0x10fc] ;  /* 0x0010fc00011a7983 */ /* 0x002ee20000300800 */
[-C--:B--2---:R-:W-:Y:S02]  /*72770*/  @!P0 LOP3.LUT R15, R15, R14.reuse, RZ, 0x3c, !PT ;  /* 0x0000000e0f0f8212 */ /* 0x084fe400078e3cff */
[----:B0-----:R-:W-:Y:S01]  /*72780*/  LOP3.LUT R0, R0, 0x3f, RZ, 0xc0, !PT ;  /* 0x0000003f00007812 */ /* 0x001fe200078ec0ff */
[----:B------:R-:W2:Y:S01]  /*72790*/  LDL.LU R2, [R1+0xe94] ;  /* 0x000e940001027983 */ /* 0x000ea20000300800 */
[----:B------:R-:W2:Y:S01]  /*727a0*/  LDL.LU R3, [R1+0xe60] ;  /* 0x000e600001037983 */ /* 0x000ea20000300800 */
[----:B------:R-:W-:-:S04]  /*727b0*/  @!P0 LOP3.LUT R14, R15, R14, RZ, 0x3c, !PT ;  /* 0x0000000e0f0e8212 */ /* 0x000fc800078e3cff */
[----:B------:R-:W-:-:S05]  /*727c0*/  @!P0 LOP3.LUT R15, R15, R14, RZ, 0x3c, !PT ;  /* 0x0000000e0f0f8212 */ /* 0x000fca00078e3cff */
[----:B------:R-:W2:Y:S01]  /*727d0*/  @!P0 LDG.E.U16 R29, [R14.64] ;  /* 0x000000080e1d8981 */ /* 0x000ea2000c1e1500 */
[----:B------:R-:W-:Y:S02]  /*727e0*/  IMAD.SHL.U32 R28, R0, 0x2, RZ ;  /* 0x00000002001c7824 */ /* 0x000fe400078e00ff */
[----:B------:R-:W2:Y:S03]  /*727f0*/  LDL.LU R0, [R1+0xe5c] ;  /* 0x000e5c0001007983 */ /* 0x000ea60000300800 */
[----:B------:R-:W-:-:S05]  /*72800*/  LOP3.LUT R28, R28, 0x10, RZ, 0x3c, !PT ;  /* 0x000000101c1c7812 */ /* 0x000fca00078e3cff */
[----:B---3--:R-:W-:Y:S01]  /*72810*/  STS.U16 [R28+0x1980], R26 ;  /* 0x0019801a1c007388 */ /* 0x008fe20000000400 */
[----:B------:R0:W-:Y:S02]  /*72820*/  STS.U16 [R28+0x2100], R4 ;  /* 0x002100041c007388 */ /* 0x0001e40000000400 */
[----:B----4-:R-:W-:Y:S02]  /*72830*/  STS.U16 [R28+0x2180], R24 ;  /* 0x002180181c007388 */ /* 0x010fe40000000400 */
        /* <DEDUP_REMOVED lines=18> */
[----:B------:R1:W-:Y:S03]  /*72960*/  STS.U16 [R28+0x7100], R5 ;  /* 0x007100051c007388 */ /* 0x0003e60000000400 */
[----:B--2---:R2:W-:Y:S01]  /*72970*/  STL [R1+0x350c], R29 ;  /* 0x00350c1d01007387 */ /* 0x0045e20000100800 */
[----:B0-----:R-:W3:Y:S03]  /*72980*/  LDL.LU R4, [R1+0xe28] ;  /* 0x000e280001047983 */ /* 0x001ee60000300800 */
[----:B-1----:R-:W4:Y:S04]  /*72990*/  LDL.LU R5, [R1+0xe24] ;  /* 0x000e240001057983 */ /* 0x002f280000300800 */
[----:B--2---:R-:W2:Y:S01]  /*729a0*/  LDL.LU R29, [R1+0xdec] ;  /* 0x000dec00011d7983 */ /* 0x004ea20000300800 */
[----:B------:R-:W-:Y:S02]  /*729b0*/  STS.U16 [R28+0x7180], R2 ;  /* 0x007180021c007388 */ /* 0x000fe40000000400 */
[----:B------:R-:W-:Y:S02]  /*729c0*/  STS.U16 [R28+0x7900], R3 ;  /* 0x007900031c007388 */ /* 0x000fe40000000400 */
[----:B------:R-:W-:Y:S01]  /*729d0*/  STS.U16 [R28+0x7980], R0 ;  /* 0x007980001c007388 */ /* 0x000fe20000000400 */
[----:B--2---:R0:W-:Y:S04]  /*729e0*/  STL [R1+0x3650], R29 ;  /* 0x0036501d01007387 */ /* 0x0041e80000100800 */
[----:B0-----:R-:W2:Y:S01]  /*729f0*/  LDL.LU R29, [R1+0xdf0] ;  /* 0x000df000011d7983 */ /* 0x001ea20000300800 */
        /* <DEDUP_REMOVED lines=20> */
[----:B------:R-:W2:Y:S03]  /*72b40*/  LDL.LU R23, [R1+0xb80] ;  /* 0x000b800001177983 */ /* 0x000ea60000300800 */
[----:B---3--:R0:W-:Y:S01]  /*72b50*/  STS.U16 [R28+0x8100], R4 ;  /* 0x008100041c007388 */ /* 0x0081e20000000400 */
[----:B------:R-:W3:Y:S02]  /*72b60*/  LDL.LU R25, [R1+0xb7c] ;  /* 0x000b7c0001197983 */ /* 0x000ee40000300800 */
[----:B----4-:R1:W-:Y:S01]  /*72b70*/  STS.U16 [R28+0x8180], R5 ;  /* 0x008180051c007388 */ /* 0x0103e20000000400 */
[----:B0-----:R-:W4:Y:S01]  /*72b80*/  LDL.LU R4, [R1+0xb44] ;  /* 0x000b440001047983 */ /* 0x001f220000300800 */
[----:B------:R-:W3:Y:S02]  /*72b90*/  LDL.LU R27, [R1+0xb40] ;  /* 0x000b4000011b7983 */ /* 0x000ee40000300800 */
[----:B------:R-:W3:Y:S02]  /*72ba0*/  LDL.LU R2, [R1+0xb0c] ;  /* 0x000b0c0001027983 */ /* 0x000ee40000300800 */
[----:B------:R-:W3:Y:S01]  /*72bb0*/  LDL.LU R3, [R1+0xb08] ;  /* 0x000b080001037983 */ /* 0x000ee20000300800 */
[----:B-1----:R-:W3:Y:S04]  /*72bc0*/  LDL.LU R5, [R1+0xad4] ;  /* 0x000ad40001057983 */ /* 0x002ee80000300800 */
[----:B--2---:R0:W-:Y:S04]  /*72bd0*/  STS.U16 [R28+0x8900], R29 ;  /* 0x0089001d1c007388 */ /* 0x0041e80000000400 */
[----:B0-----:R-:W2:Y:S04]  /*72be0*/  LDL.LU R29, [R1+0x3650] ;  /* 0x00365000011d7983 */ /* 0x001ea80000300800 */
[----:B--2---:R-:W-:Y:S01]  /*72bf0*/  STS.U16 [R28+0x8980], R29 ;  /* 0x0089801d1c007388 */ /* 0x004fe20000000400 */
[----:B------:R-:W-:Y:S02]  /*72c00*/  STS.U16 [R28+0x9100], R14 ;  /* 0x0091000e1c007388 */ /* 0x000fe40000000400 */
[----:B------:R-:W-:Y:S02]  /*72c10*/  STS.U16 [R28+0x9180], R15 ;  /* 0x0091800f1c007388 */ /* 0x000fe40000000400 */
[----:B------:R0:W-:Y:S01]  /*72c20*/  STS.U16 [R28+0x9900], R0 ;  /* 0x009900001c007388 */ /* 0x0001e20000000400 */
        /* <DEDUP_REMOVED lines=18> */
[----:B---3--:R-:W-:Y:S01]  /*72d50*/  STS.U16 [R28+0xe180], R25 ;  /* 0x00e180191c007388 */ /* 0x008fe20000000400 */
[----:B0-----:R-:W2:Y:S01]  /*72d60*/  LDL.LU R0, [R1+0xad0] ;  /* 0x000ad00001007983 */ /* 0x001ea20000300800 */
[----:B----4-:R0:W-:Y:S03]  /*72d70*/  STS.U16 [R28+0xe900], R4 ;  /* 0x00e900041c007388 */ /* 0x0101e60000000400 */
[----:B0-----:R-:W3:Y:S01]  /*72d80*/  LDL.LU R4, [R1+0xa9c] ;  /* 0x000a9c0001047983 */ /* 0x001ee20000300800 */
[----:B------:R-:W4:Y:S02]  /*72d90*/  LDL.LU R29, [R1+0xa64] ;  /* 0x000a6400011d7983 */ /* 0x000f240000300800 */
[----:B------:R-:W-:Y:S02]  /*72da0*/  STS.U16 [R28+0xe980], R27 ;  /* 0x00e9801b1c007388 */ /* 0x000fe40000000400 */
[----:B------:R-:W-:Y:S01]  /*72db0*/  STS.U16 [R28+0xf100], R2 ;  /* 0x00f100021c007388 */ /* 0x000fe20000000400 */
[----:B------:R-:W-:Y:S01]  /*72dc0*/  STS.U16 [R28+0xf180], R3 ;  /* 0x00f180031c007388 */ /* 0x000fe20000000400 */
[----:B------:R-:W-:Y:S03]  /*72dd0*/  STS.U16 [R28+0xf900], R5 ;  /* 0x00f900051c007388 */ /* 0x000fe60000000400 */
        /* <DEDUP_REMOVED lines=21> */
[----:B------:R-:W4:Y:S04]  /*72f30*/  LDL.LU R21, [R1+0x430] ;  /* 0x0004300001157983 */ /* 0x000f280000300800 */
[----:B--2---:R0:W-:Y:S01]  /*72f40*/  STS.U16 [R28+0xf980], R0 ;  /* 0x00f980001c007388 */ /* 0x0041e20000000400 */
[----:B------:R-:W2:Y:S02]  /*72f50*/  LDL.LU R23, [R1+0x42c] ;  /* 0x00042c0001177983 */ /* 0x000ea40000300800 */
[----:B---3--:R1:W-:Y:S01]  /*72f60*/  STS.U16 [R28+0x10100], R4 ;  /* 0x010100041c007388 */ /* 0x0083e20000000400 */
[----:B0-----:R-:W3:Y:S01]  /*72f70*/  LDL.LU R0, [R1+0x3f8] ;  /* 0x0003f80001007983 */ /* 0x001ee20000300800 */
[----:B------:R-:W2:Y:S02]  /*72f80*/  LDL.LU R25, [R1+0x3f4] ;  /* 0x0003f40001197983 */ /* 0x000ea40000300800 */
[----:B------:R-:W2:Y:S02]  /*72f90*/  LDL.LU R27, [R1+0x3c0] ;  /* 0x0003c000011b7983 */ /* 0x000ea40000300800 */
[----:B------:R-:W2:Y:S01]  /*72fa0*/  LDL.LU R2, [R1+0x3bc] ;  /* 0x0003bc0001027983 */ /* 0x000ea20000300800 */
[----:B------:R-:W2:Y:S01]  /*72fb0*/  LDL.LU R3, [R1+0x388] ;  /* 0x0003880001037983 */ /* 0x000ea20000300800 */
[----:B-1----:R-:W2:Y:S03]  /*72fc0*/  LDL.LU R4, [R1+0x384] ;  /* 0x0003840001047983 */ /* 0x002ea60000300800 */
[----:B----4-:R0:W-:Y:S04]  /*72fd0*/  STS.U16 [R28+0x10180], R29 ;  /* 0x0101801d1c007388 */ /* 0x0101e80000000400 */
[----:B0-----:R-:W4:Y:S04]  /*72fe0*/  LDL.LU R29, [R1+0x364c] ;  /* 0x00364c00011d7983 */ /* 0x001f280000300800 */
[----:B----4-:R-:W-:Y:S01]  /*72ff0*/  STS.U16 [R28+0x10900], R29 ;  /* 0x0109001d1c007388 */ /* 0x010fe20000000400 */
[----:B------:R-:W-:Y:S02]  /*73000*/  STS.U16 [R28+0x10980], R14 ;  /* 0x0109800e1c007388 */ /* 0x000fe40000000400 */
[----:B------:R0:W-:Y:S02]  /*73010*/  STS.U16 [R28+0x11100], R5 ;  /* 0x011100051c007388 */ /* 0x0001e40000000400 */
        /* <DEDUP_REMOVED lines=18> */
[----:B--2---:R-:W-:Y:S02]  /*73140*/  STS.U16 [R28+0x15980], R23 ;  /* 0x015980171c007388 */ /* 0x004fe40000000400 */
[----:B---3--:R1:W-:Y:S02]  /*73150*/  STS.U16 [R28+0x16100], R0 ;  /* 0x016100001c007388 */ /* 0x0083e40000000400 */
[----:B------:R-:W-:Y:S01]  /*73160*/  STS.U16 [R28+0x16180], R25 ;  /* 0x016180191c007388 */ /* 0x000fe20000000400 */
[----:B------:R-:W-:Y:S01]  /*73170*/  STS.U16 [R28+0x16900], R27 ;  /* 0x0169001b1c007388 */ /* 0x000fe20000000400 */
[----:B------:R-:W-:Y:S03]  /*73180*/  STS.U16 [R28+0x16980], R2 ;  /* 0x016980021c007388 */ /* 0x000fe60000000400 */
[----:B0-----:R-:W2:Y:S01]  /*73190*/  LDL.LU R5, [R1+0x350] ;  /* 0x0003500001057983 */ /* 0x001ea20000300800 */
[----:B------:R-:W-:Y:S02]  /*731a0*/  STS.U16 [R28+0x17100], R3 ;  /* 0x017100031c007388 */ /* 0x000fe40000000400 */
[----:B------:R0:W-:Y:S01]  /*731b0*/  STS.U16 [R28+0x17180], R4 ;  /* 0x017180041c007388 */ /* 0x0001e20000000400 */
[----:B-1----:R-:W3:Y:S04]  /*731c0*/  LDL.LU R0, [R1+0x34c] ;  /* 0x00034c0001007983 */ /* 0x002ee80000300800 */
[----:B0-----:R-:W4:Y:S04]  /*731d0*/  LDL.LU R4, [R1+0x314] ;  /* 0x0003140001047983 */ /* 0x001f280000300800 */
[----:B----4-:R0:W-:Y:S04]  /*731e0*/  STL [R1+0x3648], R4 ;  /* 0x0036480401007387 */ /* 0x0101e80000100800 */
[----:B0-----:R-:W4:Y:S01]  /*731f0*/  LDL.LU R4, [R1+0x318] ;  /* 0x0003180001047983 */ /* 0x001f220000300800 */
[----:B------:R-:W4:Y:S03]  /*73200*/  LDL.LU R2, [R1+0x2e0] ;  /* 0x0002e00001027983 */ /* 0x000f260000300800 */
[----:B--2---:R0:W-:Y:S04]  /*73210*/  STS.U16 [R28+0x17900], R5 ;  /* 0x017900051c007388 */ /* 0x0041e80000000400 */
        /* <DEDUP_REMOVED lines=24> */
[----:B---3--:R0:W-:Y:S04]  /*733a0*/  STS.U16 [R28+0x17980], R0 ;  /* 0x017980001c007388 */ /* 0x0081e80000000400 */
[----:B------:R-:W3:Y:S04]  /*733b0*/  LDL.LU R27, [R1+0x3c] ;  /* 0x00003c00011b7983 */ /* 0x000ee80000300800 */
[----:B0-----:R-:W2:Y:S04]  /*733c0*/  LDL.LU R0, [R1+0x8] ;  /* 0x0000080001007983 */ /* 0x001ea80000300800 */
[----:B----4-:R0:W-:Y:S04]  /*733d0*/  STS.U16 [R28+0x18100], R4 ;  /* 0x018100041c007388 */ /* 0x0101e80000000400 */
[----:B0-----:R-:W4:Y:S04]  /*733e0*/  LDL.LU R4, [R1+0x3648] ;  /* 0x0036480001047983 */ /* 0x001f280000300800 */
[----:B----4-:R0:W-:Y:S01]  /*733f0*/  STS.U16 [R28+0x18180], R4 ;  /* 0x018180041c007388 */ /* 0x0101e20000000400 */
[----:B------:R1:W-:Y:S02]  /*73400*/  STS.U16 [R28+0x18900], R2 ;  /* 0x018900021c007388 */ /* 0x0003e40000000400 */
[----:B--2---:R2:W-:Y:S01]  /*73410*/  STS.U16 [R28+0x18980], R5 ;  /* 0x018980051c007388 */ /* 0x0045e20000000400 */
[----:B0-----:R-:W4:Y:S01]  /*73420*/  LDL.LU R4, [R1+0x3644] ;  /* 0x0036440001047983 */ /* 0x001f220000300800 */
[----:B-1----:R-:W4:Y:S02]  /*73430*/  LDL.LU R2, [R1+0x4] ;  /* 0x0000040001027983 */ /* 0x002f240000300800 */
[----:B--2---:R-:W2:Y:S02]  /*73440*/  LDL.LU R5, [R1+0x3640] ;  /* 0x0036400001057983 */ /* 0x004ea40000300800 */
        /* <DEDUP_REMOVED lines=19> */
[----:B0-----:R-:W0:Y:S01]  /*73580*/  S2R R3, SR_TID.X ;  /* 0x0000000000037919 */ /* 0x001e220000002100 */
[----:B------:R-:W-:Y:S02]  /*73590*/  STS.U16 [R28+0x1d980], R19 ;  /* 0x01d980131c007388 */ /* 0x000fe40000000400 */
[----:B------:R-:W-:Y:S02]  /*735a0*/  STS.U16 [R28+0x1e100], R21 ;  /* 0x01e100151c007388 */ /* 0x000fe40000000400 */
[----:B------:R-:W-:Y:S01]  /*735b0*/  STS.U16 [R28+0x1e180], R23 ;  /* 0x01e180171c007388 */ /* 0x000fe20000000400 */
[----:B------:R-:W-:Y:S01]  /*735c0*/  STS.U16 [R28+0x1e900], R25 ;  /* 0x01e900191c007388 */ /* 0x000fe20000000400 */
[----:B---3--:R-:W-:Y:S02]  /*735d0*/  STS.U16 [R28+0x1e980], R27 ;  /* 0x01e9801b1c007388 */ /* 0x008fe40000000400 */
[----:B------:R-:W-:Y:S01]  /*735e0*/  STS.U16 [R28+0x1f100], R0 ;  /* 0x01f100001c007388 */ /* 0x000fe20000000400 */
[----:B0-----:R-:W-:-:S05]  /*735f0*/  LOP3.LUT R3, R3, 0x3f, RZ, 0xc0, !PT ;  /* 0x0000003f03037812 */ /* 0x001fca00078ec0ff */
[----:B------:R-:W-:Y:S04]  /*73600*/  STL [R1+0x360c], R3 ;  /* 0x00360c0301007387 */ /* 0x000fe80000100800 */
[----:B----4-:R-:W-:Y:S01]  /*73610*/  STS.U16 [R28+0x1f180], R2 ;  /* 0x01f180021c007388 */ /* 0x010fe20000000400 */
[----:B--2---:R-:W-:Y:S02]  /*73620*/  STS.U16 [R28+0x1f900], R5 ;  /* 0x01f900051c007388 */ /* 0x004fe40000000400 */
[----:B------:R0:W-:Y:S02]  /*73630*/  STS.U16 [R28+0x1f980], R4 ;  /* 0x01f980041c007388 */ /* 0x0001e40000000400 */
[----:B0-----:R-:W2:Y:S04]  /*73640*/  LDL.LU R4, [R1+0x1158] ;  /* 0x0011580001047983 */ /* 0x001ea80000300800 */
[----:B--2---:R0:W-:Y:S04]  /*73650*/  STL [R1+0x3634], R4 ;  /* 0x0036340401007387 */ /* 0x0041e80000100800 */
[----:B0-----:R-:W2:Y:S04]  /*73660*/  LDL.LU R4, [R1+0x115c] ;  /* 0x00115c0001047983 */ /* 0x001ea80000300800 */
[----:B--2---:R0:W-:Y:S04]  /*73670*/  STL [R1+0x3638], R4 ;  /* 0x0036380401007387 */ /* 0x0041e80000100800 */
[----:B0-----:R-:W2:Y:S01]  /*73680*/  LDL.LU R4, [R1+0x1188] ;  /* 0x0011880001047983 */ /* 0x001ea20000300800 */
[----:B------:R-:W-:-:S03]  /*73690*/  IMAD.SHL.U32 R0, R3, 0x2, RZ ;  /* 0x0000000203007824 */ /* 0x000fc600078e00ff */
        /* <DEDUP_REMOVED lines=22> */
[----:B------:R-:W3:Y:S01]  /*73800*/  LDL.LU R19, [R1+0xf00] ;  /* 0x000f000001137983 */ /* 0x000ee20000300800 */
[----:B------:R-:W-:Y:S01]  /*73810*/  LOP3.LUT R0, R0, 0x20, RZ, 0x3c, !PT ;  /* 0x0000002000007812 */ /* 0x000fe200078e3cff */
[----:B------:R-:W3:Y:S01]  /*73820*/  LDL.LU R21, [R1+0xefc] ;  /* 0x000efc0001157983 */ /* 0x000ee20000300800 */
[----:B------:R-:W3:Y:S01]  /*73830*/  LDL.LU R23, [R1+0xec8] ;  /* 0x000ec80001177983 */ /* 0x000ee20000300800 */
[----:B------:R-:W3:Y:S02]  /*73840*/  LDL.LU R25, [R1+0xec4] ;  /* 0x000ec40001197983 */ /* 0x000ee40000300800 */
[----:B------:R-:W3:Y:S02]  /*73850*/  LDL.LU R27, [R1+0xe90] ;  /* 0x000e9000011b7983 */ /* 0x000ee40000300800 */
[----:B------:R-:W3:Y:S01]  /*73860*/  LDL.LU R2, [R1+0xe8c] ;  /* 0x000e8c0001027983 */ /* 0x000ee20000300800 */
[----:B------:R-:W3:Y:S04]  /*73870*/  LDL.LU R28, [R1+0xe58] ;  /* 0x000e5800011c7983 */ /* 0x000ee80000300800 */
        /* <DEDUP_REMOVED lines=11> */
[----:B0-----:R-:W2:Y:S01]  /*73930*/  LDL.LU R4, [R1+0xe20] ;  /* 0x000e200001047983 */ /* 0x001ea20000300800 */
[----:B---3--:R-:W-:Y:S02]  /*73940*/  STS.U16 [R0+0x1200], R5 ;  /* 0x0012000500007388 */ /* 0x008fe40000000400 */
        /* <DEDUP_REMOVED lines=11> */
[----:B------:R-:W-:Y:S03]  /*73a00*/  STS.U16 [R0+0x4200], R11 ;  /* 0x0042000b00007388 */ /* 0x000fe60000000400 */
        /* <DEDUP_REMOVED lines=15> */
[----:B------:R-:W3:Y:S02]  /*73b00*/  LDL.LU R11, [R1+0xc8c] ;  /* 0x000c8c00010b7983 */ /* 0x000ee40000300800 */
[----:B------:R1:W-:Y:S02]  /*73b10*/  STS.U16 [R0+0x4a00], R9 ;  /* 0x004a000900007388 */ /* 0x0003e40000000400 */
[----:B------:R1:W-:Y:S01]  /*73b20*/  STS.U16 [R0+0x4a80], R8 ;  /* 0x004a800800007388 */ /* 0x0003e20000000400 */
[----:B------:R1:W-:Y:S01]  /*73b30*/  STS.U16 [R0+0x5200], R7 ;  /* 0x0052000700007388 */ /* 0x0003e20000000400 */
[----:B------:R1:W-:Y:S02]  /*73b40*/  STS.U16 [R0+0x5280], R6 ;  /* 0x0052800600007388 */ /* 0x0003e40000000400 */
[----:B------:R1:W-:Y:S01]  /*73b50*/  STS.U16 [R0+0x5a00], R13 ;  /* 0x005a000d00007388 */ /* 0x0003e20000000400 */
[----:B0-----:R-:W3:Y:S01]  /*73b60*/  LDL.LU R10, [R1+0xc58] ;  /* 0x000c5800010a7983 */ /* 0x001ee20000300800 */
[----:B-1----:R-:W3:Y:S03]  /*73b70*/  LDL.LU R9, [R1+0xc54] ;  /* 0x000c540001097983 */ /* 0x002ee60000300800 */
[----:B------:R-:W3:Y:S04]  /*73b80*/  LDL.LU R8, [R1+0xc20] ;  /* 0x000c200001087983 */ /* 0x000ee80000300800 */
[----:B------:R-:W3:Y:S01]  /*73b90*/  LDL.LU R7, [R1+0xc1c] ;  /* 0x000c1c0001077983 */ /* 0x000ee20000300800 */
[----:B------:R-:W3:Y:S02]  /*73ba0*/  LDL.LU R6, [R1+0xbe8] ;  /* 0x000be80001067983 */ /* 0x000ee40000300800 */
[----:B------:R0:W-:Y:S02]  /*73bb0*/  STS.U16 [R0+0x5a80], R17 ;  /* 0x005a801100007388 */ /* 0x0001e40000000400 */
[----:B------:R-:W3:Y:S01]  /*73bc0*/  LDL.LU R13, [R1+0xbe4] ;  /* 0x000be400010d7983 */ /* 0x000ee20000300800 */
[----:B------:R1:W-:Y:S01]  /*73bd0*/  STS.U16 [R0+0x6200], R19 ;  /* 0x0062001300007388 */ /* 0x0003e20000000400 */
[----:B------:R1:W-:Y:S02]  /*73be0*/  STS.U16 [R0+0x6280], R21 ;  /* 0x0062801500007388 */ /* 0x0003e40000000400 */
[----:B------:R1:W-:Y:S02]  /*73bf0*/  STS.U16 [R0+0x6a00], R23 ;  /* 0x006a001700007388 */ /* 0x0003e40000000400 */
[----:B------:R1:W-:Y:S01]  /*73c00*/  STS.U16 [R0+0x6a80], R25 ;  /* 0x006a801900007388 */ /* 0x0003e20000000400 */
[----:B------:R1:W-:Y:S04]  /*73c10*/  STS.U16 [R0+0x7200], R27 ;  /* 0x0072001b00007388 */ /* 0x0003e80000000400 */
[----:B0-----:R-:W3:Y:S01]  /*73c20*/  LDL.LU R17, [R1+0xbb0] ;  /* 0x000bb00001117983 */ /* 0x001ee20000300800 */
[----:B-1----:R-:W3:Y:S03]  /*73c30*/  LDL.LU R19, [R1+0xbac] ;  /* 0x000bac0001137983 */ /* 0x002ee60000300800 */
[----:B------:R-:W3:Y:S04]  /*73c40*/  LDL.LU R21, [R1+0xb78] ;  /* 0x000b780001157983 */ /* 0x000ee80000300800 */
[----:B------:R-:W3:Y:S01]  /*73c50*/  LDL.LU R23, [R1+0xb74] ;  /* 0x000b740001177983 */ /* 0x000ee20000300800 */
[----:B------:R-:W3:Y:S02]  /*73c60*/  LDL.LU R25, [R1+0xb3c] ;  /* 0x000b3c0001197983 */ /* 0x000ee40000300800 */
[----:B------:R0:W-:Y:S02]  /*73c70*/  STS.U16 [R0+0x7280], R2 ;  /* 0x0072800200007388 */ /* 0x0001e40000000400 */
[----:B------:R-:W3:Y:S01]  /*73c80*/  LDL.LU R27, [R1+0xb38] ;  /* 0x000b3800011b7983 */ /* 0x000ee20000300800 */
        /* <DEDUP_REMOVED lines=77> */
[----:B--2---:R-:W-:Y:S01]  /*74160*/  STS.U16 [R0+0x10280], R4 ;  /* 0x0102800400007388 */ /* 0x004fe20000000400 */
[----:B---3--:R-:W-:Y:S02]  /*74170*/  STS.U16 [R0+0x10a00], R5 ;  /* 0x010a000500007388 */ /* 0x008fe40000000400 */
[----:B----4-:R0:W-:Y:S02]  /*74180*/  STS.U16 [R0+0x10a80], R3 ;  /* 0x010a800300007388 */ /* 0x0101e40000000400 */
[----:B0-----:R-:W2:Y:S04]  /*74190*/  LDL.LU R3, [R1+0x310] ;  /* 0x0003100001037983 */ /* 0x001ea80000300800 */
[----:B--2---:R0:W-:Y:S04]  /*741a0*/  STL [R1+0x3610], R3 ;  /* 0x0036100301007387 */ /* 0x0041e80000100800 */
[----:B0-----:R-:W2:Y:S04]  /*741b0*/  LDL.LU R3, [R1+0x344] ;  /* 0x0003440001037983 */ /* 0x001ea80000300800 */
[----:B--2---:R0:W-:Y:S04]  /*741c0*/  STL [R1+0x3614], R3 ;  /* 0x0036140301007387 */ /* 0x0041e80000100800 */
[----:B0-----:R-:W2:Y:S01]  /*741d0*/  LDL.LU R3, [R1+0x348] ;  /* 0x0003480001037983 */ /* 0x001ea20000300800 */
        /* <DEDUP_REMOVED lines=23> */
[----:B--2---:R0:W-:Y:S04]  /*74350*/  STL [R1+0x3618], R3 ;  /* 0x0036180301007387 */ /* 0x0041e80000100800 */
[----:B0-----:R-:W2:Y:S01]  /*74360*/  LDL.LU R3, [R1+0x37c] ;  /* 0x00037c0001037983 */ /* 0x001ea20000300800 */
[----:B------:R-:W3:Y:S02]  /*74370*/  LDL.LU R10, [R1+0x30c] ;  /* 0x00030c00010a7983 */ /* 0x000ee40000300800 */
[----:B------:R-:W4:Y:S01]  /*74380*/  LDL.LU R9, [R1+0x2d8] ;  /* 0x0002d80001097983 */ /* 0x000f220000300800 */
[----:B------:R0:W-:Y:S01]  /*74390*/  STS.U16 [R0+0x16a80], R2 ;  /* 0x016a800200007388 */ /* 0x0001e20000000400 */
[----:B------:R-:W3:Y:S03]  /*743a0*/  LDL.LU R27, [R1+0x2d4] ;  /* 0x0002d400011b7983 */ /* 0x000ee60000300800 */
[----:B0-----:R-:W3:Y:S01]  /*743b0*/  LDL.LU R2, [R1+0x2a0] ;  /* 0x0002a00001027983 */ /* 0x001ee20000300800 */
        /* <DEDUP_REMOVED lines=20> */
[----:B------:R-:W3:Y:S03]  /*74500*/  LDL.LU R23, [R1+0x6c] ;  /* 0x00006c0001177983 */ /* 0x000ee60000300800 */
[----:B------:R0:W-:Y:S01]  /*74510*/  STS.U16 [R0+0x17200], R28 ;  /* 0x0172001c00007388 */ /* 0x0001e20000000400 */
[----:B------:R-:W3:Y:S03]  /*74520*/  LDL.LU R25, [R1+0x38] ;  /* 0x0000380001197983 */ /* 0x000ee60000300800 */
[----:B0-----:R-:W3:Y:S04]  /*74530*/  LDL.LU R28, [R1+0x34] ;  /* 0x00003400011c7983 */ /* 0x001ee80000300800 */
[----:B--2---:R0:W-:Y:S04]  /*74540*/  STS.U16 [R0+0x17280], R3 ;  /* 0x0172800300007388 */ /* 0x0041e80000000400 */
[----:B0-----:R-:W2:Y:S04]  /*74550*/  LDL.LU R3, [R1+0x3618] ;  /* 0x0036180001037983 */ /* 0x001ea80000300800 */
[----:B--2---:R0:W-:Y:S04]  /*74560*/  STS.U16 [R0+0x17a00], R3 ;  /* 0x017a000300007388 */ /* 0x0041e80000000400 */
[----:B0-----:R-:W2:Y:S04]  /*74570*/  LDL.LU R3, [R1+0x3614] ;  /* 0x0036140001037983 */ /* 0x001ea80000300800 */
[----:B--2---:R0:W-:Y:S04]  /*74580*/  STS.U16 [R0+0x17a80], R3 ;  /* 0x017a800300007388 */ /* 0x0041e80000000400 */
[----:B0-----:R-:W2:Y:S04]  /*74590*/  LDL.LU R3, [R1+0x3610] ;  /* 0x0036100001037983 */ /* 0x001ea80000300800 */
[----:B--2---:R0:W-:Y:S01]  /*745a0*/  STS.U16 [R0+0x18200], R3 ;  /* 0x0182000300007388 */ /* 0x0041e20000000400 */
[----:B---3--:R1:W-:Y:S02]  /*745b0*/  STS.U16 [R0+0x18280], R10 ;  /* 0x0182800a00007388 */ /* 0x0083e40000000400 */
[----:B----4-:R2:W-:Y:S02]  /*745c0*/  STS.U16 [R0+0x18a00], R9 ;  /* 0x018a000900007388 */ /* 0x0105e40000000400 */
[----:B------:R3:W-:Y:S01]  /*745d0*/  STS.U16 [R0+0x18a80], R27 ;  /* 0x018a801b00007388 */ /* 0x0007e20000000400 */
[----:B------:R3:W-:Y:S04]  /*745e0*/  STS.U16 [R0+0x19200], R2 ;  /* 0x0192000200007388 */ /* 0x0007e80000000400 */
[----:B0-----:R-:W4:Y:S01]  /*745f0*/  LDL.LU R3, [R1+0x360c] ;  /* 0x00360c0001037983 */ /* 0x001f220000300800 */
[----:B-1----:R-:W4:Y:S02]  /*74600*/  LDL.LU R10, [R1+0x3608] ;  /* 0x00360800010a7983 */ /* 0x002f240000300800 */
[----:B--2---:R-:W2:Y:S02]  /*74610*/  LDL.LU R9, [R1+0x3604] ;  /* 0x0036040001097983 */ /* 0x004ea40000300800 */
[----:B---3--:R-:W3:Y:S01]  /*74620*/  LDL.LU R27, [R1+0x3600] ;  /* 0x00360000011b7983 */ /* 0x008ee20000300800 */
[----:B------:R-:W2:Y:S04]  /*74630*/  LDL.LU R2, [R1+0x35fc] ;  /* 0x0035fc0001027983 */ /* 0x000ea80000300800 */
        /* <DEDUP_REMOVED lines=23> */
[----:B--2---:R-:W-:Y:S01]  /*747b0*/  STS.U16 [R0+0x1f200], R2 ;  /* 0x01f2000200007388 */ /* 0x004fe20000000400 */
[----:B---3--:R-:W-:Y:S02]  /*747c0*/  STS.U16 [R0+0x1f280], R27 ;  /* 0x01f2801b00007388 */ /* 0x008fe40000000400 */
[----:B------:R-:W-:Y:S02]  /*747d0*/  STS.U16 [R0+0x1fa00], R9 ;  /* 0x01fa000900007388 */ /* 0x000fe40000000400 */
[----:B----4-:R0:W-:Y:S02]  /*747e0*/  STS.U16 [R0+0x1fa80], R10 ;  /* 0x01fa800a00007388 */ /* 0x0101e40000000400 */
        /* <DEDUP_REMOVED lines=68> */
[----:B------:R0:W-:Y:S02]  /*74c30*/  STS.U16 [R3+0x7380], R2 ;  /* 0x0073800203007388 */ /* 0x0001e40000000400 */
[----:B0-----:R-:W2:Y:S01]  /*74c40*/  LDL.LU R2, [R1+0xe4c] ;  /* 0x000e4c0001027983 */ /* 0x001ea20000300800 */
[----:B------:R-:W3:Y:S03]  /*74c50*/  LDL.LU R10, [R1+0xde0] ;  /* 0x000de000010a7983 */ /* 0x000ee60000300800 */
[----:B---3--:R0:W-:Y:S04]  /*74c60*/  STL [R1+0x35e8], R10 ;  /* 0x0035e80a01007387 */ /* 0x0081e80000100800 */
[----:B0-----:R-:W3:Y:S01]  /*74c70*/  LDL.LU R10, [R1+0xe14] ;  /* 0x000e1400010a7983 */ /* 0x001ee20000300800 */
[----:B------:R-:W-:Y:S03]  /*74c80*/  STS.U16 [R3+0x7b00], R0 ;  /* 0x007b000003007388 */ /* 0x000fe60000000400 */
[----:B---3--:R0:W-:Y:S04]  /*74c90*/  STL [R1+0x35ec], R10 ;  /* 0x0035ec0a01007387 */ /* 0x0081e80000100800 */
[----:B0-----:R-:W3:Y:S01]  /*74ca0*/  LDL.LU R10, [R1+0xe18] ;  /* 0x000e1800010a7983 */ /* 0x001ee20000300800 */
        /* <DEDUP_REMOVED lines=26> */
[----:B--2---:R0:W-:Y:S04]  /*74e50*/  STS.U16 [R3+0x7b80], R2 ;  /* 0x007b800203007388 */ /* 0x0041e80000000400 */
[----:B0-----:R-:W2:Y:S04]  /*74e60*/  LDL.LU R2, [R1+0xaf8] ;  /* 0x000af80001027983 */ /* 0x001ea80000300800 */
[----:B---3--:R0:W-:Y:S04]  /*74e70*/  STS.U16 [R3+0x8300], R10 ;  /* 0x0083000a03007388 */ /* 0x0081e80000000400 */
[----:B0-----:R-:W3:Y:S04]  /*74e80*/  LDL.LU R10, [R1+0x35ec] ;  /* 0x0035ec00010a7983 */ /* 0x001ee80000300800 */
[----:B---3--:R0:W-:Y:S04]  /*74e90*/  STS.U16 [R3+0x8380], R10 ;  /* 0x0083800a03007388 */ /* 0x0081e80000000400 */
[----:B0-----:R-:W3:Y:S04]  /*74ea0*/  LDL.LU R10, [R1+0x35e8] ;  /* 0x0035e800010a7983 */ /* 0x001ee80000300800 */
[----:B---3--:R-:W-:Y:S01]  /*74eb0*/  STS.U16 [R3+0x8b00], R10 ;  /* 0x008b000a03007388 */ /* 0x008fe20000000400 */
[----:B----4-:R-:W-:Y:S02]  /*74ec0*/  STS.U16 [R3+0x8b80], R9 ;  /* 0x008b800903007388 */ /* 0x010fe40000000400 */
        /* <DEDUP_REMOVED lines=25> */
[----:B0-----:R-:W3:Y:S01]  /*75060*/  LDL.LU R0, [R1+0xac4] ;  /* 0x000ac40001007983 */ /* 0x001ee20000300800 */
[----:B------:R-:W4:Y:S03]  /*75070*/  LDL.LU R10, [R1+0xa88] ;  /* 0x000a8800010a7983 */ /* 0x000f260000300800 */
[----:B----4-:R0:W-:Y:S04]  /*75080*/  STL [R1+0x35e0], R10 ;  /* 0x0035e00a01007387 */ /* 0x0101e80000100800 */
[----:B0-----:R-:W4:Y:S01]  /*75090*/  LDL.LU R10, [R1+0xa8c] ;  /* 0x000a8c00010a7983 */ /* 0x001f220000300800 */
[----:B--2---:R-:W-:Y:S03]  /*750a0*/  STS.U16 [R3+0xf380], R2 ;  /* 0x00f3800203007388 */ /* 0x004fe60000000400 */
[----:B----4-:R0:W-:Y:S04]  /*750b0*/  STL [R1+0x35e4], R10 ;  /* 0x0035e40a01007387 */ /* 0x0101e80000100800 */
[----:B0-----:R-:W2:Y:S01]  /*750c0*/  LDL.LU R10, [R1+0xac0] ;  /* 0x000ac000010a7983 */ /* 0x001ea20000300800 */
        /* <DEDUP_REMOVED lines=24> */
[----:B------:R-:W4:Y:S03]  /*75250*/  LDL.LU R25, [R1+0x3b0] ;  /* 0x0003b00001197983 */ /* 0x000f260000300800 */
[----:B---3--:R0:W-:Y:S01]  /*75260*/  STS.U16 [R3+0xfb00], R0 ;  /* 0x00fb000003007388 */ /* 0x0081e20000000400 */
[----:B------:R-:W3:Y:S03]  /*75270*/  LDL.LU R28, [R1+0x3ac] ;  /* 0x0003ac00011c7983 */ /* 0x000ee60000300800 */
[----:B0-----:R-:W3:Y:S04]  /*75280*/  LDL.LU R0, [R1+0x378] ;  /* 0x0003780001007983 */ /* 0x001ee80000300800 */
[----:B--2---:R0:W-:Y:S04]  /*75290*/  STS.U16 [R3+0xfb80], R10 ;  /* 0x00fb800a03007388 */ /* 0x0041e80000000400 */
[----:B0-----:R-:W2:Y:S04]  /*752a0*/  LDL.LU R10, [R1+0x35e4] ;  /* 0x0035e400010a7983 */ /* 0x001ea80000300800 */
[----:B--2---:R0:W-:Y:S04]  /*752b0*/  STS.U16 [R3+0x10300], R10 ;  /* 0x0103000a03007388 */ /* 0x0041e80000000400 */
[----:B0-----:R-:W2:Y:S04]  /*752c0*/  LDL.LU R10, [R1+0x35e0] ;  /* 0x0035e000010a7983 */ /* 0x001ea80000300800 */
[----:B--2---:R-:W-:Y:S01]  /*752d0*/  STS.U16 [R3+0x10380], R10 ;  /* 0x0103800a03007388 */ /* 0x004fe20000000400 */
        /* <DEDUP_REMOVED lines=23> */
[----:B------:R0:W-:Y:S04]  /*75450*/  STS.U16 [R3+0x16380], R2 ;  /* 0x0163800203007388 */ /* 0x0001e80000000400 */
[----:B0-----:R-:W2:Y:S01]  /*75460*/  LDL.LU R2, [R1+0x374] ;  /* 0x0003740001027983 */ /* 0x001ea20000300800 */
[----:B------:R-:W4:Y:S03]  /*75470*/  LDL.LU R16, [R1+0x308] ;  /* 0x0003080001107983 */ /* 0x000f260000300800 */
[----:B----4-:R0:W-:Y:S04]  /*75480*/  STL [R1+0x35d8], R16 ;  /* 0x0035d81001007387 */ /* 0x0101e80000100800 */
[----:B0-----:R-:W4:Y:S01]  /*75490*/  LDL.LU R16, [R1+0x33c] ;  /* 0x00033c0001107983 */ /* 0x001f220000300800 */
[----:B------:R-:W-:Y:S02]  /*754a0*/  STS.U16 [R3+0x16b00], R25 ;  /* 0x016b001903007388 */ /* 0x000fe40000000400 */
[----:B---3--:R-:W-:Y:S02]  /*754b0*/  STS.U16 [R3+0x16b80], R28 ;  /* 0x016b801c03007388 */ /* 0x008fe40000000400 */
[----:B------:R-:W-:Y:S01]  /*754c0*/  STS.U16 [R3+0x17300], R0 ;  /* 0x0173000003007388 */ /* 0x000fe20000000400 */
[----:B----4-:R0:W-:Y:S04]  /*754d0*/  STL [R1+0x35dc], R16 ;  /* 0x0035dc1001007387 */ /* 0x0101e80000100800 */
        /* <DEDUP_REMOVED lines=26> */
[----:B--2---:R0:W-:Y:S01]  /*75680*/  STS.U16 [R3+0x17380], R2 ;  /* 0x0173800203007388 */ /* 0x0041e20000000400 */
[----:B------:R-:W3:Y:S03]  /*75690*/  LDL.LU R28, [R1+0x30] ;  /* 0x00003000011c7983 */ /* 0x000ee60000300800 */
[----:B0-----:R-:W3:Y:S04]  /*756a0*/  LDL.LU R2, [R1+0x2c] ;  /* 0x00002c0001027983 */ /* 0x001ee80000300800 */
[----:B---3--:R0:W-:Y:S04]  /*756b0*/  STS.U16 [R3+0x17b00], R16 ;  /* 0x017b001003007388 */ /* 0x0081e80000000400 */
[----:B0-----:R-:W3:Y:S04]  /*756c0*/  LDL.LU R16, [R1+0x35dc] ;  /* 0x0035dc0001107983 */ /* 0x001ee80000300800 */
[----:B---3--:R0:W-:Y:S04]  /*756d0*/  STS.U16 [R3+0x17b80], R16 ;  /* 0x017b801003007388 */ /* 0x0081e80000000400 */
[----:B0-----:R-:W3:Y:S04]  /*756e0*/  LDL.LU R16, [R1+0x35d8] ;  /* 0x0035d80001107983 */ /* 0x001ee80000300800 */
[----:B---3--:R0:W-:Y:S01]  /*756f0*/  STS.U16 [R3+0x18300], R16 ;  /* 0x0183001003007388 */ /* 0x0081e20000000400 */
[----:B----4-:R1:W-:Y:S02]  /*75700*/  STS.U16 [R3+0x18380], R12 ;  /* 0x0183800c03007388 */ /* 0x0103e40000000400 */
[----:B------:R3:W-:Y:S02]  /*75710*/  STS.U16 [R3+0x18b00], R23 ;  /* 0x018b001703007388 */ /* 0x0007e40000000400 */
[----:B------:R4:W-:Y:S01]  /*75720*/  STS.U16 [R3+0x18b80], R25 ;  /* 0x018b801903007388 */ /* 0x0009e20000000400 */
[----:B0-----:R-:W2:Y:S01]  /*75730*/  LDL.LU R16, [R1+0x35d4] ;  /* 0x0035d40001107983 */ /* 0x001ea20000300800 */
[----:B-1----:R-:W2:Y:S02]  /*75740*/  LDL.LU R12, [R1+0x35d0] ;  /* 0x0035d000010c7983 */ /* 0x002ea40000300800 */
[----:B---3--:R-:W3:Y:S02]  /*75750*/  LDL.LU R23, [R1+0x35cc] ;  /* 0x0035cc0001177983 */ /* 0x008ee40000300800 */
[----:B----4-:R-:W4:Y:S01]  /*75760*/  LDL.LU R25, [R1+0x35c8] ;  /* 0x0035c80001197983 */ /* 0x010f220000300800 */
        /* <DEDUP_REMOVED lines=24> */
[----:B----4-:R0:W-:Y:S04]  /*758f0*/  STS.U16 [R3+0x1f300], R25 ;  /* 0x01f3001903007388 */ /* 0x0101e80000000400 */
[----:B0-----:R-:W4:Y:S04]  /*75900*/  LDL.LU R25, [R1+0x1118] ;  /* 0x0011180001197983 */ /* 0x001f280000300800 */
[----:B----4-:R0:W-:Y:S04]  /*75910*/  STL [R1+0x35bc], R25 ;  /* 0x0035bc1901007387 */ /* 0x0101e80000100800 */
[----:B0-----:R-:W4:Y:S04]  /*75920*/  LDL.LU R25, [R1+0x1178] ;  /* 0x0011780001197983 */ /* 0x001f280000300800 */
[----:B------:R-:W0:Y:S04]  /*75930*/  S2R R0, SR_TID.X ;  /* 0x0000000000007919 */ /* 0x000e280000002100 */
[----:B----4-:R1:W-:Y:S04]  /*75940*/  STL [R1+0x35c0], R25 ;  /* 0x0035c01901007387 */ /* 0x0103e80000100800 */
[----:B-1----:R-:W4:Y:S01]  /*75950*/  LDL.LU R25, [R1+0x117c] ;  /* 0x00117c0001197983 */ /* 0x002f220000300800 */
[----:B0-----:R-:W-:-:S05]  /*75960*/  LOP3.LUT R0, R0, 0x3f, RZ, 0xc0, !PT ;  /* 0x0000003f00007812 */ /* 0x001fca00078ec0ff */
[C---:B------:R-:W-:Y:S01]  /*75970*/  IMAD.SHL.U32 R2, R0.reuse, 0x2, RZ ;  /* 0x0000000200027824 */ /* 0x040fe200078e00ff */
[----:B----4-:R0:W-:Y:S01]  /*75980*/  STL [R1+0x35c4], R25 ;  /* 0x0035c41901007387 */ /* 0x0101e20000100800 */
        /* <DEDUP_REMOVED lines=14> */
[----:B0-----:R-:W-:Y:S01]  /*75a70*/  IMAD.SHL.U32 R25, R0, 0x2, RZ ;  /* 0x0000000200197824 */ /* 0x001fe200078e00ff */
[----:B------:R-:W4:Y:S01]  /*75a80*/  LDL.LU R8, [R1+0xf60] ;  /* 0x000f600001087983 */ /* 0x000f220000300800 */
[----:B------:R-:W4:Y:S02]  /*75a90*/  LDL.LU R7, [R1+0xf5c] ;  /* 0x000f5c0001077983 */ /* 0x000f240000300800 */
[----:B------:R-:W4:Y:S02]  /*75aa0*/  LDL.LU R6, [R1+0xf28] ;  /* 0x000f280001067983 */ /* 0x000f240000300800 */
[----:B------:R-:W4:Y:S01]  /*75ab0*/  LDL.LU R13, [R1+0xf24] ;  /* 0x000f2400010d7983 */ /* 0x000f220000300800 */
[----:B------:R-:W4:Y:S01]  /*75ac0*/  LDL.LU R17, [R1+0xef0] ;  /* 0x000ef00001117983 */ /* 0x000f220000300800 */
[----:B------:R-:W-:Y:S01]  /*75ad0*/  LOP3.LUT R25, R25, 0x30, RZ, 0x3c, !PT ;  /* 0x0000003019197812 */ /* 0x000fe200078e3cff */
[----:B------:R-:W4:Y:S02]  /*75ae0*/  LDL.LU R19, [R1+0xeec] ;  /* 0x000eec0001137983 */ /* 0x000f240000300800 */
[----:B------:R-:W4:Y:S01]  /*75af0*/  LDL.LU R21, [R1+0xeb8] ;  /* 0x000eb80001157983 */ /* 0x000f220000300800 */
[----:B------:R-:W4:Y:S01]  /*75b00*/  LDL.LU R28, [R1+0xeb4] ;  /* 0x000eb400011c7983 */ /* 0x000f220000300800 */
[----:B------:R-:W4:Y:S02]  /*75b10*/  LDL.LU R3, [R1+0xe80] ;  /* 0x000e800001037983 */ /* 0x000f240000300800 */
[----:B------:R-:W4:Y:S01]  /*75b20*/  LDL.LU R0, [R1+0xe7c] ;  /* 0x000e7c0001007983 */ /* 0x000f220000300800 */
[----:B---3--:R0:W-:Y:S01]  /*75b30*/  STS.U16 [R25+0x1f380], R23 ;  /* 0x01f3801719007388 */ /* 0x0081e20000000400 */
[----:B--2---:R1:W-:Y:S02]  /*75b40*/  STS.U16 [R25+0x1fb00], R12 ;  /* 0x01fb000c19007388 */ /* 0x0043e40000000400 */
[----:B------:R2:W-:Y:S01]  /*75b50*/  STS.U16 [R25+0x1fb80], R16 ;  /* 0x01fb801019007388 */ /* 0x0005e20000000400 */
[----:B0-----:R-:W3:Y:S01]  /*75b60*/  LDL.LU R23, [R1+0x111c] ;  /* 0x00111c0001177983 */ /* 0x001ee20000300800 */
[----:B-1----:R-:W3:Y:S02]  /*75b70*/  LDL.LU R12, [R1+0x1148] ;  /* 0x00114800010c7983 */ /* 0x002ee40000300800 */
[----:B--2---:R-:W2:Y:S01]  /*75b80*/  LDL.LU R25, [R1+0x35c4] ;  /* 0x0035c40001197983 */ /* 0x004ea20000300800 */
[----:B------:R-:W-:Y:S01]  /*75b90*/  LOP3.LUT R2, R2, 0x40, RZ, 0x3c, !PT ;  /* 0x0000004002027812 */ /* 0x000fe200078e3cff */
[----:B------:R-:W3:Y:S04]  /*75ba0*/  LDL.LU R16, [R1+0x114c] ;  /* 0x00114c0001107983 */ /* 0x000ee80000300800 */
[----:B--2---:R0:W-:Y:S04]  /*75bb0*/  STS.U16 [R2+0x400], R25 ;  /* 0x0004001902007388 */ /* 0x0041e80000000400 */
[----:B0-----:R-:W2:Y:S04]  /*75bc0*/  LDL.LU R25, [R1+0x35c0] ;  /* 0x0035c00001197983 */ /* 0x001ea80000300800 */
[----:B--2---:R0:W-:Y:S01]  /*75bd0*/  STS.U16 [R2+0x480], R25 ;  /* 0x0004801902007388 */ /* 0x0041e20000000400 */
[----:B---3--:R1:W-:Y:S03]  /*75be0*/  STS.U16 [R2+0xc00], R16 ;  /* 0x000c001002007388 */ /* 0x0083e60000000400 */
[----:B0-----:R-:W2:Y:S01]  /*75bf0*/  LDL.LU R25, [R1+0x35bc] ;  /* 0x0035bc0001197983 */ /* 0x001ea20000300800 */
[----:B-1----:R-:W3:Y:S03]  /*75c00*/  LDL.LU R16, [R1+0xe0c] ;  /* 0x000e0c0001107983 */ /* 0x002ee60000300800 */
[----:B---3--:R0:W-:Y:S04]  /*75c10*/  STL [R1+0x35b0], R16 ;  /* 0x0035b01001007387 */ /* 0x0081e80000100800 */
[----:B0-----:R-:W3:Y:S04]  /*75c20*/  LDL.LU R16, [R1+0xe10] ;  /* 0x000e100001107983 */ /* 0x001ee80000300800 */
[----:B---3--:R0:W-:Y:S04]  /*75c30*/  STL [R1+0x35b4], R16 ;  /* 0x0035b41001007387 */ /* 0x0081e80000100800 */
[----:B0-----:R-:W3:Y:S01]  /*75c40*/  LDL.LU R16, [R1+0xe44] ;  /* 0x000e440001107983 */ /* 0x001ee20000300800 */
[----:B------:R-:W-:Y:S02]  /*75c50*/  STS.U16 [R2+0xc80], R12 ;  /* 0x000c800c02007388 */ /* 0x000fe40000000400 */
[----:B------:R-:W-:Y:S02]  /*75c60*/  STS.U16 [R2+0x1400], R23 ;  /* 0x0014001702007388 */ /* 0x000fe40000000400 */
[----:B--2---:R-:W-:Y:S01]  /*75c70*/  STS.U16 [R2+0x1480], R25 ;  /* 0x0014801902007388 */ /* 0x004fe20000000400 */
[----:B----4-:R-:W-:Y:S01]  /*75c80*/  STS.U16 [R2+0x1c00], R10 ;  /* 0x001c000a02007388 */ /* 0x010fe20000000400 */
        /* <DEDUP_REMOVED lines=9> */
[----:B---3--:R0:W-:Y:S04]  /*75d20*/  STL [R1+0x35b8], R16 ;  /* 0x0035b81001007387 */ /* 0x0081e80000100800 */
        /* <DEDUP_REMOVED lines=132> */
[----:B0-----:R-:W2:Y:S04]  /*76570*/  LDL.LU R20, [R1+0x334] ;  /* 0x0003340001147983 */ /* 0x001ea80000300800 */
[----:B--2---:R0:W-:Y:S04]  /*76580*/  STL [R1+0x3598], R20 ;  /* 0x0035981401007387 */ /* 0x0041e80000100800 */
[----:B0-----:R-:W2:Y:S04]  /*76590*/  LDL.LU R20, [R1+0x338] ;  /* 0x0003380001147983 */ /* 0x001ea80000300800 */
[----:B--2---:R0:W-:Y:S04]  /*765a0*/  STL [R1+0x359c], R20 ;  /* 0x00359c1401007387 */ /* 0x0041e80000100800 */
[----:B0-----:R-:W2:Y:S04]  /*765b0*/  LDL.LU R20, [R1+0x36c] ;  /* 0x00036c0001147983 */ /* 0x001ea80000300800 */
        /* <DEDUP_REMOVED lines=51> */
[----:B------:R3:W-:Y:S01]  /*768f0*/  STS.U16 [R2+0x18c80], R0 ;  /* 0x018c800002007388 */ /* 0x0007e20000000400 */
[----:B------:R3:W-:Y:S03]  /*76900*/  STS.U16 [R2+0x19400], R16 ;  /* 0x0194001002007388 */ /* 0x0007e60000000400 */
[----:B0-----:R-:W4:Y:S01]  /*76910*/  LDL.LU R20, [R1+0x3594] ;  /* 0x0035940001147983 */ /* 0x001f220000300800 */
[----:B-1----:R-:W4:Y:S02]  /*76920*/  LDL.LU R18, [R1+0x3590] ;  /* 0x0035900001127983 */ /* 0x002f240000300800 */
[----:B--2---:R-:W2:Y:S02]  /*76930*/  LDL.LU R19, [R1+0x358c] ;  /* 0x00358c0001137983 */ /* 0x004ea40000300800 */
[----:B---3--:R-:W3:Y:S01]  /*76940*/  LDL.LU R21, [R1+0x3588] ;  /* 0x0035880001157983 */ /* 0x008ee20000300800 */
[----:B------:R-:W2:Y:S01]  /*76950*/  LDL.LU R0, [R1+0x3584] ;  /* 0x0035840001007983 */ /* 0x000ea20000300800 */
[----:B------:R-:W2:Y:S03]  /*76960*/  LDL.LU R16, [R1+0x10dc] ;  /* 0x0010dc0001107983 */ /* 0x000ea60000300800 */
        /* <DEDUP_REMOVED lines=23> */
[----:B0-----:R-:W2:Y:S04]  /*76ae0*/  LDL.LU R16, [R1+0x1174] ;  /* 0x0011740001107983 */ /* 0x001ea80000300800 */
[----:B------:R-:W-:Y:S01]  /*76af0*/  STS.U16 [R2+0x1e480], R28 ;  /* 0x01e4801c02007388 */ /* 0x000fe20000000400 */
[----:B------:R-:W-:Y:S02]  /*76b00*/  STS.U16 [R2+0x1ec00], R3 ;  /* 0x01ec000302007388 */ /* 0x000fe40000000400 */
[----:B------:R0:W-:Y:S02]  /*76b10*/  STS.U16 [R2+0x1ec80], R0 ;  /* 0x01ec800002007388 */ /* 0x0001e40000000400 */
[----:B0-----:R-:W0:Y:S02]  /*76b20*/  S2R R0, SR_TID.X ;  /* 0x0000000000007919 */ /* 0x001e240000002100 */
[----:B0-----:R-:W-:-:S05]  /*76b30*/  LOP3.LUT R0, R0, 0x3f, RZ, 0xc0, !PT ;  /* 0x0000003f00007812 */ /* 0x001fca00078ec0ff */
[----:B------:R-:W-:-:S05]  /*76b40*/  IMAD.SHL.U32 R0, R0, 0x2, RZ ;  /* 0x0000000200007824 */ /* 0x000fca00078e00ff */
[C---:B------:R-:W-:Y:S01]  /*76b50*/  LOP3.LUT R2, R0.reuse, 0x50, RZ, 0x3c, !PT ;  /* 0x0000005000027812 */ /* 0x040fe200078e3cff */
[----:B--2---:R0:W-:Y:S01]  /*76b60*/  STL [R1+0x3580], R16 ;  /* 0x0035801001007387 */ /* 0x0041e20000100800 */
        /* <DEDUP_REMOVED lines=16> */
[----:B------:R-:W2:Y:S01]  /*76c70*/  LDL.LU R7, [R1+0xee8] ;  /* 0x000ee80001077983 */ /* 0x000ea20000300800 */
[----:B0-----:R-:W-:Y:S01]  /*76c80*/  LOP3.LUT R16, R0, 0x40, RZ, 0x3c, !PT ;  /* 0x0000004000107812 */ /* 0x001fe200078e3cff */
[----:B------:R-:W2:Y:S01]  /*76c90*/  LDL.LU R6, [R1+0xee4] ;  /* 0x000ee40001067983 */ /* 0x000ea20000300800 */
[----:B------:R-:W2:Y:S01]  /*76ca0*/  LDL.LU R13, [R1+0xeb0] ;  /* 0x000eb000010d7983 */ /* 0x000ea20000300800 */
[----:B------:R-:W2:Y:S02]  /*76cb0*/  LDL.LU R17, [R1+0xeac] ;  /* 0x000eac0001117983 */ /* 0x000ea40000300800 */
[----:B------:R-:W2:Y:S02]  /*76cc0*/  LDL.LU R28, [R1+0xe78] ;  /* 0x000e7800011c7983 */ /* 0x000ea40000300800 */
[----:B------:R-:W2:Y:S01]  /*76cd0*/  LDL.LU R3, [R1+0xe74] ;  /* 0x000e740001037983 */ /* 0x000ea20000300800 */
[----:B---3--:R0:W-:Y:S01]  /*76ce0*/  STS.U16 [R16+0x1f400], R21 ;  /* 0x01f4001510007388 */ /* 0x0081e20000000400 */
[----:B------:R1:W-:Y:S02]  /*76cf0*/  STS.U16 [R16+0x1f480], R19 ;  /* 0x01f4801310007388 */ /* 0x0003e40000000400 */
[----:B----4-:R3:W-:Y:S02]  /*76d00*/  STS.U16 [R16+0x1fc00], R18 ;  /* 0x01fc001210007388 */ /* 0x0107e40000000400 */
[----:B------:R4:W-:Y:S01]  /*76d10*/  STS.U16 [R16+0x1fc80], R20 ;  /* 0x01fc801410007388 */ /* 0x0009e20000000400 */
[----:B0-----:R-:W2:Y:S01]  /*76d20*/  LDL.LU R21, [R1+0x10e0] ;  /* 0x0010e00001157983 */ /* 0x001ea20000300800 */
[----:B------:R-:W2:Y:S02]  /*76d30*/  LDL.LU R0, [R1+0x1110] ;  /* 0x0011100001007983 */ /* 0x000ea40000300800 */
[----:B-1----:R-:W2:Y:S02]  /*76d40*/  LDL.LU R19, [R1+0x1114] ;  /* 0x0011140001137983 */ /* 0x002ea40000300800 */
[----:B---3--:R-:W3:Y:S01]  /*76d50*/  LDL.LU R18, [R1+0x1140] ;  /* 0x0011400001127983 */ /* 0x008ee20000300800 */
[----:B----4-:R-:W4:Y:S01]  /*76d60*/  LDL.LU R16, [R1+0x3580] ;  /* 0x0035800001107983 */ /* 0x010f220000300800 */
[----:B------:R-:W2:Y:S03]  /*76d70*/  LDL.LU R20, [R1+0x1144] ;  /* 0x0011440001147983 */ /* 0x000ea60000300800 */
[----:B----4-:R0:W-:Y:S04]  /*76d80*/  STS.U16 [R2+0x500], R16 ;  /* 0x0005001002007388 */ /* 0x0101e80000000400 */
[----:B0-----:R-:W4:Y:S04]  /*76d90*/  LDL.LU R16, [R1+0x357c] ;  /* 0x00357c0001107983 */ /* 0x001f280000300800 */
[----:B----4-:R0:W-:Y:S01]  /*76da0*/  STS.U16 [R2+0x580], R16 ;  /* 0x0005801002007388 */ /* 0x0101e20000000400 */
[----:B--2---:R1:W-:Y:S03]  /*76db0*/  STS.U16 [R2+0xd00], R20 ;  /* 0x000d001402007388 */ /* 0x0043e60000000400 */
[----:B0-----:R-:W2:Y:S01]  /*76dc0*/  LDL.LU R16, [R1+0x3578] ;  /* 0x0035780001107983 */ /* 0x001ea20000300800 */
[----:B-1----:R-:W4:Y:S03]  /*76dd0*/  LDL.LU R20, [R1+0xe04] ;  /* 0x000e040001147983 */ /* 0x002f260000300800 */
[----:B----4-:R0:W-:Y:S04]  /*76de0*/  STL [R1+0x356c], R20 ;  /* 0x00356c1401007387 */ /* 0x0101e80000100800 */
[----:B0-----:R-:W4:Y:S04]  /*76df0*/  LDL.LU R20, [R1+0xe08] ;  /* 0x000e080001147983 */ /* 0x001f280000300800 */
[----:B----4-:R0:W-:Y:S04]  /*76e00*/  STL [R1+0x3570], R20 ;  /* 0x0035701401007387 */ /* 0x0101e80000100800 */
[----:B0-----:R-:W4:Y:S01]  /*76e10*/  LDL.LU R20, [R1+0xe3c] ;  /* 0x000e3c0001147983 */ /* 0x001f220000300800 */
[----:B---3--:R-:W-:Y:S02]  /*76e20*/  STS.U16 [R2+0xd80], R18 ;  /* 0x000d801202007388 */ /* 0x008fe40000000400 */
[----:B------:R-:W-:Y:S02]  /*76e30*/  STS.U16 [R2+0x1500], R19 ;  /* 0x0015001302007388 */ /* 0x000fe40000000400 */
[----:B------:R-:W-:Y:S01]  /*76e40*/  STS.U16 [R2+0x1580], R0 ;  /* 0x0015800002007388 */ /* 0x000fe20000000400 */
[----:B------:R-:W-:Y:S01]  /*76e50*/  STS.U16 [R2+0x1d00], R21 ;  /* 0x001d001502007388 */ /* 0x000fe20000000400 */
[----:B--2---:R-:W-:Y:S02]  /*76e60*/  STS.U16 [R2+0x1d80], R16 ;  /* 0x001d801002007388 */ /* 0x004fe40000000400 */
        /* <DEDUP_REMOVED lines=198> */
[----:B------:R-:W-:Y:S02]  /*77ad0*/  STS.U16 [R2+0x19500], R0 ;  /* 0x0195000002007388 */ /* 0x000fe40000000400 */
[----:B------:R3:W-:Y:S01]  /*77ae0*/  STS.U16 [R2+0x19580], R20 ;  /* 0x0195801402007388 */ /* 0x0007e20000000400 */
        /* <DEDUP_REMOVED lines=8> */
[----:B------:R-:W0:Y:S04]  /*77b70*/  S2R R0, SR_TID.X ;  /* 0x0000000000007919 */ /* 0x000e280000002100 */
[----:B--2---:R1:W-:Y:S04]  /*77b80*/  STL [R1+0x3538], R20 ;  /* 0x0035381401007387 */ /* 0x0043e80000100800 */
[----:B-1----:R-:W2:Y:S04]  /*77b90*/  LDL.LU R20, [R1+0x116c] ;  /* 0x00116c0001147983 */ /* 0x002ea80000300800 */
[----:B------:R-:W-:Y:S01]  /*77ba0*/  STS.U16 [R2+0x19d00], R18 ;  /* 0x019d001202007388 */ /* 0x000fe20000000400 */
[----:B------:R-:W-:Y:S02]  /*77bb0*/  STS.U16 [R2+0x19d80], R19 ;  /* 0x019d801302007388 */ /* 0x000fe40000000400 */
[----:B------:R-:W-:Y:S02]  /*77bc0*/  STS.U16 [R2+0x1a500], R21 ;  /* 0x01a5001502007388 */ /* 0x000fe40000000400 */
[----:B------:R-:W-:Y:S01]  /*77bd0*/  STS.U16 [R2+0x1a580], R16 ;  /* 0x01a5801002007388 */ /* 0x000fe20000000400 */
[----:B------:R-:W-:Y:S01]  /*77be0*/  STS.U16 [R2+0x1ad00], R12 ;  /* 0x01ad000c02007388 */ /* 0x000fe20000000400 */
[----:B------:R-:W-:Y:S02]  /*77bf0*/  STS.U16 [R2+0x1ad80], R23 ;  /* 0x01ad801702007388 */ /* 0x000fe40000000400 */
[----:B------:R-:W-:Y:S01]  /*77c00*/  STS.U16 [R2+0x1b500], R25 ;  /* 0x01b5001902007388 */ /* 0x000fe20000000400 */
[----:B0-----:R-:W-:Y:S01]  /*77c10*/  LOP3.LUT R0, R0, 0x3f, RZ, 0xc0, !PT ;  /* 0x0000003f00007812 */ /* 0x001fe200078ec0ff */
[----:B------:R-:W-:Y:S01]  /*77c20*/  STS.U16 [R2+0x1b580], R10 ;  /* 0x01b5800a02007388 */ /* 0x000fe20000000400 */
[----:B------:R-:W-:Y:S02]  /*77c30*/  STS.U16 [R2+0x1bd00], R9 ;  /* 0x01bd000902007388 */ /* 0x000fe40000000400 */
[----:B------:R-:W-:Y:S02]  /*77c40*/  STS.U16 [R2+0x1bd80], R27 ;  /* 0x01bd801b02007388 */ /* 0x000fe40000000400 */
[----:B------:R-:W-:Y:S01]  /*77c50*/  STS.U16 [R2+0x1c500], R4 ;  /* 0x01c5000402007388 */ /* 0x000fe20000000400 */
[----:B------:R-:W-:Y:S01]  /*77c60*/  STS.U16 [R2+0x1c580], R5 ;  /* 0x01c5800502007388 */ /* 0x000fe20000000400 */
[----:B------:R-:W-:-:S02]  /*77c70*/  IMAD.SHL.U32 R0, R0, 0x2, RZ ;  /* 0x0000000200007824 */ /* 0x000fc400078e00ff */
        /* <DEDUP_REMOVED lines=10> */
[C---:B0-----:R-:W-:Y:S01]  /*77d20*/  LOP3.LUT R3, R0.reuse, 0x60, RZ, 0x3c, !PT ;  /* 0x0000006000037812 */ /* 0x041fe200078e3cff */
        /* <DEDUP_REMOVED lines=255> */
[----:B------:R-:W0:Y:S04]  /*78d20*/  S2R R0, SR_TID.X ;  /* 0x0000000000007919 */ /* 0x000e280000002100 */
        /* <DEDUP_REMOVED lines=15> */
[----:B------:R1:W-:Y:S01]  /*78e20*/  STS.U16 [R3+0x1d680], R5 ;  /* 0x01d6800503007388 */ /* 0x0003e20000000400 */
[----:B0-----:R-:W-:Y:S01]  /*78e30*/  LOP3.LUT R0, R0, 0x3f, RZ, 0xc0, !PT ;  /* 0x0000003f00007812 */ /* 0x001fe200078ec0ff */
[----:B------:R0:W-:Y:S04]  /*78e40*/  STS.U16 [R3+0x1de00], R14 ;  /* 0x01de000e03007388 */ /* 0x0001e80000000400 */
[----:B------:R-:W-:Y:S01]  /*78e50*/  IMAD.SHL.U32 R0, R0, 0x2, RZ ;  /* 0x0000000200007824 */ /* 0x000fe200078e00ff */
[----:B------:R0:W-:Y:S01]  /*78e60*/  STS.U16 [R3+0x1de80], R15 ;  /* 0x01de800f03007388 */ /* 0x0001e20000000400 */
[----:B------:R-:W-:Y:S02]  /*78e70*/  STS.U16 [R3+0x1e600], R11 ;  /* 0x01e6000b03007388 */ /* 0x000fe40000000400 */
[----:B------:R-:W-:Y:S02]  /*78e80*/  STS.U16 [R3+0x1e680], R8 ;  /* 0x01e6800803007388 */ /* 0x000fe40000000400 */
[----:B------:R-:W-:Y:S01]  /*78e90*/  STS.U16 [R3+0x1ee00], R28 ;  /* 0x01ee001c03007388 */ /* 0x000fe20000000400 */
[C---:B-1----:R-:W-:Y:S01]  /*78ea0*/  LOP3.LUT R4, R0.reuse, 0x70, RZ, 0x3c, !PT ;  /* 0x0000007000047812 */ /* 0x042fe200078e3cff */
        /* <DEDUP_REMOVED lines=16> */
[----:B0-----:R-:W2:Y:S01]  /*78fb0*/  LDL.LU R14, [R1+0xf44] ;  /* 0x000f4400010e7983 */ /* 0x001ea20000300800 */
[----:B------:R-:W2:Y:S01]  /*78fc0*/  LDL.LU R15, [R1+0xf10] ;  /* 0x000f1000010f7983 */ /* 0x000ea20000300800 */
[----:B-1----:R-:W-:Y:S01]  /*78fd0*/  LOP3.LUT R24, R0, 0x60, RZ, 0x3c, !PT ;  /* 0x0000006000187812 */ /* 0x002fe200078e3cff */
[----:B------:R-:W2:Y:S01]  /*78fe0*/  LDL.LU R11, [R1+0xf0c] ;  /* 0x000f0c00010b7983 */ /* 0x000ea20000300800 */
[----:B------:R-:W2:Y:S04]  /*78ff0*/  LDL.LU R8, [R1+0xed8] ;  /* 0x000ed80001087983 */ /* 0x000ea80000300800 */
[----:B------:R0:W-:Y:S01]  /*79000*/  STS.U16 [R3+0x1ee80], R2 ;  /* 0x01ee800203007388 */ /* 0x0001e20000000400 */
[----:B------:R-:W2:Y:S02]  /*79010*/  LDL.LU R28, [R1+0xed4] ;  /* 0x000ed400011c7983 */ /* 0x000ea40000300800 */
[----:B---3--:R1:W-:Y:S02]  /*79020*/  STS.U16 [R24+0x1f600], R6 ;  /* 0x01f6000618007388 */ /* 0x0083e40000000400 */
[----:B------:R3:W-:Y:S01]  /*79030*/  STS.U16 [R24+0x1f680], R7 ;  /* 0x01f6800718007388 */ /* 0x0007e20000000400 */
[----:B----4-:R4:W-:Y:S01]  /*79040*/  STS.U16 [R24+0x1fe00], R26 ;  /* 0x01fe001a18007388 */ /* 0x0109e20000000400 */
[----:B------:R4:W-:Y:S03]  /*79050*/  STS.U16 [R24+0x1fe80], R29 ;  /* 0x01fe801d18007388 */ /* 0x0009e60000000400 */
[----:B0-----:R-:W2:Y:S01]  /*79060*/  LDL.LU R3, [R1+0xea0] ;  /* 0x000ea00001037983 */ /* 0x001ea20000300800 */
[----:B------:R-:W2:Y:S02]  /*79070*/  LDL.LU R2, [R1+0xe9c] ;  /* 0x000e9c0001027983 */ /* 0x000ea40000300800 */
[----:B-1----:R-:W2:Y:S02]  /*79080*/  LDL.LU R6, [R1+0x1104] ;  /* 0x0011040001067983 */ /* 0x002ea40000300800 */
[----:B------:R-:W2:Y:S01]  /*79090*/  LDL.LU R0, [R1+0x1130] ;  /* 0x0011300001007983 */ /* 0x000ea20000300800 */
[----:B---3--:R-:W3:Y:S01]  /*790a0*/  LDL.LU R7, [R1+0x1134] ;  /* 0x0011340001077983 */ /* 0x008ee20000300800 */
[----:B----4-:R-:W4:Y:S02]  /*790b0*/  LDL.LU R26, [R1+0x1160] ;  /* 0x00116000011a7983 */ /* 0x010f240000300800 */
[----:B------:R-:W2:Y:S02]  /*790c0*/  LDL.LU R24, [R1+0x34f8] ;  /* 0x0034f80001187983 */ /* 0x000ea40000300800 */
[----:B------:R-:W2:Y:S02]  /*790d0*/  LDL.LU R29, [R1+0x1164] ;  /* 0x00116400011d7983 */ /* 0x000ea40000300800 */
[----:B--2---:R-:W-:Y:S01]  /*790e0*/  STS.U16 [R4+0x700], R29 ;  /* 0x0007001d04007388 */ /* 0x004fe20000000400 */
[----:B----4-:R-:W-:Y:S02]  /*790f0*/  STS.U16 [R4+0x780], R26 ;  /* 0x0007801a04007388 */ /* 0x010fe40000000400 */
[----:B---3--:R-:W-:Y:S02]  /*79100*/  STS.U16 [R4+0xf00], R7 ;  /* 0x000f000704007388 */ /* 0x008fe40000000400 */
        /* <DEDUP_REMOVED lines=21> */
[----:B------:R0:W-:Y:S01]  /*79260*/  STS.U16 [R4+0x6700], R8 ;  /* 0x0067000804007388 */ /* 0x0001e20000000400 */
[----:B------:R1:W-:Y:S03]  /*79270*/  STS.U16 [R4+0x6780], R28 ;  /* 0x0067801c04007388 */ /* 0x0003e60000000400 */
[----:B0-----:R-:W2:Y:S01]  /*79280*/  LDL.LU R8, [R1+0xe68] ;  /* 0x000e680001087983 */ /* 0x001ea20000300800 */
[----:B-1----:R-:W3:Y:S02]  /*79290*/  LDL.LU R28, [R1+0xe64] ;  /* 0x000e6400011c7983 */ /* 0x002ee40000300800 */
[----:B------:R-:W4:Y:S02]  /*792a0*/  LDL.LU R29, [R1+0xe2c] ;  /* 0x000e2c00011d7983 */ /* 0x000f240000300800 */
[----:B------:R-:W-:Y:S01]  /*792b0*/  STS.U16 [R4+0x6f00], R3 ;  /* 0x006f000304007388 */ /* 0x000fe20000000400 */
[----:B------:R-:W-:Y:S04]  /*792c0*/  STS.U16 [R4+0x6f80], R2 ;  /* 0x006f800204007388 */ /* 0x000fe80000000400 */
        /* <DEDUP_REMOVED lines=28> */
[----:B---3--:R1:W-:Y:S03]  /*79490*/  STS.U16 [R4+0x7780], R28 ;  /* 0x0077801c04007388 */ /* 0x0083e60000000400 */
[----:B0-----:R-:W2:Y:S01]  /*794a0*/  LDL.LU R8, [R1+0xb48] ;  /* 0x000b480001087983 */ /* 0x001ea20000300800 */
[----:B-1----:R-:W3:Y:S03]  /*794b0*/  LDL.LU R28, [R1+0xb14] ;  /* 0x000b1400011c7983 */ /* 0x002ee60000300800 */
[----:B----4-:R0:W-:Y:S04]  /*794c0*/  STS.U16 [R4+0x7f00], R29 ;  /* 0x007f001d04007388 */ /* 0x0101e80000000400 */
[----:B0-----:R-:W4:Y:S04]  /*794d0*/  LDL.LU R29, [R1+0x34f4] ;  /* 0x0034f400011d7983 */ /* 0x001f280000300800 */
        /* <DEDUP_REMOVED lines=26> */
[----:B0-----:R-:W4:Y:S01]  /*79680*/  LDL.LU R3, [R1+0xb10] ;  /* 0x000b100001037983 */ /* 0x001f220000300800 */
[----:B-1----:R-:W4:Y:S02]  /*79690*/  LDL.LU R2, [R1+0xadc] ;  /* 0x000adc0001027983 */ /* 0x002f240000300800 */
[----:B------:R-:W4:Y:S02]  /*796a0*/  LDL.LU R29, [R1+0xaa4] ;  /* 0x000aa400011d7983 */ /* 0x000f240000300800 */
[----:B--2---:R-:W-:Y:S01]  /*796b0*/  STS.U16 [R4+0xe780], R8 ;  /* 0x00e7800804007388 */ /* 0x004fe20000000400 */
        /* <DEDUP_REMOVED lines=29> */
[----:B------:R1:W-:Y:S01]  /*79890*/  STS.U16 [R4+0xf700], R2 ;  /* 0x00f7000204007388 */ /* 0x0003e20000000400 */
[----:B0-----:R-:W3:Y:S01]  /*798a0*/  LDL.LU R3, [R1+0x3c8] ;  /* 0x0003c80001037983 */ /* 0x001ee20000300800 */
[----:B-1----:R-:W3:Y:S03]  /*798b0*/  LDL.LU R2, [R1+0x3c4] ;  /* 0x0003c40001027983 */ /* 0x002ee60000300800 */
        /* <DEDUP_REMOVED lines=23> */
[----:B------:R0:W-:Y:S02]  /*79a30*/  STS.U16 [R4+0x14f80], R14 ;  /* 0x014f800e04007388 */ /* 0x0001e40000000400 */
[----:B------:R1:W-:Y:S02]  /*79a40*/  STS.U16 [R4+0x15700], R15 ;  /* 0x0157000f04007388 */ /* 0x0003e40000000400 */
[----:B------:R2:W-:Y:S01]  /*79a50*/  STS.U16 [R4+0x15780], R11 ;  /* 0x0157800b04007388 */ /* 0x0005e20000000400 */
[----:B0-----:R-:W3:Y:S01]  /*79a60*/  LDL.LU R14, [R1+0x390] ;  /* 0x00039000010e7983 */ /* 0x001ee20000300800 */
[----:B-1----:R-:W4:Y:S02]  /*79a70*/  LDL.LU R15, [R1+0x38c] ;  /* 0x00038c00010f7983 */ /* 0x002f240000300800 */
[----:B--2---:R-:W2:Y:S01]  /*79a80*/  LDL.LU R11, [R1+0x354] ;  /* 0x00035400010b7983 */ /* 0x004ea20000300800 */
[----:B------:R-:W-:Y:S01]  /*79a90*/  STS.U16 [R4+0x15f00], R8 ;  /* 0x015f000804007388 */ /* 0x000fe20000000400 */
        /* <DEDUP_REMOVED lines=28> */
[----:B------:R-:W2:Y:S04]  /*79c60*/  LDL.LU R27, [R1+0x7c] ;  /* 0x00007c00011b7983 */ /* 0x000ea80000300800 */
[----:B---3--:R0:W-:Y:S01]  /*79c70*/  STS.U16 [R4+0x16f00], R14 ;  /* 0x016f000e04007388 */ /* 0x0081e20000000400 */
[----:B------:R-:W3:Y:S02]  /*79c80*/  LDL.LU R5, [R1+0x48] ;  /* 0x0000480001057983 */ /* 0x000ee40000300800 */
[----:B----4-:R1:W-:Y:S01]  /*79c90*/  STS.U16 [R4+0x16f80], R15 ;  /* 0x016f800f04007388 */ /* 0x0103e20000000400 */
[----:B0-----:R-:W3:Y:S01]  /*79ca0*/  LDL.LU R14, [R1+0x44] ;  /* 0x00004400010e7983 */ /* 0x001ee20000300800 */
[----:B-1----:R-:W3:Y:S03]  /*79cb0*/  LDL.LU R15, [R1+0x10] ;  /* 0x00001000010f7983 */ /* 0x002ee60000300800 */
[----:B--2---:R0:W-:Y:S04]  /*79cc0*/  STS.U16 [R4+0x17700], R11 ;  /* 0x0177000b04007388 */ /* 0x0041e80000000400 */
[----:B0-----:R-:W2:Y:S04]  /*79cd0*/  LDL.LU R11, [R1+0x34ec] ;  /* 0x0034ec00010b7983 */ /* 0x001ea80000300800 */
[----:B--2---:R0:W-:Y:S01]  /*79ce0*/  STS.U16 [R4+0x17780], R11 ;  /* 0x0177800b04007388 */ /* 0x0041e20000000400 */
[----:B------:R1:W-:Y:S02]  /*79cf0*/  STS.U16 [R4+0x17f00], R8 ;  /* 0x017f000804007388 */ /* 0x0003e40000000400 */
[----:B------:R2:W-:Y:S02]  /*79d00*/  STS.U16 [R4+0x17f80], R28 ;  /* 0x017f801c04007388 */ /* 0x0005e40000000400 */
        /* <DEDUP_REMOVED lines=26> */
[----:B--2---:R0:W-:Y:S04]  /*79eb0*/  STS.U16 [R4+0x1d780], R2 ;  /* 0x01d7800204007388 */ /* 0x0041e80000000400 */
[----:B0-----:R-:W2:Y:S01]  /*79ec0*/  LDL.LU R2, [R1+0x34d4] ;  /* 0x0034d40001027983 */ /* 0x001ea20000300800 */
[----:B---3--:R0:W-:Y:S02]  /*79ed0*/  STS.U16 [R4+0x1df00], R3 ;  /* 0x01df000304007388 */ /* 0x0081e40000000400 */
[----:B------:R-:W-:Y:S02]  /*79ee0*/  STS.U16 [R4+0x1df80], R27 ;  /* 0x01df801b04007388 */ /* 0x000fe40000000400 */
[----:B------:R-:W-:Y:S01]  /*79ef0*/  STS.U16 [R4+0x1e700], R5 ;  /* 0x01e7000504007388 */ /* 0x000fe20000000400 */
[----:B------:R-:W-:Y:S04]  /*79f00*/  STS.U16 [R4+0x1e780], R14 ;  /* 0x01e7800e04007388 */ /* 0x000fe80000000400 */
[----:B0-----:R-:W3:Y:S01]  /*79f10*/  LDL.LU R3, [R1+0x34d0] ;  /* 0x0034d00001037983 */ /* 0x001ee20000300800 */
[----:B------:R-:W-:Y:S02]  /*79f20*/  STS.U16 [R4+0x1ef00], R15 ;  /* 0x01ef000f04007388 */ /* 0x000fe40000000400 */
[----:B------:R0:W-:Y:S02]  /*79f30*/  STS.U16 [R4+0x1ef80], R28 ;  /* 0x01ef801c04007388 */ /* 0x0001e40000000400 */
[----:B----4-:R-:W-:Y:S01]  /*79f40*/  STS.U16 [R4+0x1f700], R8 ;  /* 0x01f7000804007388 */ /* 0x010fe20000000400 */
[----:B------:R-:W-:Y:S04]  /*79f50*/  STS.U16 [R4+0x1f780], R11 ;  /* 0x01f7800b04007388 */ /* 0x000fe80000000400 */
[----:B0-----:R0:W5:Y:S04]  /*79f60*/  LDL.LU R28, [R1+0x34cc] ;  /* 0x0034cc00011c7983 */ /* 0x0011680000300800 */
[----:B------:R-:W1:Y:S04]  /*79f70*/  S2R R0, SR_TID.X ;  /* 0x0000000000007919 */ /* 0x000e680000002100 */
[----:B--2---:R2:W-:Y:S04]  /*79f80*/  STS.U16 [R4+0x1ff00], R2 ;  /* 0x01ff000204007388 */ /* 0x0045e80000000400 */
[----:B--2---:R0:W5:Y:S04]  /*79f90*/  LDL.LU R2, [R1+0x34c8] ;  /* 0x0034c80001027983 */ /* 0x0041680000300800 */
[----:B---3--:R2:W-:Y:S01]  /*79fa0*/  STS.U16 [R4+0x1ff80], R3 ;  /* 0x01ff800304007388 */ /* 0x0085e20000000400 */
[----:B-1----:R-:W-:Y:S01]  /*79fb0*/  LOP3.LUT R0, R0, 0x3f, RZ, 0xc0, !PT ;  /* 0x0000003f00007812 */ /* 0x002fe200078ec0ff */
[----:B--2---:R-:W-:-:S04]  /*79fc0*/  IMAD.MOV.U32 R3, RZ, RZ, c[0x0][0x18c] ;  /* 0x00006300ff037624 */ /* 0x004fc800078e00ff */
[----:B------:R-:W-:Y:S02]  /*79fd0*/  IMAD.SHL.U32 R3, R3, 0x80, RZ ;  /* 0x0000008003037824 */ /* 0x000fe400078e00ff */
[----:B------:R-:W-:Y:S02]  /*79fe0*/  IMAD.SHL.U32 R0, R0, 0x2, RZ ;  /* 0x0000000200007824 */ /* 0x000fe400078e00ff */
[----:B------:R-:W-:-:S04]  /*79ff0*/  IMAD.SHL.U32 R3, R3, 0x2, RZ ;  /* 0x0000000203037824 */ /* 0x000fc800078e00ff */
[----:B0-----:R-:W2:Y:S04]  /*7a000*/  LDL R0, [R1+0xd10] ;  /* 0x000d100001007983 */ /* 0x001ea80000100800 */
[----:B------:R-:W-:Y:S06]  /*7a010*/  BAR.SYNC.DEFER_BLOCKING 0x0 ;  /* 0x0000000000007b1d */ /* 0x000fec0000010000 */
[----:B-----5:R-:W-:Y:S04]  /*7a020*/  STL [R1+0x3588], R2 ;  /* 0x0035880201007387 */ /* 0x020fe80000100800 */
[----:B------:R-:W0:Y:S04]  /*7a030*/  LDSM.16.M88.4 R12, [R28] ;  /* 0x000000001c0c783b */ /* 0x000e280000000200 */
[----:B------:R-:W1:Y:S04]  /*7a040*/  LDSM.16.M88.4 R20, [R28+0x1000] ;  /* 0x001000001c14783b */ /* 0x000e680000000200 */
[----:B------:R-:W-:Y:S04]  /*7a050*/  LDSM.16.M88.4 R16, [R28+0x2000] ;  /* 0x002000001c10783b */ /* 0x000fe80000000200 */
[----:B------:R-:W-:Y:S01]  /*7a060*/  LDSM.16.M88.4 R24, [R28+0x1c000] ;  /* 0x01c000001c18783b */ /* 0x000fe20000000200 */
[----:B0-----:R-:W-:-:S02]  /*7a070*/  IMAD.MOV.U32 R5, RZ, RZ, R12 ;  /* 0x000000ffff057224 */ /* 0x001fc400078e000c */
[----:B------:R-:W-:Y:S01]  /*7a080*/  IMAD.MOV.U32 R4, RZ, RZ, R13 ;  /* 0x000000ffff047224 */ /* 0x000fe200078e000d */
[----:B--2---:R-:W-:Y:S04]  /*7a090*/  STL [R1+0x5c60], R0 ;  /* 0x005c600001007387 */ /* 0x004fe80000100800 */
[----:B------:R-:W-:Y:S04]  /*7a0a0*/  STL.64 [R1+0x1b0], R12 ;  /* 0x0001b00c01007387 */ /* 0x000fe80000100a00 */
[----:B------:R-:W-:Y:S04]  /*7a0b0*/  STL.64 [R1+0x1b8], R14 ;  /* 0x0001b80e01007387 */ /* 0x000fe80000100a00 */
[----:B------:R-:W0:Y:S04]  /*7a0c0*/  LDSM.16.M88.4 R12, [R28+0x3000] ;  /* 0x003000001c0c783b */ /* 0x000e280000000200 */
[----:B-1----:R-:W-:Y:S04]  /*7a0d0*/  STL.64 [R1+0x1a0], R20 ;  /* 0x0001a01401007387 */ /* 0x002fe80000100a00 */
[----:B------:R-:W-:Y:S04]  /*7a0e0*/  STL.64 [R1+0x1a8], R22 ;  /* 0x0001a81601007387 */ /* 0x000fe80000100a00 */
[----:B------:R-:W1:Y:S04]  /*7a0f0*/  LDSM.16.M88.4 R20, [R28+0x4000] ;  /* 0x004000001c14783b */ /* 0x000e680000000200 */
[----:B------:R-:W-:Y:S04]  /*7a100*/  LDSM.16.MT88.4 R8, [R0+0x20000] ;  /* 0x020000000008783b */ /* 0x000fe80000004200 */
[----:B0-----:R-:W-:Y:S01]  /*7a110*/  STL.64 [R1+0x180], R12 ;  /* 0x0001800c01007387 */ /* 0x001fe20000100a00 */
[----:B------:R-:W-:-:S03]  /*7a120*/  IMAD.MOV.U32 R29, RZ, RZ, R13 ;  /* 0x000000ffff1d7224 */ /* 0x000fc600078e000d */
[----:B------:R-:W-:Y:S04]  /*7a130*/  STL.64 [R1+0x190], R16 ;  /* 0x0001901001007387 */ /* 0x000fe80000100a00 */
[----:B------:R-:W-:Y:S04]  /*7a140*/  STL.64 [R1+0x198], R18 ;  /* 0x0001981201007387 */ /* 0x000fe80000100a00 */
[----:B------:R-:W0:Y:S04]  /*7a150*/  LDSM.16.M88.4 R16, [R28+0x5000] ;  /* 0x005000001c10783b */ /* 0x000e280000000200 */
[----:B------:R-:W-:Y:S04]  /*7a160*/  STL.64 [R1+0x188], R14 ;  /* 0x0001880e01007387 */ /* 0x000fe80000100a00 */
[----:B------:R-:W2:Y:S04]  /*7a170*/  LDSM.16.M88.4 R12, [R28+0x6000] ;  /* 0x006000001c0c783b */ /* 0x000ea80000000200 */
[----:B-1----:R-:W-:Y:S04]  /*7a180*/  STL.64 [R1+0x170], R20 ;  /* 0x0001701401007387 */ /* 0x002fe80000100a00 */
[----:B------:R-:W-:Y:S04]  /*7a190*/  STL.64 [R1+0x178], R22 ;  /* 0x0001781601007387 */ /* 0x000fe80000100a00 */
[----:B------:R-:W-:Y:S04]  /*7a1a0*/  LDSM.16.M88.4 R20, [R28+0x8000] ;  /* 0x008000001c14783b */ /* 0x000fe80000000200 */
[----:B0-----:R-:W-:Y:S04]  /*7a1b0*/  STL.64 [R1+0x160], R16 ;  /* 0x0001601001007387 */ /* 0x001fe80000100a00 */
[----:B------:R-:W-:Y:S04]  /*7a1c0*/  STL.64 [R1+0x168], R18 ;  /* 0x0001681201007387 */ /* 0x000fe80000100a00 */
[----:B--2---:R-:W-:Y:S01]  /*7a1d0*/  STL.64 [R1+0x150], R12 ;  /* 0x0001500c01007387 */ /* 0x004fe20000100a00 */
[----:B------:R-:W-:-:S02]  /*7a1e0*/  IMAD.MOV.U32 R7, RZ, RZ, R12 ;  /* 0x000000ffff077224 */ /* 0x000fc400078e000c */
[----:B------:R-:W-:Y:S01]  /*7a1f0*/  IMAD.MOV.U32 R6, RZ, RZ, R13 ;  /* 0x000000ffff067224 */ /* 0x000fe200078e000d */
[----:B------:R-:W-:Y:S04]  /*7a200*/  STL.64 [R1+0x158], R14 ;  /* 0x0001580e01007387 */ /* 0x000fe80000100a00 */
[----:B------:R-:W0:Y:S04]  /*7a210*/  LDSM.16.M88.4 R12, [R28+0x7000] ;  /* 0x007000001c0c783b */ /* 0x000e280000000200 */
[----:B------:R-:W1:Y:S04]  /*7a220*/  LDSM.16.M88.4 R16, [R28+0x9000] ;  /* 0x009000001c10783b */ /* 0x000e680000000200 */
[----:B0-----:R-:W-:Y:S04]  /*7a230*/  STL.64 [R1+0x140], R12 ;  /* 0x0001400c01007387 */ /* 0x001fe80000100a00 */
[----:B------:R-:W-:Y:S04]  /*7a240*/  STL.64 [R1+0x148], R14 ;  /* 0x0001480e01007387 */ /* 0x000fe80000100a00 */
[----:B------:R-:W0:Y:S04]  /*7a250*/  LDSM.16.M88.4 R12, [R28+0xa000] ;  /* 0x00a000001c0c783b */ /* 0x000e280000000200 */
[----:B------:R-:W-:Y:S04]  /*7a260*/  STL.64 [R1+0x130], R20 ;  /* 0x0001301401007387 */ /* 0x000fe80000100a00 */
[----:B------:R-:W-:Y:S04]  /*7a270*/  STL.64 [R1+0x138], R22 ;  /* 0x0001381601007387 */ /* 0x000fe80000100a00 */
[----:B-1----:R-:W-:Y:S04]  /*7a280*/  STL.64 [R1+0x120], R16 ;  /* 0x0001201001007387 */ /* 0x002fe80000100a00 */
[----:B------:R-:W-:Y:S04]  /*7a290*/  STL.64 [R1+0x128], R18 ;  /* 0x0001281201007387 */ /* 0x000fe80000100a00 */
[----:B------:R-:W1:Y:S04]  /*7a2a0*/  LDSM.16.M88.4 R20, [R28+0xb000] ;  /* 0x00b000001c14783b */ /* 0x000e680000000200 */
[----:B------:R-:W-:Y:S04]  /*7a2b0*/  LDSM.16.M88.4 R16, [R28+0xc000] ;  /* 0x00c000001c10783b */ /* 0x000fe80000000200 */
[----:B0-----:R-:W-:Y:S04]  /*7a2c0*/  STL.64 [R1+0x110], R12 ;  /* 0x0001100c01007387 */ /* 0x001fe80000100a00 */
[----:B------:R-:W-:Y:S04]  /*7a2d0*/  STL.64 [R1+0x118], R14 ;  /* 0x0001180e01007387 */ /* 0x000fe80000100a00 */
[----:B------:R-:W0:Y:S04]  /*7a2e0*/  LDSM.16.M88.4 R12, [R28+0xd000] ;  /* 0x00d000001c0c783b */ /* 0x000e280000000200 */
[----:B-1----:R-:W-:Y:S04]  /*7a2f0*/  STL.64 [R1+0x100], R20 ;  /* 0x0001001401007387 */ /* 0x002fe80000100a00 */
[----:B------:R-:W-:Y:S04]  /*7a300*/  STL.64 [R1+0x108], R22 ;  /* 0x0001081601007387 */ /* 0x000fe80000100a00 */
[----:B------:R-:W-:Y:S04]  /*7a310*/  LDSM.16.M88.4 R20, [R28+0xf000] ;  /* 0x00f000001c14783b */ /* 0x000fe80000000200 */
[----:B0-----:R-:W-:Y:S01]  /*7a320*/  STL.64 [R1+0xe0], R12 ;  /* 0x0000e00c01007387 */ /* 0x001fe20000100a00 */
[----:B------:R-:W-:-:S03]  /*7a330*/  IMAD.MOV.U32 R3, RZ, RZ, R13 ;  /* 0x000000ffff037224 */ /* 0x000fc600078e000d */
[----:B------:R-:W-:Y:S04]  /*7a340*/  STL.64 [R1+0xf0], R16 ;  /* 0x0000f01001007387 */ /* 0x000fe80000100a00 */
[----:B------:R-:W-:Y:S04]  /*7a350*/  STL.64 [R1+0xf8], R18 ;  /* 0x0000f81201007387 */ /* 0x000fe80000100a00 */
        /* <DEDUP_REMOVED lines=12> */
[----:B0-----:R-:W-:Y:S01]  /*7a420*/  STL.64 [R1+0xa0], R12 ;  /* 0x0000a00c01007387 */ /* 0x001fe20000100a00 */
[----:B------:R-:W-:-:S02]  /*7a430*/  IMAD.MOV.U32 R2, RZ, RZ, R12 ;  /* 0x000000ffff027224 */ /* 0x000fc400078e000c */
[----:B------:R-:W-:Y:S01]  /*7a440*/  IMAD.MOV.U32 R0, RZ, RZ, R13 ;  /* 0x000000ffff007224 */ /* 0x000fe200078e000d */
[----:B------:R-:W-:Y:S04]  /*7a450*/  STL.64 [R1+0xa8], R14 ;  /* 0x0000a80e01007387 */ /* 0x000fe80000100a00 */
[----:B------:R-:W0:Y:S04]  /*7a460*/  LDSM.16.M88.4 R12, [R28+0x13000] ;  /* 0x013000001c0c783b */ /* 0x000e280000000200 */
[----:B-1----:R-:W-:Y:S04]  /*7a470*/  STL.64 [R1+0x90], R16 ;  /* 0x0000901001007387 */ /* 0x002fe80000100a00 */
[----:B------:R-:W-:Y:S04]  /*7a480*/  STL.64 [R1+0x98], R18 ;  /* 0x0000981201007387 */ /* 0x000fe80000100a00 */
[----:B------:R-:W1:Y:S04]  /*7a490*/  LDSM.16.M88.4 R16, [R28+0x15000] ;  /* 0x015000001c10783b */ /* 0x000e680000000200 */
[----:B0-----:R-:W-:Y:S04]  /*7a4a0*/  STL.64 [R1+0x80], R12 ;  /* 0x0000800c01007387 */ /* 0x001fe80000100a00 */
[----:B------:R-:W-:Y:S04]  /*7a4b0*/  STL.64 [R1+0x88], R14 ;  /* 0x0000880e01007387 */ /* 0x000fe80000100a00 */
[----:B------:R-:W0:Y:S04]  /*7a4c0*/  LDSM.16.M88.4 R12, [R28+0x16000] ;  /* 0x016000001c0c783b */ /* 0x000e280000000200 */
[----:B------:R-:W-:Y:S04]  /*7a4d0*/  STL.64 [R1+0x70], R20 ;  /* 0x0000701401007387 */ /* 0x000fe80000100a00 */
[----:B------:R-:W-:Y:S04]  /*7a4e0*/  STL.64 [R1+0x78], R22 ;  /* 0x0000781601007387 */ /* 0x000fe80000100a00 */
[----:B------:R-:W2:Y:S04]  /*7a4f0*/  LDSM.16.M88.4 R20, [R28+0x17000] ;  /* 0x017000001c14783b */ /* 0x000ea80000000200 */
[----:B-1----:R-:W-:Y:S04]  /*7a500*/  STL.64 [R1+0x60], R16 ;  /* 0x0000601001007387 */ /* 0x002fe80000100a00 */
[----:B------:R-:W-:Y:S04]  /*7a510*/  STL.64 [R1+0x68], R18 ;  /* 0x0000681201007387 */ /* 0x000fe80000100a00 */
[----:B------:R-:W1:Y:S04]  /*7a520*/  LDSM.16.M88.4 R16, [R28+0x18000] ;  /* 0x018000001c10783b */ /* 0x000e680000000200 */
[----:B0-----:R-:W-:Y:S04]  /*7a530*/  STL.64 [R1+0x50], R12 ;  /* 0x0000500c01007387 */ /* 0x001fe80000100a00 */
[----:B------:R-:W-:Y:S04]  /*7a540*/  STL.64 [R1+0x58], R14 ;  /* 0x0000580e01007387 */ /* 0x000fe80000100a00 */
[----:B------:R-:W0:Y:S04]  /*7a550*/  LDSM.16.M88.4 R12, [R28+0x19000] ;  /* 0x019000001c0c783b */ /* 0x000e280000000200 */
[----:B--2---:R-:W-:Y:S04]  /*7a560*/  STL.64 [R1+0x40], R20 ;  /* 0x0000401401007387 */ /* 0x004fe80000100a00 */
[----:B------:R-:W-:Y:S04]  /*7a570*/  STL.64 [R1+0x48], R22 ;  /* 0x0000481601007387 */ /* 0x000fe80000100a00 */
[----:B------:R-:W2:Y:S04]  /*7a580*/  LDSM.16.M88.4 R20, [R28+0x1a000] ;  /* 0x01a000001c14783b */ /* 0x000ea80000000200 */
[----:B-1----:R-:W-:Y:S04]  /*7a590*/  STL.64 [R1+0x30], R16 ;  /* 0x0000301001007387 */ /* 0x002fe80000100a00 */
[----:B------:R-:W-:Y:S04]  /*7a5a0*/  STL.64 [R1+0x38], R18 ;  /* 0x0000381201007387 */ /* 0x000fe80000100a00 */
[----:B------:R-:W1:Y:S04]  /*7a5b0*/  LDSM.16.M88.4 R16, [R28+0x1b000] ;  /* 0x01b000001c10783b */ /* 0x000e680000000200 */
[----:B0-----:R0:W-:Y:S04]  /*7a5c0*/  STL.64 [R1+0x20], R12 ;  /* 0x0000200c01007387 */ /* 0x0011e80000100a00 */
[----:B------:R-:W-:Y:S04]  /*7a5d0*/  STL.64 [R1+0x28], R14 ;  /* 0x0000280e01007387 */ /* 0x000fe80000100a00 */
[----:B0-----:R-:W3:Y:S04]  /*7a5e0*/  LDL R12, [R1+0xd2c] ;  /* 0x000d2c00010c7983 */ /* 0x001ee80000100800 */
[----:B--2---:R-:W-:Y:S04]  /*7a5f0*/  STL.64 [R1+0x10], R20 ;  /* 0x0000101401007387 */ /* 0x004fe80000100a00 */
[----:B------:R-:W-:Y:S04]  /*7a600*/  STL.64 [R1+0x18], R22 ;  /* 0x0000181601007387 */ /* 0x000fe80000100a00 */
[----:B------:R-:W0:Y:S04]  /*7a610*/  LDSM.16.M88.4 R20, [R28+0x1d000] ;  /* 0x01d000001c14783b */ /* 0x000e280000000200 */
[----:B-1----:R-:W-:Y:S04]  /*7a620*/  STL.64 [R1], R16 ;  /* 0x0000001001007387 */ /* 0x002fe80000100a00 */
[----:B------:R-:W-:Y:S04]  /*7a630*/  STL.64 [R1+0x8], R18 ;  /* 0x0000081201007387 */ /* 0x000fe80000100a00 */
[----:B------:R-:W1:Y:S04]  /*7a640*/  LDSM.16.M88.4 R16, [R28+0x1e000] ;  /* 0x01e000001c10783b */ /* 0x000e680000000200 */
[----:B------:R-:W-:Y:S04]  /*7a650*/  STL.64 [R1+0x5d30], R26 ;  /* 0x005d301a01007387 */ /* 0x000fe80000100a00 */
[----:B------:R2:W-:Y:S02]  /*7a660*/  STL.64 [R1+0x5d28], R24 ;  /* 0x005d281801007387 */ /* 0x0005e40000100a00 */
[----:B--2---:R-:W-:-:S02]  /*7a670*/  IMAD.MOV.U32 R24, RZ, RZ, R7 ;  /* 0x000000ffff187224 */ /* 0x004fc400078e0007 */
[----:B------:R-:W-:-:S05]  /*7a680*/  IMAD.MOV.U32 R25, RZ, RZ, R6 ;  /* 0x000000ffff197224 */ /* 0x000fca00078e0006 */
[----:B------:R2:W-:Y:S04]  /*7a690*/  STL.64 [R1+0x5e00], R24 ;  /* 0x005e001801007387 */ /* 0x0005e80000100a00 */
[----:B--2---:R-:W2:Y:S04]  /*7a6a0*/  LDL.LU.64 R24, [R1+0x1a0] ;  /* 0x0001a00001187983 */ /* 0x004ea80000300a00 */
[----:B0-----:R-:W-:Y:S04]  /*7a6b0*/  STL [R1+0x5878], R22 ;  /* 0x0058781601007387 */ /* 0x001fe80000100800 */
[----:B------:R-:W-:Y:S04]  /*7a6c0*/  STL [R1+0x5864], R23 ;  /* 0x0058641701007387 */ /* 0x000fe80000100800 */
[----:B------:R0:W-:Y:S04]  /*7a6d0*/  STL.64 [R1+0x5e20], R20 ;  /* 0x005e201401007387 */ /* 0x0001e80000100a00 */
[----:B0-----:R-:W4:Y:S04]  /*7a6e0*/  LDL.LU.64 R20, [R1+0x5a0] ;  /* 0x0005a00001147983 */ /* 0x001f280000300a00 */
[----:B------:R-:W4:Y:S04]  /*7a6f0*/  LDL.LU.64 R22, [R1+0x5a8] ;  /* 0x0005a80001167983 */ /* 0x000f280000300a00 */
[----:B-1----:R-:W-:Y:S04]  /*7a700*/  STL [R1+0x5844], R18 ;  /* 0x0058441201007387 */ /* 0x002fe80000100800 */
[----:B------:R-:W-:Y:S04]  /*7a710*/  STL [R1+0x5840], R19 ;  /* 0x0058401301007387 */ /* 0x000fe80000100800 */
[----:B------:R0:W-:Y:S02]  /*7a720*/  STL.64 [R1+0x5e38], R16 ;  /* 0x005e381001007387 */ /* 0x0001e40000100a00 */
[----:B0-----:R-:W-:-:S02]  /*7a730*/  IMAD.MOV.U32 R16, RZ, RZ, R5 ;  /* 0x000000ffff107224 */ /* 0x001fc400078e0005 */
[----:B------:R-:W-:Y:S02]  /*7a740*/  IMAD.MOV.U32 R17, RZ, RZ, R4 ;  /* 0x000000ffff117224 */ /* 0x000fe400078e0004 */
[----:B------:R-:W0:Y:S04]  /*7a750*/  LDSM.16.M88.4 R4, [R28+0x1f000] ;  /* 0x01f000001c04783b */ /* 0x000e280000000200 */
[----:B0-----:R-:W-:Y:S04]  /*7a760*/  STL [R1+0x5d0c], R4 ;  /* 0x005d0c0401007387 */ /* 0x001fe80000100800 */
[----:B------:R0:W-:Y:S04]  /*7a770*/  STL [R1+0x5d08], R5 ;  /* 0x005d080501007387 */ /* 0x0001e80000100800 */
[----:B------:R-:W-:Y:S04]  /*7a780*/  STL [R1+0x5924], R6 ;  /* 0x0059240601007387 */ /* 0x000fe80000100800 */
[----:B------:R1:W-:Y:S04]  /*7a790*/  STL [R1+0x5920], R7 ;  /* 0x0059200701007387 */ /* 0x0003e80000100800 */
[----:B0-----:R-:W2:Y:S04]  /*7a7a0*/  LDL.LU.64 R4, [R1+0x5b0] ;  /* 0x0005b00001047983 */ /* 0x001ea80000300a00 */
[----:B-1----:R-:W2:Y:S04]  /*7a7b0*/  LDL.LU.64 R6, [R1+0x5b8] ;  /* 0x0005b80001067983 */ /* 0x002ea80000300a00 */
[----:B------:R-:W-:Y:S04]  /*7a7c0*/  STL [R1+0x4c80], R28 ;  /* 0x004c801c01007387 */ /* 0x000fe80000100800 */
[----:B---3--:R-:W0:Y:S04]  /*7a7d0*/  LDSM.16.MT88.4 R12, [R12+0x20000] ;  /* 0x020000000c0c783b */ /* 0x008e280000004200 */
[----:B0-----:R-:W-:Y:S04]  /*7a7e0*/  STL [R1+0x5cf4], R12 ;  /* 0x005cf40c01007387 */ /* 0x001fe80000100800 */
[----:B------:R-:W-:Y:S04]  /*7a7f0*/  STL [R1+0x5cf0], R13 ;  /* 0x005cf00d01007387 */ /* 0x000fe80000100800 */
[----:B------:R0:W-:Y:S04]  /*7a800*/  STL [R1+0x5cec], R14 ;  /* 0x005cec0e01007387 */ /* 0x0001e80000100800 */
[----:B------:R1:W-:Y:S01]  /*7a810*/  STL [R1+0x5ce8], R15 ;  /* 0x005ce80f01007387 */ /* 0x0003e20000100800 */
[----:B--2---:R-:W-:Y:S03]  /*7a820*/  HMMA.16816.F32.BF16 R4, R8, R16, R4 ;  /* 0x000000100804723c */ /* 0x004fe60000041804 */
[----:B------:R-:W2:Y:S04]  /*7a830*/  LDL.LU.64 R16, [R1+0x590] ;  /* 0x0005900001107983 */ /* 0x000ea80000300a00 */
[----:B------:R-:W2:Y:S01]  /*7a840*/  LDL.LU.64 R18, [R1+0x598] ;  /* 0x0005980001127983 */ /* 0x000ea20000300a00 */
[----:B0-----:R-:W-:-:S02]  /*7a850*/  IMAD.MOV.U32 R14, RZ, RZ, R24 ;  /* 0x000000ffff0e7224 */ /* 0x001fc400078e0018 */
[----:B-1----:R-:W-:Y:S11]  /*7a860*/  IMAD.MOV.U32 R15, RZ, RZ, R25 ;  /* 0x000000ffff0f7224 */ /* 0x002ff600078e0019 */
[----:B------:R-:W-:Y:S02]  /*7a870*/  @!UPT UIADD3 URZ, URZ, URZ, URZ ;  /* 0x0000003f3f3ff290 */ /* 0x000fe4000fffe03f */
[----:B------:R-:W-:Y:S04]  /*7a880*/  STL.64 [R1+0x5b0], R4 ;  /* 0x0005b00401007387 */ /* 0x000fe80000100a00 */
[----:B------:R4:W-:Y:S02]  /*7a890*/  STL.64 [R1+0x5b8], R6 ;  /* 0x0005b80601007387 */ /* 0x0009e40000100a00 */
[C---:B----4-:R-:W-:Y:S11]  /*7a8a0*/  HMMA.16816.F32.BF16 R4, R8.reuse, R24, R20 ;  /* 0x000000180804723c */ /* 0x050ff60000041814 */
[----:B------:R-:W-:Y:S11]  /*7a8b0*/  @!UPT UIADD3 URZ, URZ, URZ, URZ ;  /* 0x0000003f3f3ff290 */ /* 0x000ff6000fffe03f */
[----:B------:R-:W-:Y:S01]  /*7a8c0*/  @!UPT UIADD3 URZ, URZ, URZ, URZ ;  /* 0x0000003f3f3ff290 */ /* 0x000fe2000fffe03f */
[----:B------:R-:W-:Y:S04]  /*7a8d0*/  STL.64 [R1+0x5a0], R4 ;  /* 0x0005a00401007387 */ /* 0x000fe80000100a00 */
[----:B------:R-:W-:Y:S04]  /*7a8e0*/  STL.64 [R1+0x5a8], R6 ;  /* 0x0005a80601007387 */ /* 0x000fe80000100a00 */
[----:B------:R-:W3:Y:S04]  /*7a8f0*/  LDL.LU.64 R20, [R1+0x580] ;  /* 0x0005800001147983 */ /* 0x000ee80000300a00 */
[----:B------:R-:W4:Y:S04]  /*7a900*/  LDL.LU.64 R22, [R1+0x588] ;  /* 0x0005880001167983 */ /* 0x000f280000300a00 */
[----:B----4-:R-:W-:Y:S04]  /*7a910*/  STL.64 [R1+0x5e30], R22 ;  /* 0x005e301601007387 */ /* 0x010fe80000100a00 */
[----:B---3--:R0:W-:Y:S04]  /*7a920*/  STL.64 [R1+0x5e28], R20 ;  /* 0x005e281401007387 */ /* 0x0081e80000100a00 */
[----:B0-----:R-:W2:Y:S04]  /*7a930*/  LDL.LU.64 R20, [R1+0x190] ;  /* 0x0001900001147983 */ /* 0x001ea80000300a00 */
[----:B------:R-:W3:Y:S04]  /*7a940*/  LDL.LU.64 R4, [R1+0x570] ;  /* 0x0005700001047983 */ /* 0x000ee80000300a00 */
[----:B------:R-:W3:Y:S04]  /*7a950*/  LDL.LU.64 R6, [R1+0x578] ;  /* 0x0005780001067983 */ /* 0x000ee80000300a00 */
[----:B------:R-:W4:Y:S04]  /*7a960*/  LDL.LU.64 R24, [R1+0x560] ;  /* 0x0005600001187983 */ /* 0x000f280000300a00 */
[----:B------:R-:W3:Y:S01]  /*7a970*/  LDL.LU.64 R26, [R1+0x568] ;  /* 0x00056800011a7983 */ /* 0x000ee20000300a00 */
[----:B--2---:R-:W-:Y:S03]  /*7a980*/  HMMA.16816.F32.BF16 R16, R8, R20, R16 ;  /* 0x000000140810723c */ /* 0x004fe60000041810 */
[----:B---3--:R-:W-:Y:S04]  /*7a990*/  STL.64 [R1+0x5e18], R26 ;  /* 0x005e181a01007387 */ /* 0x008fe80000100a00 */
[----:B----4-:R0:W-:Y:S04]  /*7a9a0*/  STL.64 [R1+0x5e10], R24 ;  /* 0x005e101801007387 */ /* 0x0101e80000100a00 */
[----:B0-----:R-:W2:Y:S04]  /*7a9b0*/  LDL.LU.64 R24, [R1+0x170] ;  /* 0x0001700001187983 */ /* 0x001ea80000300a00 */
[----:B------:R-:W-:Y:S08]  /*7a9c0*/  STL [R1+0x5d10], R14 ;  /* 0x005d100e01007387 */ /* 0x000ff00000100800 */
[----:B------:R0:W-:Y:S04]  /*7a9d0*/  STL.64 [R1+0x590], R16 ;  /* 0x0005901001007387 */ /* 0x0001e80000100a00 */
[----:B------:R1:W-:Y:S04]  /*7a9e0*/  STL.64 [R1+0x598], R18 ;  /* 0x0005981201007387 */ /* 0x0003e80000100a00 */
[----:B0-----:R-:W3:Y:S01]  /*7a9f0*/  LDL.LU.64 R16, [R1+0x5e38] ;  /* 0x005e380001107983 */ /* 0x001ee20000300a00 */
[----:B-1----:R-:W-:-:S03]  /*7aa00*/  IMAD.MOV.U32 R19, RZ, RZ, R20 ;  /* 0x000000ffff137224 */ /* 0x002fc600078e0014 */
[----:B------:R-:W4:Y:S01]  /*7aa10*/  LDL.LU.64 R22, [R1+0x5e30] ;  /* 0x005e300001167983 */ /* 0x000f220000300a00 */
[----:B------:R-:W-:-:S03]  /*7aa20*/  IMAD.MOV.U32 R18, RZ, RZ, R21 ;  /* 0x000000ffff127224 */ /* 0x000fc600078e0015 */
[----:B------:R-:W4:Y:S04]  /*7aa30*/  LDL.LU.64 R20, [R1+0x5e28] ;  /* 0x005e280001147983 */ /* 0x000f280000300a00 */
[----:B------:R-:W-:Y:S04]  /*7aa40*/  STL.64 [R1+0x5d00], R18 ;  /* 0x005d001201007387 */ /* 0x000fe80000100a00 */
[----:B---3--:R0:W-:Y:S04]  /*7aa50*/  STL.64 [R1+0x5cf8], R16 ;  /* 0x005cf81001007387 */ /* 0x0081e80000100a00 */
[----:B0-----:R-:W4:Y:S01]  /*7aa60*/  LDL R16, [R1+0x180] ;  /* 0x0001800001107983 */ /* 0x001f220000100800 */
[----:B------:R-:W-:-:S07]  /*7aa70*/  IMAD.MOV.U32 R17, RZ, RZ, R29 ;  /* 0x000000ffff117224 */ /* 0x000fce00078e001d */
[C---:B----4-:R-:W-:Y:S01]  /*7aa80*/  HMMA.16816.F32.BF16 R16, R8.reuse, R16, R20 ;  /* 0x000000100810723c */ /* 0x050fe20000041814 */
[----:B------:R-:W3:Y:S11]  /*7aa90*/  LDL.LU.64 R20, [R1+0x5e20] ;  /* 0x005e200001147983 */ /* 0x000ef60000300a00 */
[----:B------:R-:W-:Y:S11]  /*7aaa0*/  @!UPT UIADD3 URZ, URZ, URZ, URZ ;  /* 0x0000003f3f3ff290 */ /* 0x000ff6000fffe03f */
[----:B------:R0:W-:Y:S04]  /*7aab0*/  STL.64 [R1+0x580], R16 ;  /* 0x0005801001007387 */ /* 0x0001e80000100a00 */
[----:B------:R-:W-:Y:S04]  /*7aac0*/  STL [R1+0x588], R18 ;  /* 0x0005881201007387 */ /* 0x000fe80000100800 */
[----:B0-----:R-:W4:Y:S01]  /*7aad0*/  LDL.LU.64 R16, [R1+0x140] ;  /* 0x0001400001107983 */ /* 0x001f220000300a00 */
[----:B--2---:R-:W-:Y:S01]  /*7aae0*/  HMMA.16816.F32.BF16 R4, R8, R24, R4 ;  /* 0x000000180804723c */ /* 0x004fe20000041804 */
[----:B------:R-:W-:-:S02]  /*7aaf0*/  IMAD.MOV.U32 R23, RZ, RZ, R19 ;  /* 0x000000ffff177224 */ /* 0x000fc400078e0013 */
[----:B------:R-:W-:Y:S01]  /*7ab00*/  IMAD.MOV.U32 R22, RZ, RZ, R25 ;  /* 0x000000ffff167224 */ /* 0x000fe200078e0019 */
[----:B----4-:R0:W-:Y:S04]  /*7ab10*/  STL.64 [R1+0x5e08], R16 ;  /* 0x005e081001007387 */ /* 0x0101e80000100a00 */
[----:B0-----:R-:W2:Y:S04]  /*7ab20*/  LDL.LU.64 R16, [R1+0x160] ;  /* 0x0001600001107983 */ /* 0x001ea80000300a00 */
[----:B------:R-:W-:Y:S11]  /*7ab30*/  STL [R1+0x5a80], R23 ;  /* 0x005a801701007387 */ /* 0x000ff60000100800 */
[----:B------:R0:W-:Y:S04]  /*7ab40*/  STL.64 [R1+0x570], R4 ;  /* 0x0005700401007387 */ /* 0x0001e80000100a00 */
[----:B------:R-:W-:Y:S04]  /*7ab50*/  STL.64 [R1+0x578], R6 ;  /* 0x0005780601007387 */ /* 0x000fe80000100a00 */
[----:B------:R-:W4:Y:S01]  /*7ab60*/  LDL.LU.64 R26, [R1+0x5e18] ;  /* 0x005e1800011a7983 */ /* 0x000f220000300a00 */
[----:B0-----:R-:W-:-:S03]  /*7ab70*/  IMAD.MOV.U32 R5, RZ, RZ, R24 ;  /* 0x000000ffff057224 */ /* 0x001fc600078e0018 */
[----:B------:R-:W4:Y:S01]  /*7ab80*/  LDL.LU.64 R24, [R1+0x5e10] ;  /* 0x005e100001187983 */ /* 0x000f220000300a00 */
[----:B--2---:R-:W-:Y:S01]  /*7ab90*/  IMAD.MOV.U32 R14, RZ, RZ, R16 ;  /* 0x000000ffff0e7224 */ /* 0x004fe200078e0010 */
[----:B----4-:R-:W-:Y:S01]  /*7aba0*/  HMMA.16816.F32.BF16 R24, R8, R16, R24 ;  /* 0x000000100818723c */ /* 0x010fe20000041818 */
[----:B------:R-:W-:Y:S02]  /*7abb0*/  IMAD.MOV.U32 R4, RZ, RZ, R17 ;  /* 0x000000ffff047224 */ /* 0x000fe400078e0011 */
[----:B------:R-:W2:Y:S11]  /*7abc0*/  LDL.LU.64 R16, [R1+0x5e08] ;  /* 0x005e080001107983 */ /* 0x000eb60000300a00 */
[----:B------:R-:W-:Y:S09]  /*7abd0*/  @!UPT UIADD3 URZ, URZ, URZ, URZ ;  /* 0x0000003f3f3ff290 */ /* 0x000ff2000fffe03f */
[----:B------:R0:W-:Y:S04]  /*7abe0*/  STL.64 [R1+0x560], R24 ;  /* 0x0005601801007387 */ /* 0x0001e80000100a00 */
[----:B------:R-:W-:Y:S04]  /*7abf0*/  STL [R1+0x568], R26 ;  /* 0x0005681a01007387 */ /* 0x000fe80000100800 */
[----:B0-----:R-:W4:Y:S04]  /*7ac00*/  LDL.LU.64 R24, [R1+0x5e00] ;  /* 0x005e000001187983 */ /* 0x001f280000300a00 */
[----:B------:R0:W-:Y:S04]  /*7ac10*/  STL.64 [R1+0x5d38], R4 ;  /* 0x005d380401007387 */ /* 0x0001e80000100a00 */
[----:B0-----:R-:W4:Y:S04]  /*7ac20*/  LDL.LU.64 R4, [R1+0x550] ;  /* 0x0005500001047983 */ /* 0x001f280000300a00 */
[----:B------:R-:W4:Y:S01]  /*7ac30*/  LDL.LU.64 R6, [R1+0x558] ;  /* 0x0005580001067983 */ /* 0x000f220000300a00 */
[----:B------:R-:W-:-:S05]  /*7ac40*/  IMAD.MOV.U32 R23, RZ, RZ, R27 ;  /* 0x000000ffff177224 */ /* 0x000fca00078e001b */
[----:B------:R-:W-:Y:S04]  /*7ac50*/  STL.64 [R1+0x5d20], R22 ;  /* 0x005d201601007387 */ /* 0x000fe80000100a00 */
[----:B---3--:R0:W-:Y:S01]  /*7ac60*/  STL.64 [R1+0x5d18], R20 ;  /* 0x005d181401007387 */ /* 0x0081e20000100a00 */
[C---:B----4-:R-:W-:Y:S11]  /*7ac70*/  HMMA.16816.F32.BF16 R24, R8.reuse, R24, R4 ;  /* 0x000000180818723c */ /* 0x050ff60000041804 */
[----:B------:R-:W-:Y:S11]  /*7ac80*/  @!UPT UIADD3 URZ, URZ, URZ, URZ ;  /* 0x0000003f3f3ff290 */ /* 0x000ff6000fffe03f */
[----:B------:R-:W-:Y:S01]  /*7ac90*/  @!UPT UIADD3 URZ, URZ, URZ, URZ ;  /* 0x0000003f3f3ff290 */ /* 0x000fe2000fffe03f */
[----:B------:R-:W-:Y:S04]  /*7aca0*/  STL.64 [R1+0x550], R24 ;  /* 0x0005501801007387 */ /* 0x000fe80000100a00 */
[----:B------:R-:W-:Y:S04]  /*7acb0*/  STL [R1+0x558], R26 ;  /* 0x0005581a01007387 */ /* 0x000fe80000100800 */
[----:B0-----:R-:W3:Y:S04]  /*7acc0*/  LDL.LU.64 R20, [R1+0xc0] ;  /* 0x0000c00001147983 */ /* 0x001ee80000300a00 */
[----:B---3--:R0:W-:Y:S04]  /*7acd0*/  STL.64 [R1+0x5da0], R20 ;  /* 0x005da01401007387 */ /* 0x0081e80000100a00 */
[----:B0-----:R-:W3:Y:S04]  /*7ace0*/  LDL R20, [R1+0xd0] ;  /* 0x0000d00001147983 */ /* 0x001ee80000100800 */
[----:B------:R-:W3:Y:S04]  /*7acf0*/  LDL R21, [R1+0xd4] ;  /* 0x0000d40001157983 */ /* 0x000ee80000100800 */
[----:B---3--:R-:W-:Y:S04]  /*7ad00*/  STL.64 [R1+0x5db8], R20 ;  /* 0x005db81401007387 */ /* 0x008fe80000100a00 */
[----:B------:R-:W3:Y:S04]  /*7ad10*/  LDL.LU.64 R4, [R1+0x90] ;  /* 0x0000900001047983 */ /* 0x000ee80000300a00 */
[----:B---3--:R0:W-:Y:S04]  /*7ad20*/  STL.64 [R1+0x5d80], R4 ;  /* 0x005d800401007387 */ /* 0x0081e80000100a00 */
[----:B0-----:R-:W3:Y:S04]  /*7ad30*/  LDL R4, [R1+0xf0] ;  /* 0x0000f00001047983 */ /* 0x001ee80000100800 */
[----:B------:R-:W3:Y:S04]  /*7ad40*/  LDL R5, [R1+0xf4] ;  /* 0x0000f40001057983 */ /* 0x000ee80000100800 */
[----:B---3--:R0:W-:Y:S04]  /*7ad50*/  STL.64 [R1+0x5dc8], R4 ;  /* 0x005dc80401007387 */ /* 0x0081e80000100a00 */
[----:B0-----:R-:W2:Y:S04]  /*7ad60*/  LDL.LU.64 R4, [R1+0x540] ;  /* 0x0005400001047983 */ /* 0x001ea80000300a00 */
[----:B------:R-:W2:Y:S04]  /*7ad70*/  LDL.LU.64 R6, [R1+0x548] ;  /* 0x0005480001067983 */ /* 0x000ea80000300a00 */
[----:B------:R-:W3:Y:S04]  /*7ad80*/  LDL R24, [R1+0x100] ;  /* 0x0001000001187983 */ /* 0x000ee80000100800 */
[----:B------:R-:W3:Y:S04]  /*7ad90*/  LDL R25, [R1+0x104] ;  /* 0x0001040001197983 */ /* 0x000ee80000100800 */
[----:B------:R-:W4:Y:S04]  /*7ada0*/  LDL R20, [R1+0x130] ;  /* 0x0001300001147983 */ /* 0x000f280000100800 */
[----:B------:R-:W4:Y:S04]  /*7adb0*/  LDL R21, [R1+0x134] ;  /* 0x0001340001157983 */ /* 0x000f280000100800 */
[----:B---3--:R0:W-:Y:S04]  /*7adc0*/  STL.64 [R1+0x5dd0], R24 ;  /* 0x005dd01801007387 */ /* 0x0081e80000100a00 */
[----:B0-----:R-:W3:Y:S04]  /*7add0*/  LDL R24, [R1+0x110] ;  /* 0x0001100001187983 */ /* 0x001ee80000100800 */
[----:B------:R-:W3:Y:S01]  /*7ade0*/  LDL R25, [R1+0x114] ;  /* 0x0001140001197983 */ /* 0x000ee20000100800 */
[----:B--2---:R-:W-:Y:S01]  /*7adf0*/  HMMA.16816.F32.BF16 R4, R8, R16, R4 ;  /* 0x000000100804723c */ /* 0x004fe20000041804 */
[----:B------:R-:W-:-:S02]  /*7ae00*/  IMAD.MOV.U32 R29, RZ, RZ, R27 ;  /* 0x000000ffff1d7224 */ /* 0x000fc400078e001b */
[----:B------:R-:W-:Y:S02]  /*7ae10*/  IMAD.MOV.U32 R12, RZ, RZ, R16 ;  /* 0x000000ffff0c7224 */ /* 0x000fe400078e0010 */
[----:B------:R-:W-:Y:S01]  /*7ae20*/  IMAD.MOV.U32 R13, RZ, RZ, R17 ;  /* 0x000000ffff0d7224 */ /* 0x000fe200078e0011 */
[----:B---3--:R0:W-:Y:S04]  /*7ae30*/  STL.64 [R1+0x5de8], R24 ;  /* 0x005de81801007387 */ /* 0x0081e80000100a00 */
[----:B0-----:R-:W2:Y:S04]  /*7ae40*/  LDL.64 R24, [R1+0x120] ;  /* 0x0001200001187983 */ /* 0x001ea80000100a00 */
[----:B------:R-:W-:Y:S09]  /*7ae50*/  STL [R1+0x5be0], R29 ;  /* 0x005be01d01007387 */ /* 0x000ff20000100800 */
[----:B------:R-:W-:Y:S04]  /*7ae60*/  STL.64 [R1+0x540], R4 ;  /* 0x0005400401007387 */ /* 0x000fe80000100a00 */
[----:B------:R-:W-:Y:S04]  /*7ae70*/  STL.64 [R1+0x548], R6 ;  /* 0x0005480601007387 */ /* 0x000fe80000100a00 */
[----:B------:R-:W3:Y:S04]  /*7ae80*/  LDL.LU.64 R16, [R1+0x80] ;  /* 0x0000800001107983 */ /* 0x000ee80000300a00 */
[----:B---3--:R0:W-:Y:S04]  /*7ae90*/  STL.64 [R1+0x5d78], R16 ;  /* 0x005d781001007387 */ /* 0x0081e80000100a00 */
[----:B0-----:R-:W3:Y:S01]  /*7aea0*/  LDL R16, [R1+0xe0] ;  /* 0x0000e00001107983 */ /* 0x001ee20000100800 */
[----:B------:R-:W-:-:S05]  /*7aeb0*/  IMAD.MOV.U32 R17, RZ, RZ, R3 ;  /* 0x000000ffff117224 */ /* 0x000fca00078e0003 */
[----:B---3--:R0:W-:Y:S04]  /*7aec0*/  STL.64 [R1+0x5dc0], R16 ;  /* 0x005dc01001007387 */ /* 0x0081e80000100a00 */
[----:B0-----:R-:W4:Y:S04]  /*7aed0*/  LDL.LU.64 R16, [R1+0x530] ;  /* 0x0005300001107983 */ /* 0x001f280000300a00 */
[----:B------:R-:W4:Y:S04]  /*7aee0*/  LDL.LU.64 R18, [R1+0x538] ;  /* 0x0005380001127983 */ /* 0x000f280000300a00 */
[----:B------:R-:W-:Y:S04]  /*7aef0*/  STL.64 [R1+0x5d48], R14 ;  /* 0x005d480e01007387 */ /* 0x000fe80000100a00 */
[----:B------:R-:W-:Y:S04]  /*7af00*/  STL.64 [R1+0x5d40], R12 ;  /* 0x005d400c01007387 */ /* 0x000fe80000100a00 */
[----:B------:R-:W3:Y:S04]  /*7af10*/  LDL.LU.64 R4, [R1+0x8f0] ;  /* 0x0008f00001047983 */ /* 0x000ee80000300a00 */
[----:B------:R-:W2:Y:S04]  /*7af20*/  LDL.LU.64 R6, [R1+0x8f8] ;  /* 0x0008f80001067983 */ /* 0x000ea80000300a00 */
[----:B--2---:R-:W-:Y:S04]  /*7af30*/  STL.64 [R1+0x5de0], R6 ;  /* 0x005de00601007387 */ /* 0x004fe80000100a00 */
[----:B---3--:R0:W-:Y:S04]  /*7af40*/  STL.64 [R1+0x5dd8], R4 ;  /* 0x005dd80401007387 */ /* 0x0081e80000100a00 */
[----:B0-----:R-:W2:Y:S04]  /*7af50*/  LDL.LU.64 R4, [R1+0x900] ;  /* 0x0009000001047983 */ /* 0x001ea80000300a00 */
[----:B------:R-:W3:Y:S01]  /*7af60*/  LDL.LU.64 R6, [R1+0x908] ;  /* 0x0009080001067983 */ /* 0x000ee20000300a00 */
[----:B------:R-:W-:-:S02]  /*7af70*/  IMAD.MOV.U32 R12, RZ, RZ, R2 ;  /* 0x000000ffff0c7224 */ /* 0x000fc400078e0002 */
[----:B------:R-:W-:Y:S01]  /*7af80*/  IMAD.MOV.U32 R13, RZ, RZ, R0 ;  /* 0x000000ffff0d7224 */ /* 0x000fe200078e0000 */
[----:B---3--:R-:W-:Y:S04]  /*7af90*/  STL.64 [R1+0x5df8], R6 ;  /* 0x005df80601007387 */ /* 0x008fe80000100a00 */
[----:B--2---:R0:W-:Y:S04]  /*7afa0*/  STL.64 [R1+0x5df0], R4 ;  /* 0x005df00401007387 */ /* 0x0041e80000100a00 */
[----:B0-----:R-:W2:Y:S04]  /*7afb0*/  LDL.LU.64 R4, [R1+0x910] ;  /* 0x0009100001047983 */ /* 0x001ea80000300a00 */
[----:B------:R-:W2:Y:S04]  /*7afc0*/  LDL.LU.64 R6, [R1+0x918] ;  /* 0x0009180001067983 */ /* 0x000ea80000300a00 */
[----:B------:R0:W-:Y:S04]  /*7afd0*/  STL.64 [R1+0x5d88], R12 ;  /* 0x005d880c01007387 */ /* 0x0001e80000100a00 */
[----:B0-----:R-:W3:Y:S04]  /*7afe0*/  LDL.LU.64 R12, [R1+0xb0] ;  /* 0x0000b000010c7983 */ /* 0x001ee80000300a00 */
[----:B---3--:R4:W-:Y:S02]  /*7aff0*/  STL.64 [R1+0x5d98], R12 ;  /* 0x005d980c01007387 */ /* 0x0089e40000100a00 */
[C---:B----4-:R-:W-:Y:S02]  /*7b000*/  HMMA.16816.F32.BF16 R12, R8.reuse, R20, R16 ;  /* 0x00000014080c723c */ /* 0x050fe40000041810 */
[----:B------:R-:W3:Y:S04]  /*7b010*/  LDL.LU.64 R16, [R1+0x8e0] ;  /* 0x0008e00001107983 */ /* 0x000ee80000300a00 */
[----:B------:R-:W3:Y:S11]  /*7b020*/  LDL.LU.64 R18, [R1+0x8e8] ;  /* 0x0008e80001127983 */ /* 0x000ef60000300a00 */
[----:B------:R-:W-:Y:S06]  /*7b030*/  @!UPT UIADD3 URZ, URZ, URZ, URZ ;  /* 0x0000003f3f3ff290 */ /* 0x000fec000fffe03f */
[----:B------:R0:W-:Y:S04]  /*7b040*/  STL.64 [R1+0x530], R12 ;  /* 0x0005300c01007387 */ /* 0x0001e80000100a00 */
[----:B------:R1:W-:Y:S04]  /*7b050*/  STL.64 [R1+0x538], R14 ;  /* 0x0005380e01007387 */ /* 0x0003e80000100a00 */
[----:B------:R-:W4:Y:S04]  /*7b060*/  LDL.LU.64 R20, [R1+0x8d0] ;  /* 0x0008d00001147983 */ /* 0x000f280000300a00 */
[----:B------:R-:W4:Y:S04]  /*7b070*/  LDL.LU.64 R22, [R1+0x8d8] ;  /* 0x0008d80001167983 */ /* 0x000f280000300a00 */
[----:B0-----:R-:W3:Y:S04]  /*7b080*/  LDL.LU.64 R12, [R1+0x8b0] ;  /* 0x0008b000010c7983 */ /* 0x001ee80000300a00 */
[----:B-1----:R-:W3:Y:S01]  /*7b090*/  LDL.LU.64 R14, [R1+0x8b8] ;  /* 0x0008b800010e7983 */ /* 0x002ee20000300a00 */
[----:B--2---:R-:W-:Y:S01]  /*7b0a0*/  HMMA.16816.F32.BF16 R4, R8, R24, R4 ;  /* 0x000000180804723c */ /* 0x004fe20000041804 */
[----:B------:R-:W-:-:S02]  /*7b0b0*/  IMAD.MOV.U32 R0, RZ, RZ, R25 ;  /* 0x000000ffff007224 */ /* 0x000fc400078e0019 */
[----:B---3--:R-:W-:Y:S04]  /*7b0c0*/  STL.64 [R1+0x5db0], R14 ;  /* 0x005db00e01007387 */ /* 0x008fe80000100a00 */
[----:B------:R0:W-:Y:S04]  /*7b0d0*/  STL.64 [R1+0x5da8], R12 ;  /* 0x005da80c01007387 */ /* 0x0001e80000100a00 */
[----:B0-----:R-:W2:Y:S04]  /*7b0e0*/  LDL.LU.64 R12, [R1+0x8c0] ;  /* 0x0008c000010c7983 */ /* 0x001ea80000300a00 */
[----:B------:R-:W2:Y:S08]  /*7b0f0*/  LDL.LU.64 R14, [R1+0x8c8] ;  /* 0x0008c800010e7983 */ /* 0x000eb00000300a00 */
[----:B------:R-:W-:Y:S04]  /*7b100*/  STL.64 [R1+0x520], R4 ;  /* 0x0005200401007387 */ /* 0x000fe80000100a00 */
[----:B------:R0:W-:Y:S04]  /*7b110*/  STL.64 [R1+0x528], R6 ;  /* 0x0005280601007387 */ /* 0x0001e80000100a00 */
[----:B0-----:R-:W3:Y:S04]  /*7b120*/  LDL.LU.64 R6, [R1+0x5df8] ;  /* 0x005df80001067983 */ /* 0x001ee80000300a00 */
[----:B------:R-:W3:Y:S04]  /*7b130*/  LDL.LU.64 R4, [R1+0x5df0] ;  /* 0x005df00001047983 */ /* 0x000ee80000300a00 */
[----:B------:R-:W3:Y:S04]  /*7b140*/  LDL.LU.64 R24, [R1+0x5de8] ;  /* 0x005de80001187983 */ /* 0x000ee80000300a00 */
[----:B------:R-:W-:Y:S01]  /*7b150*/  STL [R1+0x5c64], R0 ;  /* 0x005c640001007387 */ /* 0x000fe20000100800 */
[C---:B---3--:R-:W-:Y:S03]  /*7b160*/  HMMA.16816.F32.BF16 R24, R8.reuse, R24, R4 ;  /* 0x000000180818723c */ /* 0x048fe60000041804 */
[----:B------:R-:W3:Y:S04]  /*7b170*/  LDL.LU.64 R6, [R1+0x5de0] ;  /* 0x005de00001067983 */ /* 0x000ee80000300a00 */
[----:B------:R-:W3:Y:S11]  /*7b180*/  LDL.LU.64 R4, [R1+0x5dd8] ;  /* 0x005dd80001047983 */ /* 0x000ef60000300a00 */
[----:B------:R-:W-:Y:S05]  /*7b190*/  @!UPT UIADD3 URZ, URZ, URZ, URZ ;  /* 0x0000003f3f3ff290 */ /* 0x000fea000fffe03f */
[----:B------:R0:W-:Y:S04]  /*7b1a0*/  STL.64 [R1+0x510], R24 ;  /* 0x0005101801007387 */ /* 0x0001e80000100a00 */
[----:B------:R3:W-:Y:S04]  /*7b1b0*/  STL.64 [R1+0x518], R26 ;  /* 0x0005181a01007387 */ /* 0x0007e80000100a00 */
[----:B0-----:R-:W3:Y:S02]  /*7b1c0*/  LDL.LU.64 R24, [R1+0x5dd0] ;  /* 0x005dd00001187983 */ /* 0x001ee40000300a00 */
[C---:B---3--:R-:W-:Y:S02]  /*7b1d0*/  HMMA.16816.F32.BF16 R24, R8.reuse, R24, R4 ;  /* 0x000000180818723c */ /* 0x048fe40000041804 */
[----:B------:R-:W3:Y:S11]  /*7b1e0*/  LDL.LU.64 R4, [R1+0x5dc8] ;  /* 0x005dc80001047983 */ /* 0x000ef60000300a00 */
[----:B------:R-:W-:Y:S10]  /*7b1f0*/  @!UPT UIADD3 URZ, URZ, URZ, URZ ;  /* 0x0000003f3f3ff290 */ /* 0x000ff4000fffe03f */
[----:B------:R0:W-:Y:S04]  /*7b200*/  STL.64 [R1+0x500], R24 ;  /* 0x0005001801007387 */ /* 0x0001e80000100a00 */
[----:B------:R-:W-:Y:S04]  /*7b210*/  STL.64 [R1+0x508], R26 ;  /* 0x0005081a01007387 */ /* 0x000fe80000100a00 */
[----:B0-----:R-:W2:Y:S01]  /*7b220*/  LDL.64 R24, [R1+0x70] ;  /* 0x0000700001187983 */ /* 0x001ea20000100a00 */
[C---:B---3--:R-:W-:Y:S03]  /*7b230*/  HMMA.16816.F32.BF16 R4, R8.reuse, R4, R16 ;  /* 0x000000040804723c */ /* 0x048fe60000041810 */
[----:B--2---:R0:W-:Y:S04]  /*7b240*/  STL.64 [R1+0x5d90], R24 ;  /* 0x005d901801007387 */ /* 0x0041e80000100a00 */
[----:B0-----:R-:W2:Y:S04]  /*7b250*/  LDL.LU.64 R24, [R1+0x840] ;  /* 0x0008400001187983 */ /* 0x001ea80000300a00 */
[----:B------:R-:W2:Y:S04]  /*7b260*/  LDL.LU.64 R26, [R1+0x848] ;  /* 0x00084800011a7983 */ /* 0x000ea80000300a00 */
[----:B------:R-:W4:Y:S08]  /*7b270*/  LDL.LU.64 R16, [R1+0x5dc0] ;  /* 0x005dc00001107983 */ /* 0x000f300000300a00 */
[----:B------:R0:W-:Y:S04]  /*7b280*/  STL.64 [R1+0x4f0], R4 ;  /* 0x0004f00401007387 */ /* 0x0001e80000100a00 */
[----:B------:R1:W-:Y:S04]  /*7b290*/  STL.64 [R1+0x4f8], R6 ;  /* 0x0004f80601007387 */ /* 0x0003e80000100a00 */
[----:B0-----:R-:W3:Y:S04]  /*7b2a0*/  LDL.LU.64 R4, [R1+0x830] ;  /* 0x0008300001047983 */ /* 0x001ee80000300a00 */
[----:B-1----:R-:W3:Y:S01]  /*7b2b0*/  LDL.LU.64 R6, [R1+0x838] ;  /* 0x0008380001067983 */ /* 0x002ee20000300a00 */
[C---:B----4-:R-:W-:Y:S03]  /*7b2c0*/  HMMA.16816.F32.BF16 R16, R8.reuse, R16, R20 ;  /* 0x000000100810723c */ /* 0x050fe60000041814 */
[----:B------:R-:W4:Y:S11]  /*7b2d0*/  LDL.LU.64 R20, [R1+0x5db8] ;  /* 0x005db80001147983 */ /* 0x000f360000300a00 */
[----:B------:R-:W-:Y:S09]  /*7b2e0*/  @!UPT UIADD3 URZ, URZ, URZ, URZ ;  /* 0x0000003f3f3ff290 */ /* 0x000ff2000fffe03f */
[----:B------:R0:W-:Y:S04]  /*7b2f0*/  STL.64 [R1+0x4e0], R16 ;  /* 0x0004e01001007387 */ /* 0x0001e80000100a00 */
[----:B------:R1:W-:Y:S04]  /*7b300*/  STL.64 [R1+0x4e8], R18 ;  /* 0x0004e81201007387 */ /* 0x0003e80000100a00 */
[----:B0-----:R-:W2:Y:S04]  /*7b310*/  LDL.LU.64 R16, [R1+0x820] ;  /* 0x0008200001107983 */ /* 0x001ea80000300a00 */
[----:B-1----:R-:W2:Y:S01]  /*7b320*/  LDL.LU.64 R18, [R1+0x828] ;  /* 0x0008280001127983 */ /* 0x002ea20000300a00 */
[C---:B----4-:R-:W-:Y:S03]  /*7b330*/  HMMA.16816.F32.BF16 R20, R8.reuse, R20, R12 ;  /* 0x000000140814723c */ /* 0x050fe6000004180c */
[----:B------:R-:W4:Y:S04]  /*7b340*/  LDL.LU.64 R14, [R1+0x5db0] ;  /* 0x005db000010e7983 */ /* 0x000f280000300a00 */
[----:B------:R-:W4:Y:S11]  /*7b350*/  LDL.LU.64 R12, [R1+0x5da8] ;  /* 0x005da800010c7983 */ /* 0x000f360000300a00 */
[----:B------:R-:W-:Y:S05]  /*7b360*/  @!UPT UIADD3 URZ, URZ, URZ, URZ ;  /* 0x0000003f3f3ff290 */ /* 0x000fea000fffe03f */
[----:B------:R0:W-:Y:S04]  /*7b370*/  STL.64 [R1+0x4d0], R20 ;  /* 0x0004d01401007387 */ /* 0x0001e80000100a00 */
[----:B------:R-:W-:Y:S04]  /*7b380*/  STL.64 [R1+0x4d8], R22 ;  /* 0x0004d81601007387 */ /* 0x000fe80000100a00 */
[----:B0-----:R-:W4:Y:S02]  /*7b390*/  LDL.LU.64 R20, [R1+0x5da0] ;  /* 0x005da00001147983 */ /* 0x001f240000300a00 */
[----:B----4-:R-:W-:Y:S11]  /*7b3a0*/  HMMA.16816.F32.BF16 R12, R8, R20, R12 ;  /* 0x00000014080c723c */ /* 0x010ff6000004180c */
[----:B------:R-:W-:Y:S11]  /*7b3b0*/  @!UPT UIADD3 URZ, URZ, URZ, URZ ;  /* 0x0000003f3f3ff290 */ /* 0x000ff6000fffe03f */
[----:B------:R-:W-:Y:S01]  /*7b3c0*/  @!UPT UIADD3 URZ, URZ, URZ, URZ ;  /* 0x0000003f3f3ff290 */ /* 0x000fe2000fffe03f */
[----:B------:R0:W-:Y:S04]  /*7b3d0*/  STL.64 [R1+0x4c0], R12 ;  /* 0x0004c00c01007387 */ /* 0x0001e80000100a00 */
[----:B------:R-:W-:Y:S04]  /*7b3e0*/  STL.64 [R1+0x4c8], R14 ;  /* 0x0004c80e01007387 */ /* 0x000fe80000100a00 */
[----:B0-----:R-:W2:Y:S01]  /*7b3f0*/  LDL.LU.64 R12, [R1+0x5d98] ;  /* 0x005d9800010c7983 */ /* 0x001ea20000300a00 */
[----:B------:R-:W-:Y:S02]  /*7b400*/  IMAD.MOV.U32 R2, RZ, RZ, R21 ;  /* 0x000000ffff027224 */ /* 0x000fe400078e0015 */
[----:B------:R-:W-:-:S02]  /*7b410*/  IMAD.MOV.U32 R3, RZ, RZ, R20 ;  /* 0x000000ffff037224 */ /* 0x000fc400078e0014 */
[----:B------:R-:W4:Y:S04]  /*7b420*/  LDL.LU.64 R20, [R1+0x810] ;  /* 0x0008100001147983 */ /* 0x000f280000300a00 */
[----:B------:R-:W4:Y:S04]  /*7b430*/  LDL.LU.64 R22, [R1+0x818] ;  /* 0x0008180001167983 */ /* 0x000f280000300a00 */
[----:B------:R-:W-:Y:S04]  /*7b440*/  STL [R1+0x5be8], R2 ;  /* 0x005be80201007387 */ /* 0x000fe80000100800 */
[----:B------:R-:W-:Y:S01]  /*7b450*/  STL [R1+0x5be4], R3 ;  /* 0x005be40301007387 */ /* 0x000fe20000100800 */
[----:B--2---:R-:W-:Y:S01]  /*7b460*/  HMMA.16816.F32.BF16 R24, R8, R12, R24 ;  /* 0x0000000c0818723c */ /* 0x004fe20000041818 */
[----:B------:R-:W-:-:S02]  /*7b470*/  IMAD.MOV.U32 R29, RZ, RZ, R12 ;  /* 0x000000ffff1d7224 */ /* 0x000fc400078e000c */
[----:B------:R-:W-:Y:S11]  /*7b480*/  IMAD.MOV.U32 R28, RZ, RZ, R13 ;  /* 0x000000ffff1c7224 */ /* 0x000ff600078e000d */
[----:B------:R-:W-:Y:S09]  /*7b490*/  @!UPT UIADD3 URZ, URZ, URZ, URZ ;  /* 0x0000003f3f3ff290 */ /* 0x000ff2000fffe03f */
[----:B------:R0:W-:Y:S04]  /*7b4a0*/  STL.64 [R1+0x4b0], R24 ;  /* 0x0004b01801007387 */ /* 0x0001e80000100a00 */
[----:B------:R-:W-:Y:S04]  /*7b4b0*/  STL.64 [R1+0x4b8], R26 ;  /* 0x0004b81a01007387 */ /* 0x000fe80000100a00 */
[----:B0-----:R-:W2:Y:S04]  /*7b4c0*/  LDL.LU.64 R24, [R1+0x5d90] ;  /* 0x005d900001187983 */ /* 0x001ea80000300a00 */
[----:B------:R-:W3:Y:S04]  /*7b4d0*/  LDL.LU.64 R12, [R1+0x5d88] ;  /* 0x005d8800010c7983 */ /* 0x000ee80000300a00 */
[----:B------:R-:W-:Y:S04]  /*7b4e0*/  STL [R1+0x5bf0], R28 ;  /* 0x005bf01c01007387 */ /* 0x000fe80000100800 */
[----:B------:R-:W-:Y:S01]  /*7b4f0*/  STL [R1+0x5bec], R29 ;  /* 0x005bec1d01007387 */ /* 0x000fe20000100800 */
[C---:B---3--:R-:W-:Y:S03]  /*7b500*/  HMMA.16816.F32.BF16 R12, R8.reuse, R12, R4 ;  /* 0x0000000c080c723c */ /* 0x048fe60000041804 */
[----:B------:R-:W3:Y:S11]  /*7b510*/  LDL.LU.64 R4, [R1+0x5d80] ;  /* 0x005d800001047983 */ /* 0x000ef60000300a00 */
[----:B------:R-:W-:Y:S09]  /*7b520*/  @!UPT UIADD3 URZ, URZ, URZ, URZ ;  /* 0x0000003f3f3ff290 */ /* 0x000ff2000fffe03f */
[----:B------:R0:W-:Y:S04]  /*7b530*/  STL.64 [R1+0x4a0], R12 ;  /* 0x0004a00c01007387 */ /* 0x0001e80000100a00 */
[----:B------:R1:W-:Y:S04]  /*7b540*/  STL.64 [R1+0x4a8], R14 ;  /* 0x0004a80e01007387 */ /* 0x0003e80000100a00 */
[----:B0-----:R-:W2:Y:S04]  /*7b550*/  LDL.LU.64 R12, [R1+0x800] ;  /* 0x00080000010c7983 */ /* 0x001ea80000300a00 */
[----:B-1----:R-:W2:Y:S01]  /*7b560*/  LDL.LU.64 R14, [R1+0x808] ;  /* 0x00080800010e7983 */ /* 0x002ea20000300a00 */
[----:B---3--:R-:W-:Y:S01]  /*7b570*/  HMMA.16816.F32.BF16 R16, R8, R4, R16 ;  /* 0x000000040810723c */ /* 0x008fe20000041810 */
[----:B------:R-:W-:-:S02]  /*7b580*/  IMAD.MOV.U32 R2, RZ, RZ, R4 ;  /* 0x000000ffff027224 */ /* 0x000fc400078e0004 */
[----:B------:R-:W-:Y:S11]  /*7b590*/  IMAD.MOV.U32 R3, RZ, RZ, R5 ;  /* 0x000000ffff037224 */ /* 0x000ff600078e0005 */
[----:B------:R-:W-:Y:S09]  /*7b5a0*/  @!UPT UIADD3 URZ, URZ, URZ, URZ ;  /* 0x0000003f3f3ff290 */ /* 0x000ff2000fffe03f */
[----:B------:R0:W-:Y:S04]  /*7b5b0*/  STL.64 [R1+0x490], R16 ;  /* 0x0004901001007387 */ /* 0x0001e80000100a00 */
[----:B------:R-:W-:Y:S04]  /*7b5c0*/  STL.64 [R1+0x498], R18 ;  /* 0x0004981201007387 */ /* 0x000fe80000100a00 */
[----:B0-----:R-:W4:Y:S04]  /*7b5d0*/  LDL.LU.64 R16, [R1+0x5d78] ;  /* 0x005d780001107983 */ /* 0x001f280000300a00 */
[----:B------:R-:W3:Y:S04]  /*7b5e0*/  LDL.LU.64 R4, [R1+0x40] ;  /* 0x0000400001047983 */ /* 0x000ee80000300a00 */
[----:B---3--:R4:W-:Y:S02]  /*7b5f0*/  STL.64 [R1+0x5d68], R4 ;  /* 0x005d680401007387 */ /* 0x0089e40000100a00 */
[C---:B----4-:R-:W-:Y:S02]  /*7b600*/  HMMA.16816.F32.BF16 R4, R8.reuse, R16, R20 ;  /* 0x000000100804723c */ /* 0x050fe40000041814 */
[----:B------:R-:W-:Y:S04]  /*7b610*/  STL [R1+0x5bf8], R2 ;  /* 0x005bf80201007387 */ /* 0x000fe80000100800 */
[----:B------:R-:W-:Y:S11]  /*7b620*/  STL [R1+0x5bf4], R3 ;  /* 0x005bf40301007387 */ /* 0x000ff60000100800 */
[----:B------:R-:W-:Y:S06]  /*7b630*/  @!UPT UIADD3 URZ, URZ, URZ, URZ ;  /* 0x0000003f3f3ff290 */ /* 0x000fec000fffe03f */
[----:B------:R-:W-:Y:S04]  /*7b640*/  STL.64 [R1+0x480], R4 ;  /* 0x0004800401007387 */ /* 0x000fe80000100a00 */
[----:B------:R-:W-:Y:S04]  /*7b650*/  STL.64 [R1+0x488], R6 ;  /* 0x0004880601007387 */ /* 0x000fe80000100a00 */
[----:B------:R-:W3:Y:S01]  /*7b660*/  LDL.LU.64 R20, [R1+0x30] ;  /* 0x0000300001147983 */ /* 0x000ee20000300a00 */
[----:B--2---:R-:W-:Y:S01]  /*7b670*/  HMMA.16816.F32.BF16 R12, R8, R24, R12 ;  /* 0x00000018080c723c */ /* 0x004fe2000004180c */
[----:B------:R-:W-:-:S02]  /*7b680*/  IMAD.MOV.U32 R28, RZ, RZ, R16 ;  /* 0x000000ffff1c7224 */ /* 0x000fc400078e0010 */
[----:B------:R-:W-:Y:S01]  /*7b690*/  IMAD.MOV.U32 R29, RZ, RZ, R17 ;  /* 0x000000ffff1d7224 */ /* 0x000fe200078e0011 */
[----:B---3--:R0:W-:Y:S04]  /*7b6a0*/  STL.64 [R1+0x5d70], R20 ;  /* 0x005d701401007387 */ /* 0x0081e80000100a00 */
[----:B0-----:R-:W2:Y:S04]  /*7b6b0*/  LDL.LU.64 R20, [R1+0x7f0] ;  /* 0x0007f00001147983 */ /* 0x001ea80000300a00 */
[----:B------:R-:W2:Y:S04]  /*7b6c0*/  LDL.LU.64 R22, [R1+0x7f8] ;  /* 0x0007f80001167983 */ /* 0x000ea80000300a00 */
[----:B------:R-:W-:Y:S04]  /*7b6d0*/  STL [R1+0x5c08], R28 ;  /* 0x005c081c01007387 */ /* 0x000fe80000100800 */
[----:B------:R-:W-:Y:S04]  /*7b6e0*/  STL [R1+0x5bfc], R29 ;  /* 0x005bfc1d01007387 */ /* 0x000fe80000100800 */
[----:B------:R-:W3:Y:S04]  /*7b6f0*/  LDL.LU.64 R4, [R1+0x7e0] ;  /* 0x0007e00001047983 */ /* 0x000ee80000300a00 */
[----:B------:R0:W-:Y:S04]  /*7b700*/  STL.64 [R1+0x470], R12 ;  /* 0x0004700c01007387 */ /* 0x0001e80000100a00 */
[----:B------:R1:W-:Y:S04]  /*7b710*/  STL.64 [R1+0x478], R14 ;  /* 0x0004780e01007387 */ /* 0x0003e80000100a00 */
[----:B------:R-:W3:Y:S04]  /*7b720*/  LDL.LU.64 R6, [R1+0x7e8] ;  /* 0x0007e80001067983 */ /* 0x000ee80000300a00 */
[----:B0-----:R-:W4:Y:S04]  /*7b730*/  LDL.LU.64 R12, [R1+0x7d0] ;  /* 0x0007d000010c7983 */ /* 0x001f280000300a00 */
[----:B-1----:R-:W4:Y:S04]  /*7b740*/  LDL.LU.64 R14, [R1+0x7d8] ;  /* 0x0007d800010e7983 */ /* 0x002f280000300a00 */
[----:B------:R-:W2:Y:S04]  /*7b750*/  LDL.LU.64 R16, [R1+0x10] ;  /* 0x0000100001107983 */ /* 0x000ea80000300a00 */
[----:B--2---:R0:W-:Y:S04]  /*7b760*/  STL.64 [R1+0x5d50], R16 ;  /* 0x005d501001007387 */ /* 0x0041e80000100a00 */
[----:B0-----:R-:W2:Y:S01]  /*7b770*/  LDL.LU.64 R16, [R1+0x20] ;  /* 0x0000200001107983 */ /* 0x001ea20000300a00 */
[----:B------:R-:W-:-:S03]  /*7b780*/  IMAD.MOV.U32 R3, RZ, RZ, R24 ;  /* 0x000000ffff037224 */ /* 0x000fc600078e0018 */
[----:B--2---:R0:W-:Y:S04]  /*7b790*/  STL.64 [R1+0x5d60], R16 ;  /* 0x005d601001007387 */ /* 0x0041e80000100a00 */
[----:B0-----:R-:W2:Y:S04]  /*7b7a0*/  LDL.LU.64 R16, [R1+0x60] ;  /* 0x0000600001107983 */ /* 0x001ea80000300a00 */
[----:B------:R-:W2:Y:S04]  /*7b7b0*/  LDL.LU.64 R24, [R1] ;  /* 0x0000000001187983 */ /* 0x000ea80000300a00 */
[----:B--2---:R0:W-:Y:S04]  /*7b7c0*/  STL.64 [R1+0x5d58], R24 ;  /* 0x005d581801007387 */ /* 0x0041e80000100a00 */
[----:B0-----:R-:W3:Y:S01]  /*7b7d0*/  LDL.LU.64 R24, [R1+0x50] ;  /* 0x0000500001187983 */ /* 0x001ee20000300a00 */
[----:B------:R-:W-:Y:S01]  /*7b7e0*/  HMMA.16816.F32.BF16 R20, R8, R16, R20 ;  /* 0x000000100814723c */ /* 0x000fe20000041814 */
[----:B------:R-:W-:-:S02]  /*7b7f0*/  IMAD.MOV.U32 R2, RZ, RZ, R17 ;  /* 0x000000ffff027224 */ /* 0x000fc400078e0011 */
[----:B------:R-:W-:Y:S01]  /*7b800*/  STL [R1+0x5c0c], R3 ;  /* 0x005c0c0301007387 */ /* 0x000fe20000100800 */
[----:B------:R-:W-:Y:S11]  /*7b810*/  IMAD.MOV.U32 R29, RZ, RZ, R16 ;  /* 0x000000ffff1d7224 */ /* 0x000ff600078e0010 */
[----:B------:R-:W-:Y:S08]  /*7b820*/  @!UPT UIADD3 URZ, URZ, URZ, URZ ;  /* 0x0000003f3f3ff290 */ /* 0x000ff0000fffe03f */
[----:B------:R0:W-:Y:S04]  /*7b830*/  STL.64 [R1+0x460], R20 ;  /* 0x0004601401007387 */ /* 0x0001e80000100a00 */
[----:B------:R-:W-:Y:S04]  /*7b840*/  STL.64 [R1+0x468], R22 ;  /* 0x0004681601007387 */ /* 0x000fe80000100a00 */
[----:B0-----:R-:W2:Y:S04]  /*7b850*/  LDL.LU.64 R20, [R1+0x5d70] ;  /* 0x005d700001147983 */ /* 0x001ea80000300a00 */
[----:B------:R-:W2:Y:S04]  /*7b860*/  LDL.LU.64 R16, [R1+0x790] ;  /* 0x0007900001107983 */ /* 0x000ea80000300a00 */
[----:B------:R-:W2:Y:S04]  /*7b870*/  LDL.LU.64 R18, [R1+0x798] ;  /* 0x0007980001127983 */ /* 0x000ea80000300a00 */
[----:B------:R-:W-:Y:S04]  /*7b880*/  STL [R1+0x5c54], R2 ;  /* 0x005c540201007387 */ /* 0x000fe80000100800 */
[----:B------:R-:W-:Y:S01]  /*7b890*/  STL [R1+0x5c50], R29 ;  /* 0x005c501d01007387 */ /* 0x000fe20000100800 */
[C---:B---3--:R-:W-:Y:S11]  /*7b8a0*/  HMMA.16816.F32.BF16 R4, R8.reuse, R24, R4 ;  /* 0x000000180804723c */ /* 0x048ff60000041804 */
[----:B------:R-:W-:Y:S11]  /*7b8b0*/  @!UPT UIADD3 URZ, URZ, URZ, URZ ;  /* 0x0000003f3f3ff290 */ /* 0x000ff6000fffe03f */
[----:B------:R-:W-:Y:S01]  /*7b8c0*/  @!UPT UIADD3 URZ, URZ, URZ, URZ ;  /* 0x0000003f3f3ff290 */ /* 0x000fe2000fffe03f */
[----:B------:R0:W-:Y:S04]  /*7b8d0*/  STL.64 [R1+0x450], R4 ;  /* 0x0004500401007387 */ /* 0x0001e80000100a00 */
[----:B------:R-:W-:Y:S04]  /*7b8e0*/  STL.64 [R1+0x458], R6 ;  /* 0x0004580601007387 */ /* 0x000fe80000100a00 */
[----:B0-----:R-:W4:Y:S01]  /*7b8f0*/  LDL.LU.64 R4, [R1+0x5d68] ;  /* 0x005d680001047983 */ /* 0x001f220000300a00 */
[----:B------:R-:W-:Y:S01]  /*7b900*/  IMAD.MOV.U32 R28, RZ, RZ, R25 ;  /* 0x000000ffff1c7224 */ /* 0x000fe200078e0019 */
[----:B--2---:R-:W-:Y:S01]  /*7b910*/  HMMA.16816.F32.BF16 R16, R8, R20, R16 ;  /* 0x000000140810723c */ /* 0x004fe20000041810 */
[----:B------:R-:W-:-:S02]  /*7b920*/  IMAD.MOV.U32 R3, RZ, RZ, R24 ;  /* 0x000000ffff037224 */ /* 0x000fc400078e0018 */
[----:B------:R-:W2:Y:S04]  /*7b930*/  LDL.LU.64 R24, [R1+0x780] ;  /* 0x0007800001187983 */ /* 0x000ea80000300a00 */
[----:B------:R-:W2:Y:S04]  /*7b940*/  LDL.LU.64 R26, [R1+0x788] ;  /* 0x00078800011a7983 */ /* 0x000ea80000300a00 */
[----:B------:R-:W-:Y:S04]  /*7b950*/  STL [R1+0x5c6c], R28 ;  /* 0x005c6c1c01007387 */ /* 0x000fe80000100800 */
[----:B------:R-:W-:Y:S01]  /*7b960*/  STL [R1+0x5c68], R3 ;  /* 0x005c680301007387 */ /* 0x000fe20000100800 */
[----:B----4-:R-:W-:Y:S01]  /*7b970*/  HMMA.16816.F32.BF16 R12, R8, R4, R12 ;  /* 0x00000004080c723c */ /* 0x010fe2000004180c */
[----:B------:R-:W-:-:S02]  /*7b980*/  IMAD.MOV.U32 R29, RZ, RZ, R5 ;  /* 0x000000ffff1d7224 */ /* 0x000fc400078e0005 */
[----:B------:R-:W-:Y:S11]  /*7b990*/  IMAD.MOV.U32 R2, RZ, RZ, R4 ;  /* 0x000000ffff027224 */ /* 0x000ff600078e0004 */
[----:B------:R-:W-:Y:S09]  /*7b9a0*/  @!UPT UIADD3 URZ, URZ, URZ, URZ ;  /* 0x0000003f3f3ff290 */ /* 0x000ff2000fffe03f */
[----:B------:R0:W-:Y:S04]  /*7b9b0*/  STL.64 [R1+0x440], R12 ;  /* 0x0004400c01007387 */ /* 0x0001e80000100a00 */
[----:B------:R1:W-:Y:S04]  /*7b9c0*/  STL.64 [R1+0x448], R14 ;  /* 0x0004480e01007387 */ /* 0x0003e80000100a00 */
[----:B0-----:R-:W3:Y:S04]  /*7b9d0*/  LDL.LU.64 R12, [R1+0x770] ;  /* 0x00077000010c7983 */ /* 0x001ee80000300a00 */
[----:B-1----:R-:W3:Y:S04]  /*7b9e0*/  LDL.LU.64 R14, [R1+0x778] ;  /* 0x00077800010e7983 */ /* 0x002ee80000300a00 */
[----:B------:R-:W4:Y:S04]  /*7b9f0*/  LDL.LU.64 R4, [R1+0x760] ;  /* 0x0007600001047983 */ /* 0x000f280000300a00 */
[----:B------:R-:W4:Y:S04]  /*7ba00*/  LDL.LU.64 R6, [R1+0x768] ;  /* 0x0007680001067983 */ /* 0x000f280000300a00 */
[----:B------:R-:W-:Y:S04]  /*7ba10*/  STL [R1+0x5c74], R29 ;  /* 0x005c741d01007387 */ /* 0x000fe80000100800 */
[----:B------:R-:W-:Y:S04]  /*7ba20*/  STL [R1+0x5c70], R2 ;  /* 0x005c700201007387 */ /* 0x000fe80000100800 */
[----:B------:R0:W-:Y:S04]  /*7ba30*/  STL.64 [R1+0x430], R16 ;  /* 0x0004301001007387 */ /* 0x0001e80000100a00 */
[----:B------:R-:W-:Y:S04]  /*7ba40*/  STL.64 [R1+0x438], R18 ;  /* 0x0004381201007387 */ /* 0x000fe80000100a00 */
[----:B0-----:R-:W2:Y:S01]  /*7ba50*/  LDL.LU.64 R16, [R1+0x5d60] ;  /* 0x005d600001107983 */ /* 0x001ea20000300a00 */
[----:B------:R-:W-:-:S02]  /*7ba60*/  IMAD.MOV.U32 R0, RZ, RZ, R21 ;  /* 0x000000ffff007224 */ /* 0x000fc400078e0015 */
[----:B------:R-:W-:Y:S02]  /*7ba70*/  IMAD.MOV.U32 R3, RZ, RZ, R20 ;  /* 0x000000ffff037224 */ /* 0x000fe400078e0014 */
[----:B------:R-:W3:Y:S04]  /*7ba80*/  LDL.LU.64 R20, [R1+0x750] ;  /* 0x0007500001147983 */ /* 0x000ee80000300a00 */
[----:B------:R-:W3:Y:S04]  /*7ba90*/  LDL.LU.64 R22, [R1+0x758] ;  /* 0x0007580001167983 */ /* 0x000ee80000300a00 */
        /* <DEDUP_REMOVED lines=8> */
[----:B0-----:R-:W4:Y:S04]  /*7bb20*/  LDL.LU.64 R24, [R1+0x5d58] ;  /* 0x005d580001187983 */ /* 0x001f280000300a00 */
[----:B------:R-:W3:Y:S04]  /*7bb30*/  LDL.LU.64 R16, [R1+0x5d50] ;  /* 0x005d500001107983 */ /* 0x000ee80000300a00 */
[----:B------:R0:W-:Y:S01]  /*7bb40*/  STL [R1+0x5c80], R2 ;  /* 0x005c800201007387 */ /* 0x0001e20000100800 */
[C---:B---3--:R-:W-:Y:S08]  /*7bb50*/  HMMA.16816.F32.BF16 R12, R8.reuse, R16, R12 ;  /* 0x00000010080c723c */ /* 0x048ff0000004180c */
[----:B----4-:R-:W-:Y:S01]  /*7bb60*/  HMMA.16816.F32.BF16 R4, R8, R24, R4 ;  /* 0x000000180804723c */ /* 0x010fe20000041804 */
[----:B------:R-:W-:-:S02]  /*7bb70*/  IMAD.MOV.U32 R3, RZ, RZ, R16 ;  /* 0x000000ffff037224 */ /* 0x000fc400078e0010 */
[----:B------:R-:W-:Y:S02]  /*7bb80*/  IMAD.MOV.U32 R29, RZ, RZ, R17 ;  /* 0x000000ffff1d7224 */ /* 0x000fe400078e0011 */
[----:B0-----:R-:W-:-:S10]  /*7bb90*/  IMAD.MOV.U32 R2, RZ, RZ, R24 ;  /* 0x000000ffff027224 */ /* 0x001fd400078e0018 */
[----:B------:R-:W-:Y:S04]  /*7bba0*/  STL.64 [R1+0x410], R12 ;  /* 0x0004100c01007387 */ /* 0x000fe80000100a00 */
[----:B------:R0:W-:Y:S01]  /*7bbb0*/  STL.64 [R1+0x418], R14 ;  /* 0x0004180e01007387 */ /* 0x0001e20000100a00 */
[----:B------:R-:W-:-:S03]  /*7bbc0*/  IMAD.MOV.U32 R0, RZ, RZ, R25 ;  /* 0x000000ffff007224 */ /* 0x000fc600078e0019 */
[----:B0-----:R-:W2:Y:S04]  /*7bbd0*/  LDL.LU.64 R14, [R1+0x5d48] ;  /* 0x005d4800010e7983 */ /* 0x001ea80000300a00 */
[----:B------:R-:W3:Y:S04]  /*7bbe0*/  LDL.LU.64 R12, [R1+0x5d40] ;  /* 0x005d4000010c7983 */ /* 0x000ee80000300a00 */
[----:B------:R-:W4:Y:S04]  /*7bbf0*/  LDL.LU.64 R16, [R1+0x740] ;  /* 0x0007400001107983 */ /* 0x000f280000300a00 */
[----:B------:R-:W4:Y:S04]  /*7bc00*/  LDL.LU.64 R18, [R1+0x748] ;  /* 0x0007480001127983 */ /* 0x000f280000300a00 */
[----:B------:R0:W-:Y:S04]  /*7bc10*/  STL.64 [R1+0x400], R4 ;  /* 0x0004000401007387 */ /* 0x0001e80000100a00 */
[----:B------:R1:W-:Y:S04]  /*7bc20*/  STL.64 [R1+0x408], R6 ;  /* 0x0004080601007387 */ /* 0x0003e80000100a00 */
[----:B0-----:R-:W2:Y:S04]  /*7bc30*/  LDL.LU.64 R4, [R1+0x5d38] ;  /* 0x005d380001047983 */ /* 0x001ea80000300a00 */
[----:B------:R-:W2:Y:S04]  /*7bc40*/  LDL.LU.64 R26, [R1+0x5d30] ;  /* 0x005d3000011a7983 */ /* 0x000ea80000300a00 */
[----:B------:R-:W2:Y:S02]  /*7bc50*/  LDL.LU.64 R24, [R1+0x5d28] ;  /* 0x005d280001187983 */ /* 0x000ea40000300a00 */
[----:B--2---:R-:W-:Y:S11]  /*7bc60*/  HMMA.16816.F32.BF16 R20, R8, R24, R20 ;  /* 0x000000180814723c */ /* 0x004ff60000041814 */
[----:B------:R-:W-:Y:S11]  /*7bc70*/  @!UPT UIADD3 URZ, URZ, URZ, URZ ;  /* 0x0000003f3f3ff290 */ /* 0x000ff6000fffe03f */
[----:B------:R-:W-:Y:S01]  /*7bc80*/  @!UPT UIADD3 URZ, URZ, URZ, URZ ;  /* 0x0000003f3f3ff290 */ /* 0x000fe2000fffe03f */
[----:B------:R0:W-:Y:S01]  /*7bc90*/  STL.64 [R1+0x3f0], R20 ;  /* 0x0003f01401007387 */ /* 0x0001e20000100a00 */
[----:B-1----:R-:W-:Y:S02]  /*7bca0*/  IMAD.MOV.U32 R6, RZ, RZ, R22 ;  /* 0x000000ffff067224 */ /* 0x002fe400078e0016 */
[----:B------:R-:W-:Y:S02]  /*7bcb0*/  IMAD.MOV.U32 R7, RZ, RZ, R23 ;  /* 0x000000ffff077224 */ /* 0x000fe400078e0017 */
[----:B------:R-:W2:Y:S04]  /*7bcc0*/  LDL.LU.64 R22, [R1+0x5d20] ;  /* 0x005d200001167983 */ /* 0x000ea80000300a00 */
[----:B0-----:R-:W4:Y:S04]  /*7bcd0*/  LDL.LU.64 R20, [R1+0x5d18] ;  /* 0x005d180001147983 */ /* 0x001f280000300a00 */
[----:B------:R-:W-:Y:S04]  /*7bce0*/  STL.64 [R1+0x5ab8], R26 ;  /* 0x005ab81a01007387 */ /* 0x000fe80000100a00 */
[----:B------:R0:W-:Y:S02]  /*7bcf0*/  STL.64 [R1+0x5ab0], R24 ;  /* 0x005ab01801007387 */ /* 0x0001e40000100a00 */
[----:B0-----:R-:W-:-:S02]  /*7bd00*/  IMAD.MOV.U32 R24, RZ, RZ, R14 ;  /* 0x000000ffff187224 */ /* 0x001fc400078e000e */
[----:B------:R-:W-:Y:S01]  /*7bd10*/  IMAD.MOV.U32 R25, RZ, RZ, R4 ;  /* 0x000000ffff197224 */ /* 0x000fe200078e0004 */
[----:B------:R-:W3:Y:S04]  /*7bd20*/  LDL.LU R14, [R1+0x5d10] ;  /* 0x005d1000010e7983 */ /* 0x000ee80000300800 */
[----:B------:R-:W3:Y:S04]  /*7bd30*/  LDL.LU R4, [R1+0x5d0c] ;  /* 0x005d0c0001047983 */ /* 0x000ee80000300800 */
[----:B------:R0:W-:Y:S02]  /*7bd40*/  STL.64 [R1+0x5c88], R24 ;  /* 0x005c881801007387 */ /* 0x0001e40000100a00 */
[----:B0-----:R-:W-:-:S02]  /*7bd50*/  IMAD.MOV.U32 R24, RZ, RZ, R5 ;  /* 0x000000ffff187224 */ /* 0x001fc400078e0005 */
[----:B------:R-:W3:Y:S01]  /*7bd60*/  LDL.LU R5, [R1+0x5d08] ;  /* 0x005d080001057983 */ /* 0x000ee20000300800 */
[----:B----4-:R-:W-:Y:S01]  /*7bd70*/  HMMA.16816.F32.BF16 R16, R8, R20, R16 ;  /* 0x000000140810723c */ /* 0x010fe20000041810 */
[----:B--2---:R-:W-:-:S05]  /*7bd80*/  IMAD.MOV.U32 R25, RZ, RZ, R22 ;  /* 0x000000ffff197224 */ /* 0x004fca00078e0016 */
[----:B------:R0:W-:Y:S04]  /*7bd90*/  STL.64 [R1+0x5c98], R24 ;  /* 0x005c981801007387 */ /* 0x0001e80000100a00 */
[----:B0-----:R-:W3:Y:S04]  /*7bda0*/  LDL.LU.64 R24, [R1+0x710] ;  /* 0x0007100001187983 */ /* 0x001ee80000300a00 */
[----:B------:R-:W3:Y:S10]  /*7bdb0*/  LDL.LU.64 R26, [R1+0x718] ;  /* 0x00071800011a7983 */ /* 0x000ef40000300a00 */
[----:B------:R-:W-:Y:S01]  /*7bdc0*/  IMAD.MOV.U32 R22, RZ, RZ, R19 ;  /* 0x000000ffff167224 */ /* 0x000fe200078e0013 */
[----:B------:R-:W-:Y:S04]  /*7bdd0*/  STL.64 [R1+0x3e0], R16 ;  /* 0x0003e01001007387 */ /* 0x000fe80000100a00 */
[----:B------:R0:W-:Y:S04]  /*7bde0*/  STL [R1+0x3e8], R18 ;  /* 0x0003e81201007387 */ /* 0x0001e80000100800 */
[----:B0-----:R-:W2:Y:S04]  /*7bdf0*/  LDL.LU.64 R18, [R1+0x5d00] ;  /* 0x005d000001127983 */ /* 0x001ea80000300a00 */
[----:B------:R-:W4:Y:S04]  /*7be00*/  LDL.LU.64 R16, [R1+0x5cf8] ;  /* 0x005cf80001107983 */ /* 0x000f280000300a00 */
[----:B------:R-:W-:Y:S04]  /*7be10*/  STL.64 [R1+0x5aa8], R22 ;  /* 0x005aa81601007387 */ /* 0x000fe80000100a00 */
[----:B------:R0:W-:Y:S04]  /*7be20*/  STL.64 [R1+0x5aa0], R20 ;  /* 0x005aa01401007387 */ /* 0x0001e80000100a00 */
[----:B0-----:R-:W2:Y:S04]  /*7be30*/  LDL.LU.64 R20, [R1+0x730] ;  /* 0x0007300001147983 */ /* 0x001ea80000300a00 */
[----:B------:R-:W2:Y:S04]  /*7be40*/  LDL.LU.64 R22, [R1+0x738] ;  /* 0x0007380001167983 */ /* 0x000ea80000300a00 */
[----:B----4-:R-:W-:Y:S01]  /*7be50*/  STL.64 [R1+0x5cc8], R16 ;  /* 0x005cc81001007387 */ /* 0x010fe20000100a00 */
[C---:B--2---:R-:W-:Y:S11]  /*7be60*/  HMMA.16816.F32.BF16 R20, R8.reuse, R16, R20 ;  /* 0x000000100814723c */ /* 0x044ff60000041814 */
[----:B------:R-:W-:Y:S11]  /*7be70*/  @!UPT UIADD3 URZ, URZ, URZ, URZ ;  /* 0x0000003f3f3ff290 */ /* 0x000ff6000fffe03f */
[----:B------:R-:W-:Y:S01]  /*7be80*/  @!UPT UIADD3 URZ, URZ, URZ, URZ ;  /* 0x0000003f3f3ff290 */ /* 0x000fe2000fffe03f */
[----:B------:R-:W-:Y:S04]  /*7be90*/  STL.64 [R1+0x3d0], R20 ;  /* 0x0003d01401007387 */ /* 0x000fe80000100a00 */
[----:B------:R3:W-:Y:S02]  /*7bea0*/  STL.64 [R1+0x3d8], R22 ;  /* 0x0003d81601007387 */ /* 0x0007e40000100a00 */
[----:B---3--:R-:W-:Y:S07]  /*7beb0*/  HMMA.16816.F32.BF16 R20, R8, R4, R24 ;  /* 0x000000040814723c */ /* 0x008fee0000041818 */
[----:B------:R-:W-:-:S02]  /*7bec0*/  IMAD.MOV.U32 R8, RZ, RZ, R12 ;  /* 0x000000ffff087224 */ /* 0x000fc400078e000c */
[----:B------:R-:W2:Y:S01]  /*7bed0*/  LDL.LU R12, [R1+0x5cf4] ;  /* 0x005cf400010c7983 */ /* 0x000ea20000300800 */
[----:B------:R-:W-:Y:S11]  /*7bee0*/  IMAD.MOV.U32 R9, RZ, RZ, R13 ;  /* 0x000000ffff097224 */ /* 0x000ff600078e000d */
[----:B------:R-:W-:Y:S02]  /*7bef0*/  @!UPT UIADD3 URZ, URZ, URZ, URZ ;  /* 0x0000003f3f3ff290 */ /* 0x000fe4000fffe03f */
[----:B------:R-:W-:Y:S04]  /*7bf00*/  STL.64 [R1+0x3c0], R20 ;  /* 0x0003c01401007387 */ /* 0x000fe80000100a00 */
[----:B------:R-:W-:Y:S04]  /*7bf10*/  STL.64 [R1+0x3c8], R22 ;  /* 0x0003c81601007387 */ /* 0x000fe80000100a00 */
[----:B------:R-:W2:Y:S04]  /*7bf20*/  LDL.LU R13, [R1+0x5cf0] ;  /* 0x005cf000010d7983 */ /* 0x000ea80000300800 */
[----:B------:R-:W3:Y:S04]  /*7bf30*/  LDL.LU.64 R24, [R1+0x890] ;  /* 0x0008900001187983 */ /* 0x000ee80000300a00 */
[----:B------:R-:W4:Y:S04]  /*7bf40*/  LDL.LU.64 R26, [R1+0x898] ;  /* 0x00089800011a7983 */ /* 0x000f280000300a00 */
[----:B----4-:R-:W-:Y:S04]  /*7bf50*/  STL.64 [R1+0x5ca8], R26 ;  /* 0x005ca81a01007387 */ /* 0x010fe80000100a00 */
[----:B---3--:R0:W-:Y:S04]  /*7bf60*/  STL.64 [R1+0x5ca0], R24 ;  /* 0x005ca01801007387 */ /* 0x0081e80000100a00 */
[----:B------:R-:W3:Y:S01]  /*7bf70*/  LDL.LU.64 R16, [R1+0x920] ;  /* 0x0009200001107983 */ /* 0x000ee20000300a00 */
[----:B0-----:R-:W-:-:S02]  /*7bf80*/  IMAD.MOV.U32 R24, RZ, RZ, R19 ;  /* 0x000000ffff187224 */ /* 0x001fc400078e0013 */
[----:B------:R-:W-:Y:S02]  /*7bf90*/  IMAD.MOV.U32 R25, RZ, RZ, R18 ;  /* 0x000000ffff197224 */ /* 0x000fe400078e0012 */
[----:B------:R-:W4:Y:S04]  /*7bfa0*/  LDL.LU.64 R18, [R1+0x928] ;  /* 0x0009280001127983 */ /* 0x000f280000300a00 */
[----:B----4-:R-:W-:Y:S04]  /*7bfb0*/  STL.64 [R1+0x5cd8], R18 ;  /* 0x005cd81201007387 */ /* 0x010fe80000100a00 */
[----:B---3--:R0:W-:Y:S04]  /*7bfc0*/  STL.64 [R1+0x5cd0], R16 ;  /* 0x005cd01001007387 */ /* 0x0081e80000100a00 */
[----:B0-----:R-:W2:Y:S04]  /*7bfd0*/  LDL.LU R16, [R1+0x1b0] ;  /* 0x0001b00001107983 */ /* 0x001ea80000300800 */
[----:B------:R-:W2:Y:S04]  /*7bfe0*/  LDL.LU R17, [R1+0x1b4] ;  /* 0x0001b40001117983 */ /* 0x000ea80000300800 */
[----:B------:R0:W-:Y:S02]  /*7bff0*/  STL.64 [R1+0x5cc0], R24 ;  /* 0x005cc01801007387 */ /* 0x0001e40000100a00 */
[----:B0-----:R-:W-:-:S02]  /*7c000*/  IMAD.MOV.U32 R24, RZ, RZ, R14 ;  /* 0x000000ffff187224 */ /* 0x001fc400078e000e */
[----:B------:R-:W-:Y:S01]  /*7c010*/  IMAD.MOV.U32 R25, RZ, RZ, R15 ;  /* 0x000000ffff197224 */ /* 0x000fe200078e000f */
[----:B------:R-:W2:Y:S04]  /*7c020*/  LDL.LU R14, [R1+0x5cec] ;  /* 0x005cec00010e7983 */ /* 0x000ea80000300800 */
[----:B------:R-:W2:Y:S04]  /*7c030*/  LDL.LU R15, [R1+0x5ce8] ;  /* 0x005ce800010f7983 */ /* 0x000ea80000300800 */
[----:B------:R0:W-:Y:S04]  /*7c040*/  STL.64 [R1+0x5ce0], R24 ;  /* 0x005ce01801007387 */ /* 0x0001e80000100a00 */
[----:B0-----:R-:W2:Y:S04]  /*7c050*/  LDL.LU.64 R24, [R1+0x930] ;  /* 0x0009300001187983 */ /* 0x001ea80000300a00 */
[----:B------:R-:W2:Y:S04]  /*7c060*/  LDL.LU.64 R26, [R1+0x938] ;  /* 0x00093800011a7983 */ /* 0x000ea80000300a00 */
[----:B------:R0:W-:Y:S04]  /*7c070*/  STL.64 [R1+0x5c90], R8 ;  /* 0x005c900801007387 */ /* 0x0001e80000100a00 */
[----:B0-----:R-:W3:Y:S04]  /*7c080*/  LDL.LU.64 R8, [R1+0x880] ;  /* 0x0008800001087983 */ /* 0x001ee80000300a00 */
[----:B------:R-:W4:Y:S01]  /*7c090*/  LDL.LU.64 R10, [R1+0x888] ;  /* 0x00088800010a7983 */ /* 0x000f220000300a00 */
[C---:B--2---:R-:W-:Y:S03]  /*7c0a0*/  HMMA.16816.F32.BF16 R16, R12.reuse, R16, R24 ;  /* 0x000000100c10723c */ /* 0x044fe60000041818 */
[----:B----4-:R-:W-:Y:S04]  /*7c0b0*/  STL.64 [R1+0x5cb8], R10 ;  /* 0x005cb80a01007387 */ /* 0x010fe80000100a00 */
[----:B---3--:R0:W-:Y:S04]  /*7c0c0*/  STL.64 [R1+0x5cb0], R8 ;  /* 0x005cb00801007387 */ /* 0x0081e80000100a00 */
[----:B0-----:R-:W2:Y:S04]  /*7c0d0*/  LDL.LU.64 R8, [R1+0x8a0] ;  /* 0x0008a00001087983 */ /* 0x001ea80000300a00 */
[----:B------:R-:W2:Y:S04]  /*7c0e0*/  LDL.LU.64 R10, [R1+0x8a8] ;  /* 0x0008a800010a7983 */ /* 0x000ea80000300a00 */
[----:B------:R-:W3:Y:S04]  /*7c0f0*/  LDL.LU.64 R20, [R1+0x870] ;  /* 0x0008700001147983 */ /* 0x000ee80000300a00 */
[----:B------:R-:W3:Y:S04]  /*7c100*/  LDL.LU.64 R22, [R1+0x878] ;  /* 0x0008780001167983 */ /* 0x000ee80000300a00 */
[----:B------:R-:W-:Y:S04]  /*7c110*/  STL.64 [R1+0x5a90], R6 ;  /* 0x005a900601007387 */ /* 0x000fe80000100a00 */
[----:B------:R0:W-:Y:S04]  /*7c120*/  STL.64 [R1+0x5a88], R4 ;  /* 0x005a880401007387 */ /* 0x0001e80000100a00 */
[----:B0-----:R-:W4:Y:S04]  /*7c130*/  LDL.LU R4, [R1+0x180] ;  /* 0x0001800001047983 */ /* 0x001f280000300800 */
[----:B------:R-:W4:Y:S04]  /*7c140*/  LDL.LU R5, [R1+0x184] ;  /* 0x0001840001057983 */ /* 0x000f280000300800 */
[----:B------:R-:W2:Y:S04]  /*7c150*/  LDL.LU.64 R24, [R1+0x5ce0] ;  /* 0x005ce00001187983 */ /* 0x000ea80000300a00 */
[----:B------:R-:W-:Y:S04]  /*7c160*/  STL.64 [R1+0x3b0], R16 ;  /* 0x0003b01001007387 */ /* 0x000fe80000100a00 */
[----:B------:R0:W-:Y:S04]  /*7c170*/  STL.64 [R1+0x3b8], R18 ;  /* 0x0003b81201007387 */ /* 0x0001e80000100a00 */
[----:B0-----:R-:W2:Y:S04]  /*7c180*/  LDL.LU.64 R18, [R1+0x5cd8] ;  /* 0x005cd80001127983 */ /* 0x001ea80000300a00 */
[----:B------:R-:W2:Y:S02]  /*7c190*/  LDL.LU.64 R16, [R1+0x5cd0] ;  /* 0x005cd00001107983 */ /* 0x000ea40000300a00 */
[----:B--2---:R-:W-:Y:S02]  /*7c1a0*/  HMMA.16816.F32.BF16 R24, R12, R24, R16 ;  /* 0x000000180c18723c */ /* 0x004fe40000041810 */
[----:B------:R-:W2:Y:S11]  /*7c1b0*/  LDL.LU.64 R16, [R1+0x5cc8] ;  /* 0x005cc80001107983 */ /* 0x000eb60000300a00 */
[----:B------:R-:W-:Y:S10]  /*7c1c0*/  @!UPT UIADD3 URZ, URZ, URZ, URZ ;  /* 0x0000003f3f3ff290 */ /* 0x000ff4000fffe03f */
[----:B------:R0:W-:Y:S04]  /*7c1d0*/  STL.64 [R1+0x3a0], R24 ;  /* 0x0003a01801007387 */ /* 0x0001e80000100a00 */
[----:B0-----:R-:W2:Y:S01]  /*7c1e0*/  LDL.LU.64 R24, [R1+0x5cc0] ;  /* 0x005cc00001187983 */ /* 0x001ea20000300a00 */
[----:B------:R-:W-:Y:S02]  /*7c1f0*/  IMAD.MOV.U32 R18, RZ, RZ, R26 ;  /* 0x000000ffff127224 */ /* 0x000fe400078e001a */
[----:B------:R-:W-:-:S05]  /*7c200*/  IMAD.MOV.U32 R19, RZ, RZ, R27 ;  /* 0x000000ffff137224 */ /* 0x000fca00078e001b */
[----:B------:R-:W-:Y:S04]  /*7c210*/  STL [R1+0x584c], R19 ;  /* 0x00584c1301007387 */ /* 0x000fe80000100800 */
[----:B------:R-:W-:Y:S01]  /*7c220*/  STL [R1+0x5848], R18 ;  /* 0x0058481201007387 */ /* 0x000fe20000100800 */
[C---:B--2---:R-:W-:Y:S03]  /*7c230*/  HMMA.16816.F32.BF16 R24, R12.reuse, R24, R8 ;  /* 0x000000180c18723c */ /* 0x044fe60000041808 */
[----:B------:R-:W2:Y:S04]  /*7c240*/  LDL.LU.64 R10, [R1+0x5cb8] ;  /* 0x005cb800010a7983 */ /* 0x000ea80000300a00 */
[----:B------:R-:W2:Y:S11]  /*7c250*/  LDL.LU.64 R8, [R1+0x5cb0] ;  /* 0x005cb00001087983 */ /* 0x000eb60000300a00 */
[----:B------:R-:W-:Y:S05]  /*7c260*/  @!UPT UIADD3 URZ, URZ, URZ, URZ ;  /* 0x0000003f3f3ff290 */ /* 0x000fea000fffe03f */
[----:B------:R-:W-:Y:S04]  /*7c270*/  STL.64 [R1+0x390], R24 ;  /* 0x0003901801007387 */ /* 0x000fe80000100a00 */
[----:B------:R0:W-:Y:S04]  /*7c280*/  STL.64 [R1+0x398], R26 ;  /* 0x0003981a01007387 */ /* 0x0001e80000100a00 */
[----:B0-----:R-:W4:Y:S04]  /*7c290*/  LDL.LU.64 R26, [R1+0x5ca8] ;  /* 0x005ca800011a7983 */ /* 0x001f280000300a00 */
[----:B------:R-:W4:Y:S02]  /*7c2a0*/  LDL.LU.64 R24, [R1+0x5ca0] ;  /* 0x005ca00001187983 */ /* 0x000f240000300a00 */
[----:B----4-:R-:W-:Y:S02]  /*7c2b0*/  HMMA.16816.F32.BF16 R4, R12, R4, R24 ;  /* 0x000000040c04723c */ /* 0x010fe40000041818 */
[----:B------:R-:W2:Y:S11]  /*7c2c0*/  LDL.LU.64 R24, [R1+0x5c98] ;  /* 0x005c980001187983 */ /* 0x000eb60000300a00 */
[----:B------:R-:W-:Y:S11]  /*7c2d0*/  @!UPT UIADD3 URZ, URZ, URZ, URZ ;  /* 0x0000003f3f3ff290 */ /* 0x000ff6000fffe03f */
[----:B------:R-:W-:Y:S01]  /*7c2e0*/  IMAD.MOV.U32 R19, RZ, RZ, R6 ;  /* 0x000000ffff137224 */ /* 0x000fe200078e0006 */
[----:B------:R0:W-:Y:S01]  /*7c2f0*/  STL.64 [R1+0x380], R4 ;  /* 0x0003800401007387 */ /* 0x0001e20000100a00 */
[----:B------:R-:W-:-:S03]  /*7c300*/  IMAD.MOV.U32 R18, RZ, RZ, R7 ;  /* 0x000000ffff127224 */ /* 0x000fc600078e0007 */
[----:B0-----:R-:W4:Y:S04]  /*7c310*/  LDL.LU.64 R4, [R1+0x850] ;  /* 0x0008500001047983 */ /* 0x001f280000300a00 */
[----:B------:R-:W4:Y:S04]  /*7c320*/  LDL.LU.64 R6, [R1+0x858] ;  /* 0x0008580001067983 */ /* 0x000f280000300a00 */
[----:B------:R-:W-:Y:S04]  /*7c330*/  STL [R1+0x5854], R19 ;  /* 0x0058541301007387 */ /* 0x000fe80000100800 */
[----:B------:R-:W-:Y:S01]  /*7c340*/  STL [R1+0x5850], R18 ;  /* 0x0058501201007387 */ /* 0x000fe20000100800 */
[C---:B--2---:R-:W-:Y:S03]  /*7c350*/  HMMA.16816.F32.BF16 R24, R12.reuse, R24, R8 ;  /* 0x000000180c18723c */ /* 0x044fe60000041808 */
[----:B------:R-:W4:Y:S11]  /*7c360*/  LDL.LU.64 R8, [R1+0x5c90] ;  /* 0x005c900001087983 */ /* 0x000f360000300a00 */
[----:B------:R-:W-:Y:S09]  /*7c370*/  @!UPT UIADD3 URZ, URZ, URZ, URZ ;  /* 0x0000003f3f3ff290 */ /* 0x000ff2000fffe03f */
[----:B------:R0:W-:Y:S04]  /*7c380*/  STL.64 [R1+0x370], R24 ;  /* 0x0003701801007387 */ /* 0x0001e80000100a00 */
[----:B------:R-:W-:Y:S04]  /*7c390*/  STL.64 [R1+0x378], R26 ;  /* 0x0003781a01007387 */ /* 0x000fe80000100a00 */
[----:B0-----:R-:W3:Y:S02]  /*7c3a0*/  LDL.LU.64 R24, [R1+0x5c88] ;  /* 0x005c880001187983 */ /* 0x001ee40000300a00 */
[----:B---3--:R-:W-:Y:S07]  /*7c3b0*/  HMMA.16816.F32.BF16 R20, R12, R24, R20 ;  /* 0x000000180c14723c */ /* 0x008fee0000041814 */
[----:B------:R-:W-:-:S02]  /*7c3c0*/  IMAD.MOV.U32 R24, RZ, RZ, R2 ;  /* 0x000000ffff187224 */ /* 0x000fc400078e0002 */
[----:B------:R-:W-:Y:S11]  /*7c3d0*/  IMAD.MOV.U32 R25, RZ, RZ, R0 ;  /* 0x000000ffff197224 */ /* 0x000ff600078e0000 */
[----:B------:R-:W-:Y:S03]  /*7c3e0*/  @!UPT UIADD3 URZ, URZ, URZ, URZ ;  /* 0x0000003f3f3ff290 */ /* 0x000fe6000fffe03f */
[----:B------:R0:W-:Y:S04]  /*7c3f0*/  STL.64 [R1+0x360], R20 ;  /* 0x0003601401007387 */ /* 0x0001e80000100a00 */
[----:B------:R-:W-:Y:S04]  /*7c400*/  STL [R1+0x368], R22 ;  /* 0x0003681601007387 */ /* 0x000fe80000100800 */
[----:B------:R-:W2:Y:S04]  /*7c410*/  LDL.LU R2, [R1+0x5c80] ;  /* 0x005c800001027983 */ /* 0x000ea80000300800 */
[----:B------:R-:W3:Y:S04]  /*7c420*/  LDL.LU R0, [R1+0x5c7c] ;  /* 0x005c7c0001007983 */ /* 0x000ee80000300800 */
[----:B0-----:R-:W2:Y:S04]  /*7c430*/  LDL.LU R20, [R1+0xd0] ;  /* 0x0000d00001147983 */ /* 0x001ea80000300800 */
[----:B------:R-:W2:Y:S01]  /*7c440*/  LDL.LU R21, [R1+0xd4] ;  /* 0x0000d40001157983 */ /* 0x000ea20000300800 */
[----:B------:R-:W-:-:S03]  /*7c450*/  IMAD.MOV.U32 R19, RZ, RZ, R23 ;  /* 0x000000ffff137224 */ /* 0x000fc600078e0017 */
[----:B--2---:R0:W-:Y:S04]  /*7c460*/  STL.64 [R1+0x5c00], R20 ;  /* 0x005c001401007387 */ /* 0x0041e80000100a00 */
[----:B0-----:R-:W2:Y:S04]  /*7c470*/  LDL.LU R20, [R1+0x150] ;  /* 0x0001500001147983 */ /* 0x001ea80000300800 */
[----:B------:R-:W2:Y:S04]  /*7c480*/  LDL.LU R21, [R1+0x154] ;  /* 0x0001540001157983 */ /* 0x000ea80000300800 */
[----:B------:R0:W-:Y:S04]  /*7c490*/  STL.64 [R1+0x5ad0], R24 ;  /* 0x005ad01801007387 */ /* 0x0001e80000100a00 */
[----:B0-----:R-:W2:Y:S04]  /*7c4a0*/  LDL.LU.64 R24, [R1+0x860] ;  /* 0x0008600001187983 */ /* 0x001ea80000300a00 */
[----:B------:R-:W2:Y:S04]  /*7c4b0*/  LDL.LU.64 R26, [R1+0x868] ;  /* 0x00086800011a7983 */ /* 0x000ea80000300a00 */
[----:B------:R-:W-:Y:S04]  /*7c4c0*/  STL [R1+0x5858], R19 ;  /* 0x0058581301007387 */ /* 0x000fe80000100800 */
[----:B------:R2:W-:Y:S01]  /*7c4d0*/  STL.64 [R1+0x5a98], R16 ;  /* 0x005a981001007387 */ /* 0x0005e20000100a00 */
[C---:B----4-:R-:W-:Y:S08]  /*7c4e0*/  HMMA.16816.F32.BF16 R4, R12.reuse, R8, R4 ;  /* 0x000000080c04723c */ /* 0x050ff00000041804 */
[----:B--2---:R-:W-:Y:S07]  /*7c4f0*/  HMMA.16816.F32.BF16 R16, R12, R20, R24 ;  /* 0x000000140c10723c */ /* 0x004fee0000041818 */
[----:B------:R-:W-:-:S02]  /*7c500*/  IMAD.MOV.U32 R24, RZ, RZ, R3 ;  /* 0x000000ffff187224 */ /* 0x000fc400078e0003 */
[----:B------:R-:W-:Y:S11]  /*7c510*/  IMAD.MOV.U32 R25, RZ, RZ, R29 ;  /* 0x000000ffff197224 */ /* 0x000ff600078e001d */
[----:B------:R-:W-:Y:S03]  /*7c520*/  @!UPT UIADD3 URZ, URZ, URZ, URZ ;  /* 0x0000003f3f3ff290 */ /* 0x000fe6000fffe03f */
[----:B------:R-:W-:Y:S04]  /*7c530*/  STL.64 [R1+0x350], R16 ;  /* 0x0003501001007387 */ /* 0x000fe80000100a00 */
[----:B------:R-:W-:Y:S04]  /*7c540*/  STL.64 [R1+0x358], R18 ;  /* 0x0003581201007387 */ /* 0x000fe80000100a00 */
[----:B------:R-:W2:Y:S04]  /*7c550*/  LDL.LU R3, [R1+0x5c78] ;  /* 0x005c780001037983 */ /* 0x000ea80000300800 */
[----:B------:R-:W-:Y:S04]  /*7c560*/  STL.64 [R1+0x340], R4 ;  /* 0x0003400401007387 */ /* 0x000fe80000100a00 */
[----:B------:R-:W-:Y:S04]  /*7c570*/  STL.64 [R1+0x348], R6 ;  /* 0x0003480601007387 */ /* 0x000fe80000100a00 */
[----:B------:R-:W4:Y:S04]  /*7c580*/  LDL.LU R29, [R1+0x5c74] ;  /* 0x005c7400011d7983 */ /* 0x000f280000300800 */
[----:B------:R0:W-:Y:S02]  /*7c590*/  STL.64 [R1+0x5ae8], R24 ;  /* 0x005ae81801007387 */ /* 0x0001e40000100a00 */
[----:B0-----:R-:W-:-:S02]  /*7c5a0*/  IMAD.MOV.U32 R24, RZ, RZ, R2 ;  /* 0x000000ffff187224 */ /* 0x001fc400078e0002 */
[----:B------:R-:W-:Y:S01]  /*7c5b0*/  IMAD.MOV.U32 R25, RZ, RZ, R28 ;  /* 0x000000ffff197224 */ /* 0x000fe200078e001c */
[----:B------:R-:W4:Y:S04]  /*7c5c0*/  LDL.LU R2, [R1+0x5c70] ;  /* 0x005c700001027983 */ /* 0x000f280000300800 */
[----:B------:R-:W4:Y:S04]  /*7c5d0*/  LDL.LU R28, [R1+0x5c6c] ;  /* 0x005c6c00011c7983 */ /* 0x000f280000300800 */
[----:B------:R0:W-:Y:S04]  /*7c5e0*/  STL.64 [R1+0x5b00], R24 ;  /* 0x005b001801007387 */ /* 0x0001e80000100a00 */
[----:B0-----:R-:W4:Y:S04]  /*7c5f0*/  LDL.LU R24, [R1+0xe0] ;  /* 0x0000e00001187983 */ /* 0x001f280000300800 */
[----:B------:R-:W4:Y:S01]  /*7c600*/  LDL.LU R25, [R1+0xe4] ;  /* 0x0000e40001197983 */ /* 0x000f220000300800 */
[----:B---3--:R-:W-:-:S02]  /*7c610*/  IMAD.MOV.U32 R5, RZ, RZ, R0 ;  /* 0x000000ffff057224 */ /* 0x008fc400078e0000 */
[----:B--2---:R-:W-:Y:S01]  /*7c620*/  IMAD.MOV.U32 R4, RZ, RZ, R3 ;  /* 0x000000ffff047224 */ /* 0x004fe200078e0003 */
[----:B----4-:R0:W-:Y:S04]  /*7c630*/  STL.64 [R1+0x5c10], R24 ;  /* 0x005c101801007387 */ /* 0x0101e80000100a00 */
[----:B------:R-:W2:Y:S04]  /*7c640*/  LDL.LU R3, [R1+0x5c68] ;  /* 0x005c680001037983 */ /* 0x000ea80000300800 */
[----:B------:R-:W3:Y:S04]  /*7c650*/  LDL.LU R0, [R1+0x5c64] ;  /* 0x005c640001007983 */ /* 0x000ee80000300800 */
[----:B0-----:R-:W4:Y:S04]  /*7c660*/  LDL.LU.64 R24, [R1+0x720] ;  /* 0x0007200001187983 */ /* 0x001f280000300a00 */
[----:B------:R-:W2:Y:S04]  /*7c670*/  LDL.LU.64 R26, [R1+0x728] ;  /* 0x00072800011a7983 */ /* 0x000ea80000300a00 */
[----:B--2---:R-:W-:Y:S04]  /*7c680*/  STL.64 [R1+0x5c20], R26 ;  /* 0x005c201a01007387 */ /* 0x004fe80000100a00 */
[----:B----4-:R0:W-:Y:S04]  /*7c690*/  STL.64 [R1+0x5c18], R24 ;  /* 0x005c181801007387 */ /* 0x0101e80000100a00 */
[----:B0-----:R-:W2:Y:S04]  /*7c6a0*/  LDL.LU R24, [R1+0x110] ;  /* 0x0001100001187983 */ /* 0x001ea80000300800 */
[----:B------:R-:W2:Y:S04]  /*7c6b0*/  LDL.LU R25, [R1+0x114] ;  /* 0x0001140001197983 */ /* 0x000ea80000300800 */
[----:B--2---:R0:W-:Y:S04]  /*7c6c0*/  STL.64 [R1+0x5c38], R24 ;  /* 0x005c381801007387 */ /* 0x0041e80000100a00 */
[----:B0-----:R-:W2:Y:S01]  /*7c6d0*/  LDL.LU R24, [R1+0x120] ;  /* 0x0001200001187983 */ /* 0x001ea20000300800 */
[----:B---3--:R-:W-:-:S03]  /*7c6e0*/  IMAD.MOV.U32 R25, RZ, RZ, R0 ;  /* 0x000000ffff197224 */ /* 0x008fc600078e0000 */
[----:B------:R-:W3:Y:S04]  /*7c6f0*/  LDL.LU R0, [R1+0x5c60] ;  /* 0x005c600001007983 */ /* 0x000ee80000300800 */
[----:B--2---:R0:W-:Y:S04]  /*7c700*/  STL.64 [R1+0x5c58], R24 ;  /* 0x005c581801007387 */ /* 0x0041e80000100a00 */
[----:B---3--:R-:W1:Y:S04]  /*7c710*/  LDSM.16.MT88.4 R8, [R0+0x20400] ;  /* 0x020400000008783b */ /* 0x008e680000004200 */
[----:B0-----:R-:W2:Y:S04]  /*7c720*/  LDL.LU.64 R24, [R1+0x7c0] ;  /* 0x0007c00001187983 */ /* 0x001ea80000300a00 */
[----:B------:R-:W2:Y:S04]  /*7c730*/  LDL.LU.64 R26, [R1+0x7c8] ;  /* 0x0007c800011a7983 */ /* 0x000ea80000300a00 */
[----:B------:R-:W3:Y:S04]  /*7c740*/  LDL.LU.64 R20, [R1+0x700] ;  /* 0x0007000001147983 */ /* 0x000ee80000300a00 */
[----:B------:R-:W4:Y:S04]  /*7c750*/  LDL.LU.64 R22, [R1+0x708] ;  /* 0x0007080001167983 */ /* 0x000f280000300a00 */
[----:B----4-:R-:W-:Y:S04]  /*7c760*/  STL.64 [R1+0x5c30], R22 ;  /* 0x005c301601007387 */ /* 0x010fe80000100a00 */
[----:B---3--:R0:W-:Y:S04]  /*7c770*/  STL.64 [R1+0x5c28], R20 ;  /* 0x005c281401007387 */ /* 0x0081e80000100a00 */
[----:B0-----:R-:W3:Y:S04]  /*7c780*/  LDL.LU.64 R20, [R1+0x7a0] ;  /* 0x0007a00001147983 */ /* 0x001ee80000300a00 */
[----:B------:R-:W4:Y:S04]  /*7c790*/  LDL.LU.64 R22, [R1+0x7a8] ;  /* 0x0007a80001167983 */ /* 0x000f280000300a00 */
[----:B----4-:R-:W-:Y:S04]  /*7c7a0*/  STL.64 [R1+0x5c48], R22 ;  /* 0x005c481601007387 */ /* 0x010fe80000100a00 */
[----:B---3--:R0:W-:Y:S04]  /*7c7b0*/  STL.64 [R1+0x5c40], R20 ;  /* 0x005c401401007387 */ /* 0x0081e80000100a00 */
[----:B0-----:R-:W3:Y:S04]  /*7c7c0*/  LDL.LU.64 R20, [R1+0x7b0] ;  /* 0x0007b00001147983 */ /* 0x001ee80000300a00 */
[----:B------:R-:W3:Y:S04]  /*7c7d0*/  LDL.LU.64 R22, [R1+0x7b8] ;  /* 0x0007b80001167983 */ /* 0x000ee80000300a00 */
[----:B------:R-:W4:Y:S04]  /*7c7e0*/  LDL.LU.64 R16, [R1+0x6e0] ;  /* 0x0006e00001107983 */ /* 0x000f280000300a00 */
[----:B------:R-:W4:Y:S04]  /*7c7f0*/  LDL.LU.64 R18, [R1+0x6e8] ;  /* 0x0006e80001127983 */ /* 0x000f280000300a00 */
[----:B------:R0:W-:Y:S04]  /*7c800*/  STL.64 [R1+0x5b08], R4 ;  /* 0x005b080401007387 */ /* 0x0001e80000100a00 */
[----:B0-----:R-:W2:Y:S04]  /*7c810*/  LDL.LU R4, [R1+0x130] ;  /* 0x0001300001047983 */ /* 0x001ea80000300800 */
[----:B------:R-:W2:Y:S04]  /*7c820*/  LDL.LU R5, [R1+0x134] ;  /* 0x0001340001057983 */ /* 0x000ea80000300800 */
[----:B-1----:R-:W-:Y:S04]  /*7c830*/  STL.64 [R1+0x5ac8], R10 ;  /* 0x005ac80a01007387 */ /* 0x002fe80000100a00 */
[----:B------:R0:W-:Y:S04]  /*7c840*/  STL.64 [R1+0x5ac0], R8 ;  /* 0x005ac00801007387 */ /* 0x0001e80000100a00 */
[----:B0-----:R-:W3:Y:S04]  /*7c850*/  LDL.LU.64 R8, [R1+0x6f0] ;  /* 0x0006f00001087983 */ /* 0x001ee80000300a00 */
[----:B------:R-:W3:Y:S04]  /*7c860*/  LDL.LU.64 R10, [R1+0x6f8] ;  /* 0x0006f800010a7983 */ /* 0x000ee80000300a00 */
[----:B------:R-:W-:Y:S01]  /*7c870*/  STL [R1+0x5708], R0 ;  /* 0x0057080001007387 */ /* 0x000fe20000100800 */
[C---:B--2---:R-:W-:Y:S03]  /*7c880*/  HMMA.16816.F32.BF16 R4, R12.reuse, R4, R24 ;  /* 0x000000040c04723c */ /* 0x044fe60000041818 */
[----:B------:R-:W3:Y:S11]  /*7c890*/  LDL.LU.64 R24, [R1+0x5c58] ;  /* 0x005c580001187983 */ /* 0x000ef60000300a00 */
[----:B------:R-:W-:Y:S09]  /*7c8a0*/  @!UPT UIADD3 URZ, URZ, URZ, URZ ;  /* 0x0000003f3f3ff290 */ /* 0x000ff2000fffe03f */
[----:B------:R0:W-:Y:S04]  /*7c8b0*/  STL.64 [R1+0x330], R4 ;  /* 0x0003300401007387 */ /* 0x0001e80000100a00 */
[----:B------:R-:W-:Y:S01]  /*7c8c0*/  STL.64 [R1+0x338], R6 ;  /* 0x0003380601007387 */ /* 0x000fe20000100a00 */
[----:B0-----:R-:W-:Y:S02]  /*7c8d0*/  IMAD.MOV.U32 R4, RZ, RZ, R2 ;  /* 0x000000ffff047224 */ /* 0x001fe400078e0002 */
[----:B------:R-:W-:Y:S01]  /*7c8e0*/  IMAD.MOV.U32 R5, RZ, RZ, R29 ;  /* 0x000000ffff057224 */ /* 0x000fe200078e001d */
[----:B------:R-:W2:Y:S04]  /*7c8f0*/  LDL.LU R2, [R1+0x5c54] ;  /* 0x005c540001027983 */ /* 0x000ea80000300800 */
[----:B------:R-:W2:Y:S04]  /*7c900*/  LDL.LU R29, [R1+0x5c50] ;  /* 0x005c5000011d7983 */ /* 0x000ea80000300800 */
[----:B------:R0:W-:Y:S04]  /*7c910*/  STL.64 [R1+0x5b20], R4 ;  /* 0x005b200401007387 */ /* 0x0001e80000100a00 */
[----:B0-----:R-:W2:Y:S04]  /*7c920*/  LDL.LU R4, [R1+0x100] ;  /* 0x0001000001047983 */ /* 0x001ea80000300800 */
[----:B------:R-:W2:Y:S01]  /*7c930*/  LDL.LU R5, [R1+0x104] ;  /* 0x0001040001057983 */ /* 0x000ea20000300800 */
        /* <DEDUP_REMOVED lines=8> */
[----:B------:R-:W3:Y:S04]  /*7c9c0*/  LDL.LU.64 R22, [R1+0x5c30] ;  /* 0x005c300001167983 */ /* 0x000ee80000300a00 */
[----:B------:R-:W3:Y:S11]  /*7c9d0*/  LDL.LU.64 R20, [R1+0x5c28] ;  /* 0x005c280001147983 */ /* 0x000ef60000300a00 */
[----:B------:R-:W-:Y:S06]  /*7c9e0*/  @!UPT UIADD3 URZ, URZ, URZ, URZ ;  /* 0x0000003f3f3ff290 */ /* 0x000fec000fffe03f */
[----:B------:R-:W-:Y:S04]  /*7c9f0*/  STL.64 [R1+0x310], R24 ;  /* 0x0003101801007387 */ /* 0x000fe80000100a00 */
[----:B------:R0:W-:Y:S04]  /*7ca00*/  STL.64 [R1+0x318], R26 ;  /* 0x0003181a01007387 */ /* 0x0001e80000100a00 */
[----:B0-----:R-:W2:Y:S04]  /*7ca10*/  LDL.LU.64 R26, [R1+0x5c20] ;  /* 0x005c2000011a7983 */ /* 0x001ea80000300a00 */
[----:B------:R-:W2:Y:S02]  /*7ca20*/  LDL.LU.64 R24, [R1+0x5c18] ;  /* 0x005c180001187983 */ /* 0x000ea40000300a00 */
[C---:B--2---:R-:W-:Y:S02]  /*7ca30*/  HMMA.16816.F32.BF16 R4, R12.reuse, R4, R24 ;  /* 0x000000040c04723c */ /* 0x044fe40000041818 */
[----:B------:R-:W2:Y:S11]  /*7ca40*/  LDL.LU.64 R24, [R1+0x5c10] ;  /* 0x005c100001187983 */ /* 0x000eb60000300a00 */
[----:B------:R-:W-:Y:S10]  /*7ca50*/  @!UPT UIADD3 URZ, URZ, URZ, URZ ;  /* 0x0000003f3f3ff290 */ /* 0x000ff4000fffe03f */
[----:B------:R0:W-:Y:S04]  /*7ca60*/  STL.64 [R1+0x300], R4 ;  /* 0x0003000401007387 */ /* 0x0001e80000100a00 */
[----:B------:R-:W-:Y:S01]  /*7ca70*/  STL.64 [R1+0x308], R6 ;  /* 0x0003080601007387 */ /* 0x000fe20000100a00 */
[----:B0-----:R-:W-:Y:S02]  /*7ca80*/  IMAD.MOV.U32 R4, RZ, RZ, R3 ;  /* 0x000000ffff047224 */ /* 0x001fe400078e0003 */
[----:B------:R-:W-:Y:S01]  /*7ca90*/  IMAD.MOV.U32 R5, RZ, RZ, R28 ;  /* 0x000000ffff057224 */ /* 0x000fe200078e001c */
[----:B------:R-:W2:Y:S04]  /*7caa0*/  LDL.LU R3, [R1+0x5c0c] ;  /* 0x005c0c0001037983 */ /* 0x000ea80000300800 */
[----:B------:R-:W2:Y:S04]  /*7cab0*/  LDL.LU R28, [R1+0x5c08] ;  /* 0x005c0800011c7983 */ /* 0x000ea80000300800 */
[----:B------:R0:W-:Y:S04]  /*7cac0*/  STL.64 [R1+0x5b38], R4 ;  /* 0x005b380401007387 */ /* 0x0001e80000100a00 */
[----:B0-----:R-:W3:Y:S04]  /*7cad0*/  LDL.LU R4, [R1+0xf0] ;  /* 0x0000f00001047983 */ /* 0x001ee80000300800 */
[----:B------:R-:W3:Y:S02]  /*7cae0*/  LDL.LU R5, [R1+0xf4] ;  /* 0x0000f40001057983 */ /* 0x000ee40000300800 */
[C---:B---3--:R-:W-:Y:S02]  /*7caf0*/  HMMA.16816.F32.BF16 R4, R12.reuse, R4, R20 ;  /* 0x000000040c04723c */ /* 0x048fe40000041814 */
[----:B------:R-:W4:Y:S06]  /*7cb00*/  LDL.LU.64 R20, [R1+0x5c00] ;  /* 0x005c000001147983 */ /* 0x000f2c0000300a00 */
[----:B--2---:R-:W-:Y:S11]  /*7cb10*/  HMMA.16816.F32.BF16 R24, R12, R24, R8 ;  /* 0x000000180c18723c */ /* 0x004ff60000041808 */
[----:B------:R-:W-:Y:S04]  /*7cb20*/  @!UPT UIADD3 URZ, URZ, URZ, URZ ;  /* 0x0000003f3f3ff290 */ /* 0x000fe8000fffe03f */
[----:B------:R0:W-:Y:S04]  /*7cb30*/  STL.64 [R1+0x2f0], R4 ;  /* 0x0002f00401007387 */ /* 0x0001e80000100a00 */
[----:B------:R-:W-:Y:S04]  /*7cb40*/  STL.64 [R1+0x2f8], R6 ;  /* 0x0002f80601007387 */ /* 0x000fe80000100a00 */
[----:B------:R-:W-:Y:S01]  /*7cb50*/  STL.64 [R1+0x2e0], R24 ;  /* 0x0002e01801007387 */ /* 0x000fe20000100a00 */
[----:B0-----:R-:W-:-:S03]  /*7cb60*/  IMAD.MOV.U32 R4, RZ, RZ, R29 ;  /* 0x000000ffff047224 */ /* 0x001fc600078e001d */
[----:B------:R-:W-:Y:S01]  /*7cb70*/  STL.64 [R1+0x2e8], R26 ;  /* 0x0002e81a01007387 */ /* 0x000fe20000100a00 */
[----:B------:R-:W-:-:S03]  /*7cb80*/  IMAD.MOV.U32 R5, RZ, RZ, R2 ;  /* 0x000000ffff057224 */ /* 0x000fc600078e0002 */
[----:B------:R-:W2:Y:S01]  /*7cb90*/  LDL.LU R29, [R1+0x5bfc] ;  /* 0x005bfc00011d7983 */ /* 0x000ea20000300800 */
[----:B----4-:R-:W-:Y:S11]  /*7cba0*/  HMMA.16816.F32.BF16 R8, R12, R20, R16 ;  /* 0x000000140c08723c */ /* 0x010ff60000041810 */
[----:B------:R-:W-:Y:S11]  /*7cbb0*/  @!UPT UIADD3 URZ, URZ, URZ, URZ ;  /* 0x0000003f3f3ff290 */ /* 0x000ff6000fffe03f */
[----:B------:R-:W-:Y:S01]  /*7cbc0*/  @!UPT UIADD3 URZ, URZ, URZ, URZ ;  /* 0x0000003f3f3ff290 */ /* 0x000fe2000fffe03f */
[----:B------:R-:W-:Y:S04]  /*7cbd0*/  STL.64 [R1+0x2d0], R8 ;  /* 0x0002d00801007387 */ /* 0x000fe80000100a00 */
[----:B------:R-:W-:Y:S04]  /*7cbe0*/  STL.64 [R1+0x2d8], R10 ;  /* 0x0002d80a01007387 */ /* 0x000fe80000100a00 */
[----:B------:R-:W3:Y:S04]  /*7cbf0*/  LDL.LU R2, [R1+0x5bf8] ;  /* 0x005bf80001027983 */ /* 0x000ee80000300800 */
[----:B------:R0:W-:Y:S02]  /*7cc00*/  STL.64 [R1+0x5b50], R4 ;  /* 0x005b500401007387 */ /* 0x0001e40000100a00 */
[----:B0-----:R-:W-:-:S02]  /*7cc10*/  IMAD.MOV.U32 R4, RZ, RZ, R3 ;  /* 0x000000ffff047224 */ /* 0x001fc400078e0003 */
[----:B------:R-:W4:Y:S04]  /*7cc20*/  LDL.LU R3, [R1+0x5bf4] ;  /* 0x005bf40001037983 */ /* 0x000f280000300800 */
[----:B------:R-:W2:Y:S04]  /*7cc30*/  LDL.LU R5, [R1+0x74] ;  /* 0x0000740001057983 */ /* 0x000ea80000300800 */
[----:B--2---:R0:W-:Y:S02]  /*7cc40*/  STL.64 [R1+0x5b68], R4 ;  /* 0x005b680401007387 */ /* 0x0041e40000100a00 */
[----:B0-----:R-:W-:-:S02]  /*7cc50*/  IMAD.MOV.U32 R4, RZ, RZ, R28 ;  /* 0x000000ffff047224 */ /* 0x001fc400078e001c */
[----:B------:R-:W-:Y:S01]  /*7cc60*/  IMAD.MOV.U32 R5, RZ, RZ, R29 ;  /* 0x000000ffff057224 */ /* 0x000fe200078e001d */
[----:B------:R-:W2:Y:S04]  /*7cc70*/  LDL.LU R28, [R1+0x5bf0] ;  /* 0x005bf000011c7983 */ /* 0x000ea80000300800 */
[----:B------:R-:W2:Y:S04]  /*7cc80*/  LDL.LU R29, [R1+0x5bec] ;  /* 0x005bec00011d7983 */ /* 0x000ea80000300800 */
[----:B------:R3:W-:Y:S02]  /*7cc90*/  STL.64 [R1+0x5b80], R4 ;  /* 0x005b800401007387 */ /* 0x0007e40000100a00 */
[----:B---3--:R-:W-:-:S02]  /*7cca0*/  IMAD.MOV.U32 R4, RZ, RZ, R2 ;  /* 0x000000ffff047224 */ /* 0x008fc400078e0002 */
[----:B----4-:R-:W-:Y:S01]  /*7ccb0*/  IMAD.MOV.U32 R5, RZ, RZ, R3 ;  /* 0x000000ffff057224 */ /* 0x010fe200078e0003 */
[----:B------:R-:W3:Y:S04]  /*7ccc0*/  LDL.LU R2, [R1+0x5be8] ;  /* 0x005be80001027983 */ /* 0x000ee80000300800 */
[----:B------:R-:W4:Y:S04]  /*7ccd0*/  LDL.LU R3, [R1+0x5be4] ;  /* 0x005be40001037983 */ /* 0x000f280000300800 */
[----:B------:R0:W-:Y:S04]  /*7cce0*/  STL.64 [R1+0x5b98], R4 ;  /* 0x005b980401007387 */ /* 0x0001e80000100a00 */
[----:B0-----:R-:W2:Y:S04]  /*7ccf0*/  LDL.LU R4, [R1+0xa0] ;  /* 0x0000a00001047983 */ /* 0x001ea80000300800 */
[----:B------:R-:W2:Y:S04]  /*7cd00*/  LDL.LU R5, [R1+0xa4] ;  /* 0x0000a40001057983 */ /* 0x000ea80000300800 */
[----:B--2---:R0:W-:Y:S02]  /*7cd10*/  STL.64 [R1+0x5bb0], R4 ;  /* 0x005bb00401007387 */ /* 0x0041e40000100a00 */
[----:B0-----:R-:W-:-:S02]  /*7cd20*/  IMAD.MOV.U32 R4, RZ, RZ, R29 ;  /* 0x000000ffff047224 */ /* 0x001fc400078e001d */
[----:B------:R-:W-:Y:S01]  /*7cd30*/  IMAD.MOV.U32 R5, RZ, RZ, R28 ;  /* 0x000000ffff057224 */ /* 0x000fe200078e001c */
[----:B------:R-:W2:Y:S04]  /*7cd40*/  LDL.LU R29, [R1+0x5be0] ;  /* 0x005be000011d7983 */ /* 0x000ea80000300800 */
[----:B------:R-:W-:Y:S04]  /*7cd50*/  STL.64 [R1+0x5bc8], R4 ;  /* 0x005bc80401007387 */ /* 0x000fe80000100a00 */
[----:B------:R-:W2:Y:S04]  /*7cd60*/  LDL.LU.64 R24, [R1+0x640] ;  /* 0x0006400001187983 */ /* 0x000ea80000300a00 */
[----:B------:R-:W2:Y:S04]  /*7cd70*/  LDL.LU.64 R26, [R1+0x648] ;  /* 0x00064800011a7983 */ /* 0x000ea80000300a00 */
[----:B--2---:R-:W-:Y:S04]  /*7cd80*/  STL.64 [R1+0x5b18], R26 ;  /* 0x005b181a01007387 */ /* 0x004fe80000100a00 */
[----:B------:R0:W-:Y:S04]  /*7cd90*/  STL.64 [R1+0x5b10], R24 ;  /* 0x005b101801007387 */ /* 0x0001e80000100a00 */
[----:B0-----:R-:W2:Y:S04]  /*7cda0*/  LDL.LU.64 R24, [R1+0x650] ;  /* 0x0006500001187983 */ /* 0x001ea80000300a00 */
        /* <DEDUP_REMOVED lines=33> */
[----:B------:R-:W2:Y:S04]  /*7cfc0*/  LDL.LU.64 R8, [R1+0x610] ;  /* 0x0006100001087983 */ /* 0x000ea80000300a00 */
[----:B------:R-:W2:Y:S01]  /*7cfd0*/  LDL.LU.64 R10, [R1+0x618] ;  /* 0x00061800010a7983 */ /* 0x000ea20000300a00 */
[----:B----4-:R-:W-:-:S02]  /*7cfe0*/  IMAD.MOV.U32 R4, RZ, RZ, R3 ;  /* 0x000000ffff047224 */ /* 0x010fc400078e0003 */
[----:B---3--:R-:W-:Y:S01]  /*7cff0*/  IMAD.MOV.U32 R5, RZ, RZ, R2 ;  /* 0x000000ffff057224 */ /* 0x008fe200078e0002 */
[----:B--2---:R-:W-:Y:S04]  /*7d000*/  STL.64 [R1+0x5ae0], R10 ;  /* 0x005ae00a01007387 */ /* 0x004fe80000100a00 */
[----:B------:R0:W-:Y:S04]  /*7d010*/  STL.64 [R1+0x5ad8], R8 ;  /* 0x005ad80801007387 */ /* 0x0001e80000100a00 */
[----:B0-----:R-:W2:Y:S04]  /*7d020*/  LDL.LU.64 R8, [R1+0x620] ;  /* 0x0006200001087983 */ /* 0x001ea80000300a00 */
[----:B------:R-:W3:Y:S01]  /*7d030*/  LDL.LU.64 R10, [R1+0x628] ;  /* 0x00062800010a7983 */ /* 0x000ee20000300a00 */
[C---:B------:R-:W-:Y:S03]  /*7d040*/  HMMA.16816.F32.BF16 R4, R12.reuse, R4, R24 ;  /* 0x000000040c04723c */ /* 0x040fe60000041818 */
[----:B---3--:R-:W-:Y:S04]  /*7d050*/  STL.64 [R1+0x5af8], R10 ;  /* 0x005af80a01007387 */ /* 0x008fe80000100a00 */
[----:B--2---:R0:W-:Y:S04]  /*7d060*/  STL.64 [R1+0x5af0], R8 ;  /* 0x005af00801007387 */ /* 0x0041e80000100a00 */
[----:B0-----:R-:W2:Y:S04]  /*7d070*/  LDL.LU.64 R8, [R1+0x630] ;  /* 0x0006300001087983 */ /* 0x001ea80000300a00 */
[----:B------:R-:W2:Y:S04]  /*7d080*/  LDL.LU.64 R10, [R1+0x638] ;  /* 0x00063800010a7983 */ /* 0x000ea80000300a00 */
[----:B------:R-:W3:Y:S04]  /*7d090*/  LDL.LU.64 R20, [R1+0x600] ;  /* 0x0006000001147983 */ /* 0x000ee80000300a00 */
[----:B------:R-:W3:Y:S04]  /*7d0a0*/  LDL.LU.64 R22, [R1+0x608] ;  /* 0x0006080001167983 */ /* 0x000ee80000300a00 */
[----:B------:R-:W4:Y:S04]  /*7d0b0*/  LDL.LU.64 R16, [R1+0x5f0] ;  /* 0x0005f00001107983 */ /* 0x000f280000300a00 */
[----:B------:R-:W4:Y:S04]  /*7d0c0*/  LDL.LU.64 R18, [R1+0x5f8] ;  /* 0x0005f80001127983 */ /* 0x000f280000300a00 */
[----:B------:R-:W2:Y:S04]  /*7d0d0*/  LDL.LU.64 R26, [R1+0x5bd8] ;  /* 0x005bd800011a7983 */ /* 0x000ea80000300a00 */
[----:B------:R-:W2:Y:S04]  /*7d0e0*/  LDL.LU.64 R24, [R1+0x5bd0] ;  /* 0x005bd00001187983 */ /* 0x000ea80000300a00 */
[----:B------:R0:W-:Y:S04]  /*7d0f0*/  STL.64 [R1+0x2c0], R4 ;  /* 0x0002c00401007387 */ /* 0x0001e80000100a00 */
[----:B------:R2:W-:Y:S04]  /*7d100*/  STL.64 [R1+0x2c8], R6 ;  /* 0x0002c80601007387 */ /* 0x0005e80000100a00 */
[----:B0-----:R-:W2:Y:S02]  /*7d110*/  LDL.LU.64 R4, [R1+0x5bc8] ;  /* 0x005bc80001047983 */ /* 0x001ea40000300a00 */
[C---:B--2---:R-:W-:Y:S02]  /*7d120*/  HMMA.16816.F32.BF16 R4, R12.reuse, R4, R24 ;  /* 0x000000040c04723c */ /* 0x044fe40000041818 */
[----:B------:R-:W2:Y:S04]  /*7d130*/  LDL.LU.64 R26, [R1+0x5bc0] ;  /* 0x005bc000011a7983 */ /* 0x000ea80000300a00 */
[----:B------:R-:W2:Y:S11]  /*7d140*/  LDL.LU.64 R24, [R1+0x5bb8] ;  /* 0x005bb80001187983 */ /* 0x000eb60000300a00 */
[----:B------:R-:W-:Y:S06]  /*7d150*/  @!UPT UIADD3 URZ, URZ, URZ, URZ ;  /* 0x0000003f3f3ff290 */ /* 0x000fec000fffe03f */
        /* <DEDUP_REMOVED lines=53> */
[----:B------:R-:W2:Y:S11]  /*7d4b0*/  LDL.LU.64 R24, [R1+0x5b00] ;  /* 0x005b000001187983 */ /* 0x000eb60000300a00 */
[----:B------:R-:W-:Y:S10]  /*7d4c0*/  @!UPT UIADD3 URZ, URZ, URZ, URZ ;  /* 0x0000003f3f3ff290 */ /* 0x000ff4000fffe03f */
[----:B------:R0:W-:Y:S04]  /*7d4d0*/  STL.64 [R1+0x230], R4 ;  /* 0x0002300401007387 */ /* 0x0001e80000100a00 */
[----:B------:R1:W-:Y:S04]  /*7d4e0*/  STL.64 [R1+0x238], R6 ;  /* 0x0002380601007387 */ /* 0x0003e80000100a00 */
[----:B0-----:R-:W3:Y:S04]  /*7d4f0*/  LDL.LU.64 R4, [R1+0x5e0] ;  /* 0x0005e00001047983 */ /* 0x001ee80000300a00 */
[----:B-1----:R-:W3:Y:S01]  /*7d500*/  LDL.LU.64 R6, [R1+0x5e8] ;  /* 0x0005e80001067983 */ /* 0x002ee20000300a00 */
[C---:B--2---:R-:W-:Y:S03]  /*7d510*/  HMMA.16816.F32.BF16 R24, R12.reuse, R24, R8 ;  /* 0x000000180c18723c */ /* 0x044fe60000041808 */
[----:B------:R-:W2:Y:S04]  /*7d520*/  LDL.LU.64 R10, [R1+0x5af8] ;  /* 0x005af800010a7983 */ /* 0x000ea80000300a00 */
[----:B------:R-:W2:Y:S11]  /*7d530*/  LDL.LU.64 R8, [R1+0x5af0] ;  /* 0x005af00001087983 */ /* 0x000eb60000300a00 */
[----:B------:R-:W-:Y:S05]  /*7d540*/  @!UPT UIADD3 URZ, URZ, URZ, URZ ;  /* 0x0000003f3f3ff290 */ /* 0x000fea000fffe03f */
        /* <DEDUP_REMOVED lines=14> */
[----:B------:R-:W-:Y:S04]  /*7d630*/  STL.64 [R1+0x200], R24 ;  /* 0x0002001801007387 */ /* 0x000fe80000100a00 */
[----:B------:R0:W-:Y:S04]  /*7d640*/  STL.64 [R1+0x208], R26 ;  /* 0x0002081a01007387 */ /* 0x0001e80000100a00 */
[----:B0-----:R-:W2:Y:S04]  /*7d650*/  LDL.LU.64 R26, [R1+0x5ab8] ;  /* 0x005ab800011a7983 */ /* 0x001ea80000300a00 */
[----:B------:R-:W3:Y:S02]  /*7d660*/  LDL.LU.64 R24, [R1+0x5ab0] ;  /* 0x005ab00001187983 */ /* 0x000ee40000300a00 */
[C---:B---3--:R-:W-:Y:S11]  /*7d670*/  HMMA.16816.F32.BF16 R20, R12.reuse, R24, R20 ;  /* 0x000000180c14723c */ /* 0x048ff60000041814 */
[----:B------:R-:W-:Y:S11]  /*7d680*/  @!UPT UIADD3 URZ, URZ, URZ, URZ ;  /* 0x0000003f3f3ff290 */ /* 0x000ff6000fffe03f */
[----:B------:R-:W-:Y:S01]  /*7d690*/  @!UPT UIADD3 URZ, URZ, URZ, URZ ;  /* 0x0000003f3f3ff290 */ /* 0x000fe2000fffe03f */
[----:B------:R-:W-:Y:S04]  /*7d6a0*/  STL.64 [R1+0x1f0], R20 ;  /* 0x0001f01401007387 */ /* 0x000fe80000100a00 */
[----:B------:R0:W-:Y:S04]  /*7d6b0*/  STL.64 [R1+0x1f8], R22 ;  /* 0x0001f81601007387 */ /* 0x0001e80000100a00 */
[----:B0-----:R-:W3:Y:S04]  /*7d6c0*/  LDL.LU.64 R22, [R1+0x5aa8] ;  /* 0x005aa80001167983 */ /* 0x001ee80000300a00 */
[----:B------:R-:W4:Y:S02]  /*7d6d0*/  LDL.LU.64 R20, [R1+0x5aa0] ;  /* 0x005aa00001147983 */ /* 0x000f240000300a00 */
[C---:B----4-:R-:W-:Y:S11]  /*7d6e0*/  HMMA.16816.F32.BF16 R16, R12.reuse, R20, R16 ;  /* 0x000000140c10723c */ /* 0x050ff60000041810 */
[----:B------:R-:W-:Y:S11]  /*7d6f0*/  @!UPT UIADD3 URZ, URZ, URZ, URZ ;  /* 0x0000003f3f3ff290 */ /* 0x000ff6000fffe03f */
[----:B------:R-:W-:Y:S02]  /*7d700*/  @!UPT UIADD3 URZ, URZ, URZ, URZ ;  /* 0x0000003f3f3ff290 */ /* 0x000fe4000fffe03f */
[----:B------:R-:W-:Y:S02]  /*7d710*/  IMAD.MOV.U32 R24, RZ, RZ, R16 ;  /* 0x000000ffff187224 */ /* 0x000fe400078e0010 */
[----:B------:R-:W-:Y:S02]  /*7d720*/  IMAD.MOV.U32 R25, RZ, RZ, R17 ;  /* 0x000000ffff197224 */ /* 0x000fe400078e0011 */
[----:B------:R-:W4:Y:S01]  /*7d730*/  LDL.LU.64 R16, [R1+0x5a98] ;  /* 0x005a980001107983 */ /* 0x000f220000300a00 */
[----:B------:R-:W-:Y:S02]  /*7d740*/  IMAD.MOV.U32 R21, RZ, RZ, R18 ;  /* 0x000000ffff157224 */ /* 0x000fe400078e0012 */
[----:B------:R-:W-:Y:S01]  /*7d750*/  IMAD.MOV.U32 R2, RZ, RZ, R19 ;  /* 0x000000ffff027224 */ /* 0x000fe200078e0013 */
[----:B------:R-:W3:Y:S04]  /*7d760*/  LDL R20, [R1+0xd2c] ;  /* 0x000d2c0001147983 */ /* 0x000ee80000100800 */
[----:B--2---:R-:W-:Y:S04]  /*7d770*/  STL.64 [R1+0x5888], R26 ;  /* 0x0058881a01007387 */ /* 0x004fe80000100a00 */
[----:B------:R0:W-:Y:S04]  /*7d780*/  STL.64 [R1+0x5880], R24 ;  /* 0x0058801801007387 */ /* 0x0001e80000100a00 */
[----:B0-----:R-:W2:Y:S04]  /*7d790*/  LDL.LU.64 R24, [R1+0x5d0] ;  /* 0x0005d00001187983 */ /* 0x001ea80000300a00 */
[----:B------:R-:W2:Y:S04]  /*7d7a0*/  LDL.LU.64 R26, [R1+0x5d8] ;  /* 0x0005d800011a7983 */ /* 0x000ea80000300a00 */
[----:B------:R-:W-:Y:S04]  /*7d7b0*/  STL [R1+0x585c], R21 ;  /* 0x00585c1501007387 */ /* 0x000fe80000100800 */
[----:B------:R-:W-:Y:S01]  /*7d7c0*/  STL [R1+0x570c], R2 ;  /* 0x00570c0201007387 */ /* 0x000fe20000100800 */
[C---:B----4-:R-:W-:Y:S03]  /*7d7d0*/  HMMA.16816.F32.BF16 R16, R12.reuse, R16, R4 ;  /* 0x000000100c10723c */ /* 0x050fe60000041804 */
[----:B------:R-:W4:Y:S04]  /*7d7e0*/  LDL.LU.64 R6, [R1+0x5a90] ;  /* 0x005a900001067983 */ /* 0x000f280000300a00 */
[----:B------:R-:W2:Y:S11]  /*7d7f0*/  LDL.LU.64 R4, [R1+0x5a88] ;  /* 0x005a880001047983 */ /* 0x000eb60000300a00 */
[----:B------:R-:W-:Y:S05]  /*7d800*/  @!UPT UIADD3 URZ, URZ, URZ, URZ ;  /* 0x0000003f3f3ff290 */ /* 0x000fea000fffe03f */
[----:B------:R-:W-:Y:S04]  /*7d810*/  STL.64 [R1+0x1d0], R16 ;  /* 0x0001d01001007387 */ /* 0x000fe80000100a00 */
[----:B------:R0:W-:Y:S04]  /*7d820*/  STL.64 [R1+0x1d8], R18 ;  /* 0x0001d81201007387 */ /* 0x0001e80000100a00 */
[----:B0-----:R-:W3:Y:S01]  /*7d830*/  LDL.64 R18, [R1+0x1b8] ;  /* 0x0001b80001127983 */ /* 0x001ee20000100a00 */
[----:B--2---:R-:W-:Y:S03]  /*7d840*/  HMMA.16816.F32.BF16 R24, R12, R4, R24 ;  /* 0x000000040c18723c */ /* 0x004fe60000041818 */
[----:B----4-:R0:W-:Y:S04]  /*7d850*/  STL.64 [R1+0x5a78], R6 ;  /* 0x005a780601007387 */ /* 0x0101e80000100a00 */
[----:B------:R-:W2:Y:S04]  /*7d860*/  LDL.LU R4, [R1+0x5b0] ;  /* 0x0005b00001047983 */ /* 0x000ea80000300800 */
[----:B------:R-:W2:Y:S04]  /*7d870*/  LDL.LU R5, [R1+0x5b4] ;  /* 0x0005b40001057983 */ /* 0x000ea80000300800 */
[----:B0-----:R-:W2:Y:S04]  /*7d880*/  LDL.LU R6, [R1+0x5b8] ;  /* 0x0005b80001067983 */ /* 0x001ea80000300800 */
[----:B------:R-:W2:Y:S04]  /*7d890*/  LDL.LU R7, [R1+0x5bc] ;  /* 0x0005bc0001077983 */ /* 0x000ea80000300800 */
[----:B---3--:R-:W0:Y:S01]  /*7d8a0*/  LDSM.16.MT88.4 R12, [R20+0x20400] ;  /* 0x02040000140c783b */ /* 0x008e220000004200 */
[----:B------:R-:W-:-:S02]  /*7d8b0*/  IMAD.MOV.U32 R3, RZ, RZ, R27 ;  /* 0x000000ffff037224 */ /* 0x000fc400078e001b */
[----:B------:R-:W-:Y:S02]  /*7d8c0*/  IMAD.MOV.U32 R28, RZ, RZ, R26 ;  /* 0x000000ffff1c7224 */ /* 0x000fe400078e001a */
[----:B------:R-:W-:Y:S02]  /*7d8d0*/  IMAD.MOV.U32 R0, RZ, RZ, R25 ;  /* 0x000000ffff007224 */ /* 0x000fe400078e0019 */
[----:B------:R-:W-:Y:S01]  /*7d8e0*/  IMAD.MOV.U32 R2, RZ, RZ, R24 ;  /* 0x000000ffff027224 */ /* 0x000fe200078e0018 */
[----:B------:R-:W-:Y:S04]  /*7d8f0*/  STL [R1+0x571c], R3 ;  /* 0x00571c0301007387 */ /* 0x000fe80000100800 */
[----:B------:R-:W-:Y:S04]  /*7d900*/  STL [R1+0x5718], R28 ;  /* 0x0057181c01007387 */ /* 0x000fe80000100800 */
[----:B------:R-:W-:Y:S04]  /*7d910*/  STL [R1+0x5714], R0 ;  /* 0x0057140001007387 */ /* 0x000fe80000100800 */
[----:B------:R-:W-:Y:S04]  /*7d920*/  STL [R1+0x5710], R2 ;  /* 0x0057100201007387 */ /* 0x000fe80000100800 */
[----:B------:R-:W3:Y:S04]  /*7d930*/  LDL.LU.64 R26, [R1+0x158] ;  /* 0x00015800011a7983 */ /* 0x000ee80000300a00 */
[----:B---3--:R1:W-:Y:S04]  /*7d940*/  STL.64 [R1+0x5a18], R26 ;  /* 0x005a181a01007387 */ /* 0x0083e80000100a00 */
[----:B------:R-:W3:Y:S04]  /*7d950*/  LDL.LU R24, [R1+0x560] ;  /* 0x0005600001187983 */ /* 0x000ee80000300800 */
[----:B------:R-:W3:Y:S04]  /*7d960*/  LDL.LU R25, [R1+0x564] ;  /* 0x0005640001197983 */ /* 0x000ee80000300800 */
[----:B-1----:R-:W4:Y:S01]  /*7d970*/  LDL.LU R26, [R1+0x568] ;  /* 0x00056800011a7983 */ /* 0x002f220000300800 */
[----:B------:R-:W-:-:S03]  /*7d980*/  IMAD.MOV.U32 R27, RZ, RZ, R23 ;  /* 0x000000ffff1b7224 */ /* 0x000fc600078e0017 */
[----:B------:R-:W2:Y:S04]  /*7d990*/  LDL.LU R23, [R1+0x5a80] ;  /* 0x005a800001177983 */ /* 0x000ea80000300800 */
[----:B----4-:R1:W-:Y:S04]  /*7d9a0*/  STL.64 [R1+0x5a38], R26 ;  /* 0x005a381a01007387 */ /* 0x0103e80000100a00 */
[----:B---3--:R-:W-:Y:S04]  /*7d9b0*/  STL.64 [R1+0x5a30], R24 ;  /* 0x005a301801007387 */ /* 0x008fe80000100a00 */
[----:B-1----:R-:W3:Y:S04]  /*7d9c0*/  LDL.64 R26, [R1+0x178] ;  /* 0x00017800011a7983 */ /* 0x002ee80000100a00 */
[----:B---3--:R1:W-:Y:S04]  /*7d9d0*/  STL.64 [R1+0x5a48], R26 ;  /* 0x005a481a01007387 */ /* 0x0083e80000100a00 */
[----:B-1----:R-:W3:Y:S01]  /*7d9e0*/  LDL.LU.64 R26, [R1+0x188] ;  /* 0x00018800011a7983 */ /* 0x002ee20000300a00 */
[C---:B--2---:R-:W-:Y:S03]  /*7d9f0*/  HMMA.16816.F32.BF16 R4, R8.reuse, R18, R4 ;  /* 0x000000120804723c */ /* 0x044fe60000041804 */
[----:B---3--:R1:W-:Y:S04]  /*7da00*/  STL.64 [R1+0x5a58], R26 ;  /* 0x005a581a01007387 */ /* 0x0083e80000100a00 */
[----:B-1----:R-:W2:Y:S11]  /*7da10*/  LDL.LU.64 R26, [R1+0x198] ;  /* 0x00019800011a7983 */ /* 0x002eb60000300a00 */
[----:B------:R-:W-:Y:S06]  /*7da20*/  @!UPT UIADD3 URZ, URZ, URZ, URZ ;  /* 0x0000003f3f3ff290 */ /* 0x000fec000fffe03f */
[----:B------:R-:W-:Y:S02]  /*7da30*/  IMAD.MOV.U32 R20, RZ, RZ, R4 ;  /* 0x000000ffff147224 */ /* 0x000fe400078e0004 */
[----:B------:R-:W-:Y:S02]  /*7da40*/  IMAD.MOV.U32 R17, RZ, RZ, R5 ;  /* 0x000000ffff117224 */ /* 0x000fe400078e0005 */
[----:B------:R-:W-:Y:S02]  /*7da50*/  IMAD.MOV.U32 R16, RZ, RZ, R6 ;  /* 0x000000ffff107224 */ /* 0x000fe400078e0006 */
[----:B------:R-:W-:Y:S01]  /*7da60*/  IMAD.MOV.U32 R5, RZ, RZ, R7 ;  /* 0x000000ffff057224 */ /* 0x000fe200078e0007 */
[----:B--2---:R1:W-:Y:S04]  /*7da70*/  STL.64 [R1+0x5a70], R26 ;  /* 0x005a701a01007387 */ /* 0x0043e80000100a00 */
[----:B-1----:R-:W2:Y:S04]  /*7da80*/  LDL.LU.64 R26, [R1+0x1a8] ;  /* 0x0001a800011a7983 */ /* 0x002ea80000300a00 */
[----:B0-----:R-:W-:Y:S04]  /*7da90*/  STL.64 [R1+0x5820], R14 ;  /* 0x0058200e01007387 */ /* 0x001fe80000100a00 */
[----:B------:R0:W-:Y:S04]  /*7daa0*/  STL.64 [R1+0x5818], R12 ;  /* 0x0058180c01007387 */ /* 0x0001e80000100a00 */
[----:B0-----:R-:W2:Y:S04]  /*7dab0*/  LDL.LU R12, [R1+0x5a0] ;  /* 0x0005a000010c7983 */ /* 0x001ea80000300800 */
[----:B------:R-:W2:Y:S04]  /*7dac0*/  LDL.LU R13, [R1+0x5a4] ;  /* 0x0005a400010d7983 */ /* 0x000ea80000300800 */
[----:B------:R-:W2:Y:S04]  /*7dad0*/  LDL.LU R14, [R1+0x5a8] ;  /* 0x0005a800010e7983 */ /* 0x000ea80000300800 */
[----:B------:R-:W2:Y:S04]  /*7dae0*/  LDL.LU R15, [R1+0x5ac] ;  /* 0x0005ac00010f7983 */ /* 0x000ea80000300800 */
[----:B------:R-:W3:Y:S04]  /*7daf0*/  LDL.LU.64 R6, [R1+0x5a78] ;  /* 0x005a780001067983 */ /* 0x000ee80000300a00 */
[----:B------:R-:W-:Y:S04]  /*7db00*/  STL [R1+0x5a54], R22 ;  /* 0x005a541601007387 */ /* 0x000fe80000100800 */
[----:B------:R0:W-:Y:S04]  /*7db10*/  STL [R1+0x5a50], R20 ;  /* 0x005a501401007387 */ /* 0x0001e80000100800 */
[----:B0-----:R-:W4:Y:S04]  /*7db20*/  LDL.LU R20, [R1+0x580] ;  /* 0x0005800001147983 */ /* 0x001f280000300800 */
[----:B------:R-:W4:Y:S04]  /*7db30*/  LDL.LU R21, [R1+0x584] ;  /* 0x0005840001157983 */ /* 0x000f280000300800 */
[----:B------:R-:W3:Y:S01]  /*7db40*/  LDL.LU R22, [R1+0x588] ;  /* 0x0005880001167983 */ /* 0x000ee20000300800 */
[----:B--2---:R-:W-:Y:S03]  /*7db50*/  HMMA.16816.F32.BF16 R12, R8, R26, R12 ;  /* 0x0000001a080c723c */ /* 0x004fe6000004180c */
[----:B---3--:R-:W-:Y:S04]  /*7db60*/  STL.64 [R1+0x5a68], R22 ;  /* 0x005a681601007387 */ /* 0x008fe80000100a00 */
[----:B----4-:R0:W-:Y:S04]  /*7db70*/  STL.64 [R1+0x5a60], R20 ;  /* 0x005a601401007387 */ /* 0x0101e80000100a00 */
[----:B0-----:R-:W2:Y:S04]  /*7db80*/  LDL.LU R20, [R1+0x590] ;  /* 0x0005900001147983 */ /* 0x001ea80000300800 */
[----:B------:R-:W2:Y:S04]  /*7db90*/  LDL.LU R21, [R1+0x594] ;  /* 0x0005940001157983 */ /* 0x000ea80000300800 */
[----:B------:R-:W2:Y:S04]  /*7dba0*/  LDL.LU R22, [R1+0x598] ;  /* 0x0005980001167983 */ /* 0x000ea80000300800 */
[----:B------:R-:W2:Y:S04]  /*7dbb0*/  LDL.LU R23, [R1+0x59c] ;  /* 0x00059c0001177983 */ /* 0x000ea80000300800 */
[----:B------:R-:W-:Y:S04]  /*7dbc0*/  STL [R1+0x5860], R18 ;  /* 0x0058601201007387 */ /* 0x000fe80000100800 */
[----:B------:R0:W-:Y:S04]  /*7dbd0*/  STL [R1+0x5828], R5 ;  /* 0x0058280501007387 */ /* 0x0001e80000100800 */
[----:B------:R1:W-:Y:S04]  /*7dbe0*/  STL.64 [R1+0x5a40], R6 ;  /* 0x005a400601007387 */ /* 0x0003e80000100a00 */
[----:B------:R-:W3:Y:S04]  /*7dbf0*/  LDL.LU R4, [R1+0x570] ;  /* 0x0005700001047983 */ /* 0x000ee80000300800 */
[----:B0-----:R-:W3:Y:S04]  /*7dc00*/  LDL.LU R5, [R1+0x574] ;  /* 0x0005740001057983 */ /* 0x001ee80000300800 */
[----:B-1----:R-:W3:Y:S04]  /*7dc10*/  LDL.LU R6, [R1+0x578] ;  /* 0x0005780001067983 */ /* 0x002ee80000300800 */
[----:B------:R-:W3:Y:S04]  /*7dc20*/  LDL.LU R7, [R1+0x57c] ;  /* 0x00057c0001077983 */ /* 0x000ee80000300800 */
[----:B------:R0:W-:Y:S04]  /*7dc30*/  STL.64 [R1+0x5a0], R12 ;  /* 0x0005a00c01007387 */ /* 0x0001e80000100a00 */
[----:B------:R1:W-:Y:S01]  /*7dc40*/  STL.64 [R1+0x5a8], R14 ;  /* 0x0005a80e01007387 */ /* 0x0003e20000100a00 */
[----:B0-----:R-:W-:-:S02]  /*7dc50*/  IMAD.MOV.U32 R13, RZ, RZ, R26 ;  /* 0x000000ffff0d7224 */ /* 0x001fc400078e001a */
[----:B------:R-:W-:Y:S02]  /*7dc60*/  IMAD.MOV.U32 R12, RZ, RZ, R27 ;  /* 0x000000ffff0c7224 */ /* 0x000fe400078e001b */
[----:B------:R-:W2:Y:S02]  /*7dc70*/  LDL.LU.64 R26, [R1+0x5a70] ;  /* 0x005a7000011a7983 */ /* 0x000ea40000300a00 */
[C---:B--2---:R-:W-:Y:S01]  /*7dc80*/  HMMA.16816.F32.BF16 R20, R8.reuse, R26, R20 ;  /* 0x0000001a0814723c */ /* 0x044fe20000041814 */
[----:B-1----:R-:W-:Y:S02]  /*7dc90*/  IMAD.MOV.U32 R15, RZ, RZ, R26 ;  /* 0x000000ffff0f7224 */ /* 0x002fe400078e001a */
[----:B------:R-:W-:Y:S11]  /*7dca0*/  IMAD.MOV.U32 R14, RZ, RZ, R27 ;  /* 0x000000ffff0e7224 */ /* 0x000ff600078e001b */
[----:B------:R-:W-:Y:S09]  /*7dcb0*/  @!UPT UIADD3 URZ, URZ, URZ, URZ ;  /* 0x0000003f3f3ff290 */ /* 0x000ff2000fffe03f */
[----:B------:R-:W-:Y:S04]  /*7dcc0*/  STL.64 [R1+0x590], R20 ;  /* 0x0005901401007387 */ /* 0x000fe80000100a00 */
[----:B------:R0:W-:Y:S04]  /*7dcd0*/  STL.64 [R1+0x598], R22 ;  /* 0x0005981601007387 */ /* 0x0001e80000100a00 */
[----:B0-----:R-:W2:Y:S04]  /*7dce0*/  LDL.LU.64 R22, [R1+0x5a68] ;  /* 0x005a680001167983 */ /* 0x001ea80000300a00 */
[----:B------:R-:W2:Y:S04]  /*7dcf0*/  LDL.LU.64 R20, [R1+0x5a60] ;  /* 0x005a600001147983 */ /* 0x000ea80000300a00 */
[----:B------:R-:W2:Y:S04]  /*7dd00*/  LDL.LU.64 R26, [R1+0x5a58] ;  /* 0x005a5800011a7983 */ /* 0x000ea80000300a00 */
[----:B------:R-:W-:Y:S04]  /*7dd10*/  STL.64 [R1+0x5870], R14 ;  /* 0x0058700e01007387 */ /* 0x000fe80000100a00 */
[----:B------:R0:W-:Y:S04]  /*7dd20*/  STL.64 [R1+0x5868], R12 ;  /* 0x0058680c01007387 */ /* 0x0001e80000100a00 */
[----:B0-----:R-:W4:Y:S04]  /*7dd30*/  LDL.LU R12, [R1+0x550] ;  /* 0x00055000010c7983 */ /* 0x001f280000300800 */
[----:B------:R-:W4:Y:S04]  /*7dd40*/  LDL.LU R13, [R1+0x554] ;  /* 0x00055400010d7983 */ /* 0x000f280000300800 */
[----:B------:R-:W3:Y:S01]  /*7dd50*/  LDL.LU R14, [R1+0x558] ;  /* 0x00055800010e7983 */ /* 0x000ee20000300800 */
[----:B------:R-:W-:Y:S01]  /*7dd60*/  IMAD.MOV.U32 R15, RZ, RZ, R29 ;  /* 0x000000ffff0f7224 */ /* 0x000fe200078e001d */
[----:B--2---:R-:W-:Y:S01]  /*7dd70*/  HMMA.16816.F32.BF16 R20, R8, R26, R20 ;  /* 0x0000001a0814723c */ /* 0x004fe20000041814 */
[----:B------:R-:W-:-:S03]  /*7dd80*/  IMAD.MOV.U32 R19, RZ, RZ, R27 ;  /* 0x000000ffff137224 */ /* 0x000fc600078e001b */
[----:B---3--:R0:W-:Y:S04]  /*7dd90*/  STL.64 [R1+0x5a28], R14 ;  /* 0x005a280e01007387 */ /* 0x0081e80000100a00 */
[----:B----4-:R-:W-:Y:S04]  /*7dda0*/  STL.64 [R1+0x5a20], R12 ;  /* 0x005a200c01007387 */ /* 0x010fe80000100a00 */
[----:B0-----:R-:W2:Y:S11]  /*7ddb0*/  LDL.LU.64 R14, [R1+0x168] ;  /* 0x00016800010e7983 */ /* 0x001eb60000300a00 */
[----:B------:R0:W-:Y:S04]  /*7ddc0*/  STL.64 [R1+0x580], R20 ;  /* 0x0005801401007387 */ /* 0x0001e80000100a00 */
[----:B------:R1:W-:Y:S01]  /*7ddd0*/  STL.64 [R1+0x588], R22 ;  /* 0x0005881601007387 */ /* 0x0003e20000100a00 */
[----:B0-----:R-:W-:-:S03]  /*7dde0*/  IMAD.MOV.U32 R21, RZ, RZ, R26 ;  /* 0x000000ffff157224 */ /* 0x001fc600078e001a */
[----:B-1----:R-:W3:Y:S04]  /*7ddf0*/  LDL.LU R22, [R1+0x5a54] ;  /* 0x005a540001167983 */ /* 0x002ee80000300800 */
[----:B------:R-:W4:Y:S04]  /*7de00*/  LDL.LU R20, [R1+0x5a50] ;  /* 0x005a500001147983 */ /* 0x000f280000300800 */
[----:B------:R-:W2:Y:S02]  /*7de10*/  LDL.LU.64 R26, [R1+0x5a48] ;  /* 0x005a4800011a7983 */ /* 0x000ea40000300a00 */
[----:B--2---:R-:W-:Y:S11]  /*7de20*/  HMMA.16816.F32.BF16 R4, R8, R26, R4 ;  /* 0x0000001a0804723c */ /* 0x004ff60000041804 */
[----:B------:R-:W-:Y:S11]  /*7de30*/  @!UPT UIADD3 URZ, URZ, URZ, URZ ;  /* 0x0000003f3f3ff290 */ /* 0x000ff6000fffe03f */
[----:B------:R-:W-:Y:S01]  /*7de40*/  @!UPT UIADD3 URZ, URZ, URZ, URZ ;  /* 0x0000003f3f3ff290 */ /* 0x000fe2000fffe03f */
[----:B------:R0:W-:Y:S04]  /*7de50*/  STL.64 [R1+0x570], R4 ;  /* 0x0005700401007387 */ /* 0x0001e80000100a00 */
[----:B------:R1:W-:Y:S01]  /*7de60*/  STL.64 [R1+0x578], R6 ;  /* 0x0005780601007387 */ /* 0x0003e20000100a00 */
[----:B0-----:R-:W-:-:S03]  /*7de70*/  IMAD.MOV.U32 R5, RZ, RZ, R27 ;  /* 0x000000ffff057224 */ /* 0x001fc600078e001b */
[----:B-1----:R-:W2:Y:S04]  /*7de80*/  LDL.LU.64 R6, [R1+0x5a40] ;  /* 0x005a400001067983 */ /* 0x002ea80000300a00 */
[----:B------:R-:W2:Y:S04]  /*7de90*/  LDL.LU.64 R26, [R1+0x5a38] ;  /* 0x005a3800011a7983 */ /* 0x000ea80000300a00 */
[----:B------:R-:W2:Y:S01]  /*7dea0*/  LDL.LU.64 R24, [R1+0x5a30] ;  /* 0x005a300001187983 */ /* 0x000ea20000300a00 */
[----:B------:R-:W-:Y:S02]  /*7deb0*/  IMAD.MOV.U32 R23, RZ, RZ, R14 ;  /* 0x000000ffff177224 */ /* 0x000fe400078e000e */
[----:B------:R-:W-:Y:S01]  /*7dec0*/  IMAD.MOV.U32 R18, RZ, RZ, R15 ;  /* 0x000000ffff127224 */ /* 0x000fe200078e000f */
[----:B--2---:R-:W-:Y:S01]  /*7ded0*/  HMMA.16816.F32.BF16 R24, R8, R14, R24 ;  /* 0x0000000e0818723c */ /* 0x004fe20000041818 */
[----:B------:R-:W2:Y:S04]  /*7dee0*/  LDL.LU.64 R14, [R1+0x5a28] ;  /* 0x005a2800010e7983 */ /* 0x000ea80000300a00 */
[----:B------:R-:W2:Y:S11]  /*7def0*/  LDL.LU.64 R12, [R1+0x5a20] ;  /* 0x005a2000010c7983 */ /* 0x000eb60000300a00 */
[----:B------:R-:W-:Y:S07]  /*7df00*/  @!UPT UIADD3 URZ, URZ, URZ, URZ ;  /* 0x0000003f3f3ff290 */ /* 0x000fee000fffe03f */
[----:B------:R-:W-:Y:S01]  /*7df10*/  STL.64 [R1+0x560], R24 ;  /* 0x0005601801007387 */ /* 0x000fe20000100a00 */
[----:B------:R-:W-:-:S03]  /*7df20*/  IMAD.MOV.U32 R29, RZ, RZ, R27 ;  /* 0x000000ffff1d7224 */ /* 0x000fc600078e001b */
[----:B------:R0:W-:Y:S04]  /*7df30*/  STL [R1+0x568], R26 ;  /* 0x0005681a01007387 */ /* 0x0001e80000100800 */
[----:B0-----:R-:W2:Y:S04]  /*7df40*/  LDL.LU.64 R26, [R1+0x5a18] ;  /* 0x005a1800011a7983 */ /* 0x001ea80000300a00 */
[----:B------:R-:W-:Y:S04]  /*7df50*/  STL.64 [R1+0x58a8], R18 ;  /* 0x0058a81201007387 */ /* 0x000fe80000100a00 */
[----:B------:R-:W-:Y:S04]  /*7df60*/  STL.64 [R1+0x58a0], R16 ;  /* 0x0058a01001007387 */ /* 0x000fe80000100a00 */
[----:B---3--:R-:W-:Y:S04]  /*7df70*/  STL.64 [R1+0x5898], R22 ;  /* 0x0058981601007387 */ /* 0x008fe80000100a00 */
[----:B----4-:R0:W-:Y:S04]  /*7df80*/  STL.64 [R1+0x5890], R20 ;  /* 0x0058901401007387 */ /* 0x0101e80000100a00 */
[----:B------:R-:W-:Y:S01]  /*7df90*/  STL [R1+0x54a0], R29 ;  /* 0x0054a01d01007387 */ /* 0x000fe20000100800 */
[----:B--2---:R-:W-:Y:S11]  /*7dfa0*/  HMMA.16816.F32.BF16 R12, R8, R26, R12 ;  /* 0x0000001a080c723c */ /* 0x004ff6000004180c */
[----:B------:R-:W-:Y:S11]  /*7dfb0*/  @!UPT UIADD3 URZ, URZ, URZ, URZ ;  /* 0x0000003f3f3ff290 */ /* 0x000ff6000fffe03f */
[----:B------:R-:W-:Y:S01]  /*7dfc0*/  @!UPT UIADD3 URZ, URZ, URZ, URZ ;  /* 0x0000003f3f3ff290 */ /* 0x000fe2000fffe03f */
[----:B------:R1:W-:Y:S04]  /*7dfd0*/  STL.64 [R1+0x550], R12 ;  /* 0x0005500c01007387 */ /* 0x0003e80000100a00 */
[----:B------:R2:W-:Y:S04]  /*7dfe0*/  STL.64 [R1+0x558], R14 ;  /* 0x0005580e01007387 */ /* 0x0005e80000100a00 */
[----:B0-----:R-:W3:Y:S04]  /*7dff0*/  LDL.LU R20, [R1+0x4f0] ;  /* 0x0004f00001147983 */ /* 0x001ee80000300800 */
[----:B------:R-:W3:Y:S04]  /*7e000*/  LDL.LU R21, [R1+0x4f4] ;  /* 0x0004f40001157983 */ /* 0x000ee80000300800 */
[----:B------:R-:W4:Y:S04]  /*7e010*/  LDL.LU R22, [R1+0x4f8] ;  /* 0x0004f80001167983 */ /* 0x000f280000300800 */
[----:B------:R-:W4:Y:S01]  /*7e020*/  LDL.LU R23, [R1+0x4fc] ;  /* 0x0004fc0001177983 */ /* 0x000f220000300800 */
[----:B------:R-:W-:-:S03]  /*7e030*/  IMAD.MOV.U32 R2, RZ, RZ, R26 ;  /* 0x000000ffff027224 */ /* 0x000fc600078e001a */
[----:B-1----:R-:W3:Y:S01]  /*7e040*/  LDL.LU R12, [R1+0x540] ;  /* 0x00054000010c7983 */ /* 0x002ee20000300800 */
[----:B------:R-:W-:-:S03]  /*7e050*/  IMAD.MOV.U32 R4, RZ, RZ, R27 ;  /* 0x000000ffff047224 */ /* 0x000fc600078e001b */
[----:B------:R-:W3:Y:S04]  /*7e060*/  LDL.LU R13, [R1+0x544] ;  /* 0x00054400010d7983 */ /* 0x000ee80000300800 */
[----:B--2---:R-:W2:Y:S04]  /*7e070*/  LDL.LU R14, [R1+0x548] ;  /* 0x00054800010e7983 */ /* 0x004ea80000300800 */
[----:B------:R-:W2:Y:S04]  /*7e080*/  LDL.LU R15, [R1+0x54c] ;  /* 0x00054c00010f7983 */ /* 0x000ea80000300800 */
[----:B------:R-:W2:Y:S04]  /*7e090*/  LDL.LU.64 R26, [R1+0x148] ;  /* 0x00014800011a7983 */ /* 0x000ea80000300a00 */
[----:B----4-:R0:W-:Y:S04]  /*7e0a0*/  STL.64 [R1+0x59c0], R22 ;  /* 0x0059c01601007387 */ /* 0x0101e80000100a00 */
[----:B---3--:R-:W-:Y:S04]  /*7e0b0*/  STL.64 [R1+0x59b8], R20 ;  /* 0x0059b81401007387 */ /* 0x008fe80000100a00 */
[----:B0-----:R-:W3:Y:S04]  /*7e0c0*/  LDL.LU.64 R22, [R1+0x108] ;  /* 0x0001080001167983 */ /* 0x001ee80000300a00 */
[----:B---3--:R0:W-:Y:S04]  /*7e0d0*/  STL.64 [R1+0x59d0], R22 ;  /* 0x0059d01601007387 */ /* 0x0081e80000100a00 */
[----:B0-----:R-:W3:Y:S04]  /*7e0e0*/  LDL.LU.64 R22, [R1+0x118] ;  /* 0x0001180001167983 */ /* 0x001ee80000300a00 */
[----:B---3--:R0:W-:Y:S04]  /*7e0f0*/  STL.64 [R1+0x59e8], R22 ;  /* 0x0059e81601007387 */ /* 0x0081e80000100a00 */
[----:B0-----:R-:W3:Y:S04]  /*7e100*/  LDL.LU.64 R22, [R1+0x128] ;  /* 0x0001280001167983 */ /* 0x001ee80000300a00 */
[----:B---3--:R0:W-:Y:S04]  /*7e110*/  STL.64 [R1+0x5a00], R22 ;  /* 0x005a001601007387 */ /* 0x0081e80000100a00 */
[----:B------:R-:W3:Y:S04]  /*7e120*/  LDL.LU R20, [R1+0x530] ;  /* 0x0005300001147983 */ /* 0x000ee80000300800 */
[----:B------:R-:W3:Y:S04]  /*7e130*/  LDL.LU R21, [R1+0x534] ;  /* 0x0005340001157983 */ /* 0x000ee80000300800 */
[----:B0-----:R-:W3:Y:S04]  /*7e140*/  LDL.LU R22, [R1+0x538] ;  /* 0x0005380001167983 */ /* 0x001ee80000300800 */
[----:B------:R-:W3:Y:S04]  /*7e150*/  LDL.LU R23, [R1+0x53c] ;  /* 0x00053c0001177983 */ /* 0x000ee80000300800 */
[----:B------:R-:W4:Y:S04]  /*7e160*/  LDL.LU.64 R18, [R1+0xf8] ;  /* 0x0000f80001127983 */ /* 0x000f280000300a00 */
[----:B----4-:R0:W-:Y:S04]  /*7e170*/  STL.64 [R1+0x59c8], R18 ;  /* 0x0059c81201007387 */ /* 0x0101e80000100a00 */
[----:B------:R-:W4:Y:S04]  /*7e180*/  LDL.LU R16, [R1+0x500] ;  /* 0x0005000001107983 */ /* 0x000f280000300800 */
[----:B------:R-:W4:Y:S04]  /*7e190*/  LDL.LU R17, [R1+0x504] ;  /* 0x0005040001117983 */ /* 0x000f280000300800 */
[----:B0-----:R-:W2:Y:S04]  /*7e1a0*/  LDL.LU R18, [R1+0x508] ;  /* 0x0005080001127983 */ /* 0x001ea80000300800 */
[----:B------:R-:W2:Y:S04]  /*7e1b0*/  LDL.LU R19, [R1+0x50c] ;  /* 0x00050c0001137983 */ /* 0x000ea80000300800 */
[----:B--2---:R-:W-:Y:S04]  /*7e1c0*/  STL.64 [R1+0x59e0], R18 ;  /* 0x0059e01201007387 */ /* 0x004fe80000100a00 */
[----:B----4-:R0:W-:Y:S04]  /*7e1d0*/  STL.64 [R1+0x59d8], R16 ;  /* 0x0059d81001007387 */ /* 0x0101e80000100a00 */
[----:B0-----:R-:W2:Y:S04]  /*7e1e0*/  LDL.LU R16, [R1+0x510] ;  /* 0x0005100001107983 */ /* 0x001ea80000300800 */
[----:B------:R-:W2:Y:S04]  /*7e1f0*/  LDL.LU R17, [R1+0x514] ;  /* 0x0005140001117983 */ /* 0x000ea80000300800 */
[----:B------:R-:W4:Y:S04]  /*7e200*/  LDL.LU R18, [R1+0x518] ;  /* 0x0005180001127983 */ /* 0x000f280000300800 */
[----:B------:R-:W4:Y:S04]  /*7e210*/  LDL.LU R19, [R1+0x51c] ;  /* 0x00051c0001137983 */ /* 0x000f280000300800 */
[----:B----4-:R-:W-:Y:S04]  /*7e220*/  STL.64 [R1+0x59f8], R18 ;  /* 0x0059f81201007387 */ /* 0x010fe80000100a00 */
[----:B--2---:R0:W-:Y:S04]  /*7e230*/  STL.64 [R1+0x59f0], R16 ;  /* 0x0059f01001007387 */ /* 0x0041e80000100a00 */
[----:B0-----:R-:W2:Y:S04]  /*7e240*/  LDL.LU R16, [R1+0x520] ;  /* 0x0005200001107983 */ /* 0x001ea80000300800 */
[----:B------:R-:W2:Y:S04]  /*7e250*/  LDL.LU R17, [R1+0x524] ;  /* 0x0005240001117983 */ /* 0x000ea80000300800 */
[----:B------:R-:W4:Y:S04]  /*7e260*/  LDL.LU R18, [R1+0x528] ;  /* 0x0005280001127983 */ /* 0x000f280000300800 */
[----:B------:R-:W4:Y:S01]  /*7e270*/  LDL.LU R19, [R1+0x52c] ;  /* 0x00052c0001137983 */ /* 0x000f220000300800 */
[----:B------:R-:W-:Y:S03]  /*7e280*/  HMMA.16816.F32.BF16 R12, R8, R26, R12 ;  /* 0x0000001a080c723c */ /* 0x000fe6000004180c */
[----:B----4-:R0:W-:Y:S04]  /*7e290*/  STL.64 [R1+0x5a10], R18 ;  /* 0x005a101201007387 */ /* 0x0101e80000100a00 */
[----:B--2---:R-:W-:Y:S04]  /*7e2a0*/  STL.64 [R1+0x5a08], R16 ;  /* 0x005a081001007387 */ /* 0x004fe80000100a00 */
[----:B0-----:R-:W3:Y:S04]  /*7e2b0*/  LDL.LU.64 R18, [R1+0x138] ;  /* 0x0001380001127983 */ /* 0x001ee80000300a00 */
[----:B------:R-:W-:Y:S01]  /*7e2c0*/  STL [R1+0x5724], R4 ;  /* 0x0057240401007387 */ /* 0x000fe20000100800 */
[----:B------:R-:W-:-:S03]  /*7e2d0*/  IMAD.MOV.U32 R0, RZ, RZ, R27 ;  /* 0x000000ffff007224 */ /* 0x000fc600078e001b */
[----:B------:R-:W-:Y:S01]  /*7e2e0*/  STL [R1+0x5720], R2 ;  /* 0x0057200201007387 */ /* 0x000fe20000100800 */
[----:B------:R-:W-:-:S03]  /*7e2f0*/  IMAD.MOV.U32 R28, RZ, RZ, R26 ;  /* 0x000000ffff1c7224 */ /* 0x000fc600078e001a */
[----:B------:R0:W-:Y:S04]  /*7e300*/  STL.64 [R1+0x540], R12 ;  /* 0x0005400c01007387 */ /* 0x0001e80000100a00 */
[----:B------:R1:W-:Y:S04]  /*7e310*/  STL.64 [R1+0x548], R14 ;  /* 0x0005480e01007387 */ /* 0x0003e80000100a00 */
[----:B0-----:R-:W2:Y:S04]  /*7e320*/  LDL.LU R12, [R1+0x4e0] ;  /* 0x0004e000010c7983 */ /* 0x001ea80000300800 */
[----:B------:R-:W2:Y:S04]  /*7e330*/  LDL.LU R13, [R1+0x4e4] ;  /* 0x0004e400010d7983 */ /* 0x000ea80000300800 */
[----:B-1----:R-:W2:Y:S04]  /*7e340*/  LDL.LU R14, [R1+0x4e8] ;  /* 0x0004e800010e7983 */ /* 0x002ea80000300800 */
[----:B------:R-:W2:Y:S04]  /*7e350*/  LDL.LU R15, [R1+0x4ec] ;  /* 0x0004ec00010f7983 */ /* 0x000ea80000300800 */
[----:B------:R-:W2:Y:S04]  /*7e360*/  LDL.LU.64 R26, [R1+0xe8] ;  /* 0x0000e800011a7983 */ /* 0x000ea80000300a00 */
[----:B------:R-:W-:Y:S04]  /*7e370*/  STL [R1+0x572c], R0 ;  /* 0x00572c0001007387 */ /* 0x000fe80000100800 */
[----:B------:R-:W-:Y:S01]  /*7e380*/  STL [R1+0x5728], R28 ;  /* 0x0057281c01007387 */ /* 0x000fe20000100800 */
[----:B---3--:R-:W-:Y:S01]  /*7e390*/  HMMA.16816.F32.BF16 R20, R8, R18, R20 ;  /* 0x000000120814723c */ /* 0x008fe20000041814 */
[----:B------:R-:W-:-:S02]  /*7e3a0*/  IMAD.MOV.U32 R2, RZ, RZ, R18 ;  /* 0x000000ffff027224 */ /* 0x000fc400078e0012 */
[----:B------:R-:W-:Y:S02]  /*7e3b0*/  IMAD.MOV.U32 R3, RZ, RZ, R19 ;  /* 0x000000ffff037224 */ /* 0x000fe400078e0013 */
[----:B------:R-:W3:Y:S04]  /*7e3c0*/  LDL.LU.64 R18, [R1+0x5a10] ;  /* 0x005a100001127983 */ /* 0x000ee80000300a00 */
[----:B------:R-:W3:Y:S11]  /*7e3d0*/  LDL.LU.64 R16, [R1+0x5a08] ;  /* 0x005a080001107983 */ /* 0x000ef60000300a00 */
[----:B------:R-:W-:Y:S03]  /*7e3e0*/  @!UPT UIADD3 URZ, URZ, URZ, URZ ;  /* 0x0000003f3f3ff290 */ /* 0x000fe6000fffe03f */
[----:B------:R-:W-:Y:S01]  /*7e3f0*/  STL.64 [R1+0x530], R20 ;  /* 0x0005301401007387 */ /* 0x000fe20000100a00 */
[----:B------:R-:W-:-:S03]  /*7e400*/  IMAD.MOV.U32 R29, RZ, RZ, R23 ;  /* 0x000000ffff1d7224 */ /* 0x000fc600078e0017 */
[----:B------:R0:W-:Y:S04]  /*7e410*/  STL [R1+0x538], R22 ;  /* 0x0005381601007387 */ /* 0x0001e80000100800 */
[----:B0-----:R-:W3:Y:S04]  /*7e420*/  LDL.LU.64 R22, [R1+0x5a00] ;  /* 0x005a000001167983 */ /* 0x001ee80000300a00 */
[----:B------:R-:W-:Y:S04]  /*7e430*/  STL [R1+0x5734], R3 ;  /* 0x0057340301007387 */ /* 0x000fe80000100800 */
[----:B------:R-:W-:Y:S04]  /*7e440*/  STL [R1+0x5730], R2 ;  /* 0x0057300201007387 */ /* 0x000fe80000100800 */
[----:B------:R0:W-:Y:S01]  /*7e450*/  STL [R1+0x54c0], R29 ;  /* 0x0054c01d01007387 */ /* 0x0001e20000100800 */
[----:B---3--:R-:W-:Y:S01]  /*7e460*/  HMMA.16816.F32.BF16 R16, R8, R22, R16 ;  /* 0x000000160810723c */ /* 0x008fe20000041810 */
[----:B------:R-:W-:-:S02]  /*7e470*/  IMAD.MOV.U32 R4, RZ, RZ, R22 ;  /* 0x000000ffff047224 */ /* 0x000fc400078e0016 */
[----:B0-----:R-:W-:Y:S11]  /*7e480*/  IMAD.MOV.U32 R29, RZ, RZ, R23 ;  /* 0x000000ffff1d7224 */ /* 0x001ff600078e0017 */
[----:B------:R-:W-:Y:S09]  /*7e490*/  @!UPT UIADD3 URZ, URZ, URZ, URZ ;  /* 0x0000003f3f3ff290 */ /* 0x000ff2000fffe03f */
[----:B------:R-:W-:Y:S04]  /*7e4a0*/  STL.64 [R1+0x520], R16 ;  /* 0x0005201001007387 */ /* 0x000fe80000100a00 */
[----:B------:R0:W-:Y:S04]  /*7e4b0*/  STL.64 [R1+0x528], R18 ;  /* 0x0005281201007387 */ /* 0x0001e80000100a00 */
[----:B0-----:R-:W3:Y:S04]  /*7e4c0*/  LDL.LU.64 R18, [R1+0x59f8] ;  /* 0x0059f80001127983 */ /* 0x001ee80000300a00 */
[----:B------:R-:W3:Y:S04]  /*7e4d0*/  LDL.LU.64 R16, [R1+0x59f0] ;  /* 0x0059f00001107983 */ /* 0x000ee80000300a00 */
[----:B------:R-:W3:Y:S04]  /*7e4e0*/  LDL.LU.64 R22, [R1+0x59e8] ;  /* 0x0059e80001167983 */ /* 0x000ee80000300a00 */
[----:B------:R-:W-:Y:S04]  /*7e4f0*/  STL [R1+0x573c], R29 ;  /* 0x00573c1d01007387 */ /* 0x000fe80000100800 */
[----:B------:R-:W-:Y:S01]  /*7e500*/  STL [R1+0x5738], R4 ;  /* 0x0057380401007387 */ /* 0x000fe20000100800 */
[----:B---3--:R-:W-:Y:S01]  /*7e510*/  HMMA.16816.F32.BF16 R16, R8, R22, R16 ;  /* 0x000000160810723c */ /* 0x008fe20000041810 */
[----:B------:R-:W-:-:S02]  /*7e520*/  IMAD.MOV.U32 R0, RZ, RZ, R22 ;  /* 0x000000ffff007224 */ /* 0x000fc400078e0016 */
[----:B------:R-:W-:Y:S11]  /*7e530*/  IMAD.MOV.U32 R28, RZ, RZ, R23 ;  /* 0x000000ffff1c7224 */ /* 0x000ff600078e0017 */
        /* <DEDUP_REMOVED lines=19> */
[C---:B---3--:R-:W-:Y:S01]  /*7e670*/  HMMA.16816.F32.BF16 R20, R8.reuse, R18, R20 ;  /* 0x000000120814723c */ /* 0x048fe20000041814 */
[----:B------:R-:W-:Y:S11]  /*7e680*/  IMAD.MOV.U32 R4, RZ, RZ, R19 ;  /* 0x000000ffff047224 */ /* 0x000ff600078e0013 */
[----:B------:R-:W-:Y:S11]  /*7e690*/  @!UPT UIADD3 URZ, URZ, URZ, URZ ;  /* 0x0000003f3f3ff290 */ /* 0x000ff6000fffe03f */
[----:B------:R-:W-:Y:S04]  /*7e6a0*/  STL.64 [R1+0x4f0], R20 ;  /* 0x0004f01401007387 */ /* 0x000fe80000100a00 */
[----:B------:R-:W-:Y:S04]  /*7e6b0*/  STL.64 [R1+0x4f8], R22 ;  /* 0x0004f81601007387 */ /* 0x000fe80000100a00 */
[----:B------:R-:W-:Y:S04]  /*7e6c0*/  STL [R1+0x5754], R4 ;  /* 0x0057540401007387 */ /* 0x000fe80000100800 */
[----:B------:R-:W-:Y:S04]  /*7e6d0*/  STL.64 [R1+0x5998], R6 ;  /* 0x0059980601007387 */ /* 0x000fe80000100a00 */
[----:B------:R2:W-:Y:S02]  /*7e6e0*/  STL [R1+0x5990], R5 ;  /* 0x0059900501007387 */ /* 0x0005e40000100800 */
[----:B--2---:R-:W-:Y:S01]  /*7e6f0*/  HMMA.16816.F32.BF16 R4, R8, R26, R12 ;  /* 0x0000001a0804723c */ /* 0x004fe2000004180c */
[----:B------:R-:W-:-:S05]  /*7e700*/  IMAD.MOV.U32 R29, RZ, RZ, R18 ;  /* 0x000000ffff1d7224 */ /* 0x000fca00078e0012 */
[----:B------:R-:W-:Y:S11]  /*7e710*/  STL [R1+0x5750], R29 ;  /* 0x0057501d01007387 */ /* 0x000ff60000100800 */
[----:B------:R-:W-:Y:S06]  /*7e720*/  @!UPT UIADD3 URZ, URZ, URZ, URZ ;  /* 0x0000003f3f3ff290 */ /* 0x000fec000fffe03f */
[----:B------:R0:W-:Y:S04]  /*7e730*/  STL.64 [R1+0x4e0], R4 ;  /* 0x0004e00401007387 */ /* 0x0001e80000100a00 */
[----:B------:R1:W-:Y:S04]  /*7e740*/  STL.64 [R1+0x4e8], R6 ;  /* 0x0004e80601007387 */ /* 0x0003e80000100a00 */
[----:B------:R-:W2:Y:S04]  /*7e750*/  LDL.LU R12, [R1+0x470] ;  /* 0x00047000010c7983 */ /* 0x000ea80000300800 */
[----:B------:R-:W2:Y:S04]  /*7e760*/  LDL.LU R13, [R1+0x474] ;  /* 0x00047400010d7983 */ /* 0x000ea80000300800 */
[----:B------:R-:W3:Y:S04]  /*7e770*/  LDL.LU R14, [R1+0x478] ;  /* 0x00047800010e7983 */ /* 0x000ee80000300800 */
[----:B------:R-:W3:Y:S04]  /*7e780*/  LDL.LU R15, [R1+0x47c] ;  /* 0x00047c00010f7983 */ /* 0x000ee80000300800 */
[----:B0-----:R-:W4:Y:S04]  /*7e790*/  LDL.LU R4, [R1+0x4c0] ;  /* 0x0004c00001047983 */ /* 0x001f280000300800 */
[----:B------:R-:W4:Y:S04]  /*7e7a0*/  LDL.LU R5, [R1+0x4c4] ;  /* 0x0004c40001057983 */ /* 0x000f280000300800 */
[----:B-1----:R-:W2:Y:S04]  /*7e7b0*/  LDL.LU R6, [R1+0x4c8] ;  /* 0x0004c80001067983 */ /* 0x002ea80000300800 */
[----:B------:R-:W2:Y:S04]  /*7e7c0*/  LDL.LU R7, [R1+0x4cc] ;  /* 0x0004cc0001077983 */ /* 0x000ea80000300800 */
[----:B--2---:R0:W-:Y:S04]  /*7e7d0*/  STL.64 [R1+0x59a8], R6 ;  /* 0x0059a80601007387 */ /* 0x0041e80000100a00 */
[----:B----4-:R-:W-:Y:S04]  /*7e7e0*/  STL.64 [R1+0x59a0], R4 ;  /* 0x0059a00401007387 */ /* 0x010fe80000100a00 */
[----:B0-----:R-:W2:Y:S04]  /*7e7f0*/  LDL.LU.64 R6, [R1+0xd8] ;  /* 0x0000d80001067983 */ /* 0x001ea80000300a00 */
[----:B---3--:R0:W-:Y:S04]  /*7e800*/  STL.64 [R1+0x5940], R14 ;  /* 0x0059400e01007387 */ /* 0x0081e80000100a00 */
[----:B------:R-:W-:Y:S04]  /*7e810*/  STL.64 [R1+0x5938], R12 ;  /* 0x0059380c01007387 */ /* 0x000fe80000100a00 */
[----:B0-----:R-:W3:Y:S04]  /*7e820*/  LDL.LU.64 R14, [R1+0x98] ;  /* 0x00009800010e7983 */ /* 0x001ee80000300a00 */
[----:B---3--:R0:W-:Y:S04]  /*7e830*/  STL.64 [R1+0x5958], R14 ;  /* 0x0059580e01007387 */ /* 0x0081e80000100a00 */
[----:B0-----:R-:W3:Y:S04]  /*7e840*/  LDL.LU.64 R14, [R1+0xa8] ;  /* 0x0000a800010e7983 */ /* 0x001ee80000300a00 */
[----:B---3--:R0:W-:Y:S04]  /*7e850*/  STL.64 [R1+0x5970], R14 ;  /* 0x0059700e01007387 */ /* 0x0081e80000100a00 */
[----:B0-----:R-:W3:Y:S04]  /*7e860*/  LDL.LU.64 R14, [R1+0xb8] ;  /* 0x0000b800010e7983 */ /* 0x001ee80000300a00 */
[----:B---3--:R0:W-:Y:S04]  /*7e870*/  STL.64 [R1+0x5988], R14 ;  /* 0x0059880e01007387 */ /* 0x0081e80000100a00 */
[----:B0-----:R-:W3:Y:S04]  /*7e880*/  LDL.LU.64 R14, [R1+0xc8] ;  /* 0x0000c800010e7983 */ /* 0x001ee80000300a00 */
[----:B---3--:R0:W-:Y:S04]  /*7e890*/  STL.64 [R1+0x59b0], R14 ;  /* 0x0059b00e01007387 */ /* 0x0081e80000100a00 */
[----:B------:R-:W2:Y:S04]  /*7e8a0*/  LDL.LU R12, [R1+0x4d0] ;  /* 0x0004d000010c7983 */ /* 0x000ea80000300800 */
[----:B------:R-:W2:Y:S04]  /*7e8b0*/  LDL.LU R13, [R1+0x4d4] ;  /* 0x0004d400010d7983 */ /* 0x000ea80000300800 */
[----:B0-----:R-:W2:Y:S04]  /*7e8c0*/  LDL.LU R14, [R1+0x4d8] ;  /* 0x0004d800010e7983 */ /* 0x001ea80000300800 */
[----:B------:R-:W2:Y:S04]  /*7e8d0*/  LDL.LU R15, [R1+0x4dc] ;  /* 0x0004dc00010f7983 */ /* 0x000ea80000300800 */
[----:B------:R-:W3:Y:S04]  /*7e8e0*/  LDL.LU R20, [R1+0x480] ;  /* 0x0004800001147983 */ /* 0x000ee80000300800 */
[----:B------:R-:W3:Y:S04]  /*7e8f0*/  LDL.LU R21, [R1+0x484] ;  /* 0x0004840001157983 */ /* 0x000ee80000300800 */
[----:B------:R-:W4:Y:S04]  /*7e900*/  LDL.LU R22, [R1+0x488] ;  /* 0x0004880001167983 */ /* 0x000f280000300800 */
[----:B------:R-:W4:Y:S04]  /*7e910*/  LDL.LU R23, [R1+0x48c] ;  /* 0x00048c0001177983 */ /* 0x000f280000300800 */
[----:B----4-:R-:W-:Y:S04]  /*7e920*/  STL.64 [R1+0x5950], R22 ;  /* 0x0059501601007387 */ /* 0x010fe80000100a00 */
[----:B---3--:R0:W-:Y:S04]  /*7e930*/  STL.64 [R1+0x5948], R20 ;  /* 0x0059481401007387 */ /* 0x0081e80000100a00 */
[----:B0-----:R-:W3:Y:S04]  /*7e940*/  LDL.LU R20, [R1+0x490] ;  /* 0x0004900001147983 */ /* 0x001ee80000300800 */
[----:B------:R-:W3:Y:S04]  /*7e950*/  LDL.LU R21, [R1+0x494] ;  /* 0x0004940001157983 */ /* 0x000ee80000300800 */
[----:B------:R-:W4:Y:S04]  /*7e960*/  LDL.LU R22, [R1+0x498] ;  /* 0x0004980001167983 */ /* 0x000f280000300800 */
[----:B------:R-:W4:Y:S01]  /*7e970*/  LDL.LU R23, [R1+0x49c] ;  /* 0x00049c0001177983 */ /* 0x000f220000300800 */
[----:B--2---:R-:W-:Y:S03]  /*7e980*/  HMMA.16816.F32.BF16 R12, R8, R6, R12 ;  /* 0x00000006080c723c */ /* 0x004fe6000004180c */
[----:B----4-:R-:W-:Y:S04]  /*7e990*/  STL.64 [R1+0x5968], R22 ;  /* 0x0059681601007387 */ /* 0x010fe80000100a00 */
[----:B---3--:R0:W-:Y:S04]  /*7e9a0*/  STL.64 [R1+0x5960], R20 ;  /* 0x0059601401007387 */ /* 0x0081e80000100a00 */
[----:B0-----:R-:W2:Y:S04]  /*7e9b0*/  LDL.LU R20, [R1+0x4a0] ;  /* 0x0004a00001147983 */ /* 0x001ea80000300800 */
[----:B------:R-:W2:Y:S04]  /*7e9c0*/  LDL.LU R21, [R1+0x4a4] ;  /* 0x0004a40001157983 */ /* 0x000ea80000300800 */
[----:B------:R-:W3:Y:S04]  /*7e9d0*/  LDL.LU R22, [R1+0x4a8] ;  /* 0x0004a80001167983 */ /* 0x000ee80000300800 */
[----:B------:R-:W3:Y:S01]  /*7e9e0*/  LDL.LU R23, [R1+0x4ac] ;  /* 0x0004ac0001177983 */ /* 0x000ee20000300800 */
[----:B------:R-:W-:-:S02]  /*7e9f0*/  IMAD.MOV.U32 R0, RZ, RZ, R27 ;  /* 0x000000ffff007224 */ /* 0x000fc400078e001b */
[----:B------:R-:W-:Y:S02]  /*7ea00*/  IMAD.MOV.U32 R28, RZ, RZ, R26 ;  /* 0x000000ffff1c7224 */ /* 0x000fe400078e001a */
[----:B------:R-:W-:Y:S02]  /*7ea10*/  IMAD.MOV.U32 R2, RZ, RZ, R6 ;  /* 0x000000ffff027224 */ /* 0x000fe400078e0006 */
[----:B------:R-:W-:Y:S01]  /*7ea20*/  IMAD.MOV.U32 R3, RZ, RZ, R7 ;  /* 0x000000ffff037224 */ /* 0x000fe200078e0007 */
[----:B---3--:R-:W-:Y:S04]  /*7ea30*/  STL.64 [R1+0x5980], R22 ;  /* 0x0059801601007387 */ /* 0x008fe80000100a00 */
[----:B--2---:R0:W-:Y:S04]  /*7ea40*/  STL.64 [R1+0x5978], R20 ;  /* 0x0059781401007387 */ /* 0x0041e80000100a00 */
[----:B0-----:R-:W2:Y:S04]  /*7ea50*/  LDL.LU R20, [R1+0x4b0] ;  /* 0x0004b00001147983 */ /* 0x001ea80000300800 */
[----:B------:R-:W2:Y:S04]  /*7ea60*/  LDL.LU R21, [R1+0x4b4] ;  /* 0x0004b40001157983 */ /* 0x000ea80000300800 */
[----:B------:R-:W2:Y:S04]  /*7ea70*/  LDL.LU R22, [R1+0x4b8] ;  /* 0x0004b80001167983 */ /* 0x000ea80000300800 */
[----:B------:R-:W2:Y:S04]  /*7ea80*/  LDL.LU R23, [R1+0x4bc] ;  /* 0x0004bc0001177983 */ /* 0x000ea80000300800 */
[----:B------:R-:W3:Y:S04]  /*7ea90*/  LDL.LU.64 R18, [R1+0x88] ;  /* 0x0000880001127983 */ /* 0x000ee80000300a00 */
[----:B------:R-:W4:Y:S04]  /*7eaa0*/  LDL.LU.64 R26, [R1+0x78] ;  /* 0x00007800011a7983 */ /* 0x000f280000300a00 */
[----:B------:R-:W-:Y:S04]  /*7eab0*/  STL [R1+0x575c], R0 ;  /* 0x00575c0001007387 */ /* 0x000fe80000100800 */
[----:B------:R-:W-:Y:S04]  /*7eac0*/  STL [R1+0x5758], R28 ;  /* 0x0057581c01007387 */ /* 0x000fe80000100800 */
[----:B------:R-:W-:Y:S04]  /*7ead0*/  STL.64 [R1+0x4d0], R12 ;  /* 0x0004d00c01007387 */ /* 0x000fe80000100a00 */
[----:B------:R0:W-:Y:S04]  /*7eae0*/  STL.64 [R1+0x4d8], R14 ;  /* 0x0004d80e01007387 */ /* 0x0001e80000100a00 */
[----:B0-----:R-:W2:Y:S04]  /*7eaf0*/  LDL.LU.64 R14, [R1+0x59b0] ;  /* 0x0059b000010e7983 */ /* 0x001ea80000300a00 */
[----:B------:R-:W2:Y:S04]  /*7eb00*/  LDL.LU.64 R6, [R1+0x59a8] ;  /* 0x0059a80001067983 */ /* 0x000ea80000300a00 */
[----:B------:R-:W2:Y:S04]  /*7eb10*/  LDL.LU.64 R4, [R1+0x59a0] ;  /* 0x0059a00001047983 */ /* 0x000ea80000300a00 */
[----:B------:R-:W-:Y:S04]  /*7eb20*/  STL [R1+0x5764], R3 ;  /* 0x0057640301007387 */ /* 0x000fe80000100800 */
[----:B------:R-:W-:Y:S01]  /*7eb30*/  STL [R1+0x5760], R2 ;  /* 0x0057600201007387 */ /* 0x000fe20000100800 */
[----:B--2---:R-:W-:Y:S01]  /*7eb40*/  HMMA.16816.F32.BF16 R4, R8, R14, R4 ;  /* 0x0000000e0804723c */ /* 0x004fe20000041804 */
[----:B------:R-:W-:Y:S11]  /*7eb50*/  IMAD.MOV.U32 R29, RZ, RZ, R15 ;  /* 0x000000ffff1d7224 */ /* 0x000ff600078e000f */
[----:B------:R-:W-:Y:S11]  /*7eb60*/  @!UPT UIADD3 URZ, URZ, URZ, URZ ;  /* 0x0000003f3f3ff290 */ /* 0x000ff6000fffe03f */
[----:B------:R0:W-:Y:S04]  /*7eb70*/  STL.64 [R1+0x4c0], R4 ;  /* 0x0004c00401007387 */ /* 0x0001e80000100a00 */
[----:B------:R1:W-:Y:S01]  /*7eb80*/  STL.64 [R1+0x4c8], R6 ;  /* 0x0004c80601007387 */ /* 0x0003e20000100a00 */
[----:B0-----:R-:W-:-:S03]  /*7eb90*/  IMAD.MOV.U32 R4, RZ, RZ, R14 ;  /* 0x000000ffff047224 */ /* 0x001fc600078e000e */
[----:B-1----:R-:W2:Y:S04]  /*7eba0*/  LDL.LU.64 R6, [R1+0x5998] ;  /* 0x0059980001067983 */ /* 0x002ea80000300a00 */
[----:B------:R-:W2:Y:S04]  /*7ebb0*/  LDL.LU R5, [R1+0x5990] ;  /* 0x0059900001057983 */ /* 0x000ea80000300800 */
[----:B------:R-:W2:Y:S04]  /*7ebc0*/  LDL.LU.64 R14, [R1+0x5988] ;  /* 0x00598800010e7983 */ /* 0x000ea80000300a00 */
[----:B------:R-:W-:Y:S04]  /*7ebd0*/  STL [R1+0x576c], R29 ;  /* 0x00576c1d01007387 */ /* 0x000fe80000100800 */
[----:B------:R-:W-:Y:S01]  /*7ebe0*/  STL [R1+0x5768], R4 ;  /* 0x0057680401007387 */ /* 0x000fe20000100800 */
[----:B--2---:R-:W-:Y:S01]  /*7ebf0*/  HMMA.16816.F32.BF16 R20, R8, R14, R20 ;  /* 0x0000000e0814723c */ /* 0x004fe20000041814 */
[----:B------:R-:W-:-:S02]  /*7ec00*/  IMAD.MOV.U32 R0, RZ, RZ, R14 ;  /* 0x000000ffff007224 */ /* 0x000fc400078e000e */
[----:B------:R-:W-:Y:S11]  /*7ec10*/  IMAD.MOV.U32 R28, RZ, RZ, R15 ;  /* 0x000000ffff1c7224 */ /* 0x000ff600078e000f */
[----:B------:R-:W-:Y:S09]  /*7ec20*/  @!UPT UIADD3 URZ, URZ, URZ, URZ ;  /* 0x0000003f3f3ff290 */ /* 0x000ff2000fffe03f */
        /* <DEDUP_REMOVED lines=18> */
[----:B--2---:R-:W-:Y:S11]  /*7ed50*/  HMMA.16816.F32.BF16 R20, R8, R14, R20 ;  /* 0x0000000e0814723c */ /* 0x004ff60000041814 */
[----:B------:R-:W-:Y:S11]  /*7ed60*/  @!UPT UIADD3 URZ, URZ, URZ, URZ ;  /* 0x0000003f3f3ff290 */ /* 0x000ff6000fffe03f */
[----:B------:R-:W-:Y:S01]  /*7ed70*/  @!UPT UIADD3 URZ, URZ, URZ, URZ ;  /* 0x0000003f3f3ff290 */ /* 0x000fe2000fffe03f */
[----:B------:R-:W-:Y:S04]  /*7ed80*/  STL.64 [R1+0x490], R20 ;  /* 0x0004901401007387 */ /* 0x000fe80000100a00 */
[----:B------:R0:W-:Y:S04]  /*7ed90*/  STL.64 [R1+0x498], R22 ;  /* 0x0004981601007387 */ /* 0x0001e80000100a00 */
[----:B0-----:R-:W2:Y:S04]  /*7eda0*/  LDL.LU.64 R22, [R1+0x5950] ;  /* 0x0059500001167983 */ /* 0x001ea80000300a00 */
[----:B------:R-:W2:Y:S01]  /*7edb0*/  LDL.LU.64 R20, [R1+0x5948] ;  /* 0x0059480001147983 */ /* 0x000ea20000300a00 */
[----:B------:R-:W-:-:S02]  /*7edc0*/  IMAD.MOV.U32 R29, RZ, RZ, R14 ;  /* 0x000000ffff1d7224 */ /* 0x000fc400078e000e */
[----:B------:R-:W-:Y:S02]  /*7edd0*/  IMAD.MOV.U32 R4, RZ, RZ, R15 ;  /* 0x000000ffff047224 */ /* 0x000fe400078e000f */
[----:B------:R-:W4:Y:S04]  /*7ede0*/  LDL.LU.64 R14, [R1+0x5940] ;  /* 0x00594000010e7983 */ /* 0x000f280000300a00 */
[----:B------:R-:W4:Y:S04]  /*7edf0*/  LDL.LU.64 R12, [R1+0x5938] ;  /* 0x00593800010c7983 */ /* 0x000f280000300a00 */
[----:B------:R-:W-:Y:S04]  /*7ee00*/  STL [R1+0x5784], R4 ;  /* 0x0057840401007387 */ /* 0x000fe80000100800 */
[----:B------:R-:W-:Y:S04]  /*7ee10*/  STL.64 [R1+0x5930], R6 ;  /* 0x0059300601007387 */ /* 0x000fe80000100a00 */
[----:B------:R2:W-:Y:S04]  /*7ee20*/  STL [R1+0x5928], R5 ;  /* 0x0059280501007387 */ /* 0x0005e80000100800 */
[----:B------:R-:W-:Y:S01]  /*7ee30*/  STL [R1+0x5780], R29 ;  /* 0x0057801d01007387 */ /* 0x000fe20000100800 */
[----:B---3--:R-:W-:-:S02]  /*7ee40*/  IMAD.MOV.U32 R0, RZ, RZ, R19 ;  /* 0x000000ffff007224 */ /* 0x008fc400078e0013 */
[----:B------:R-:W-:Y:S01]  /*7ee50*/  IMAD.MOV.U32 R28, RZ, RZ, R18 ;  /* 0x000000ffff1c7224 */ /* 0x000fe200078e0012 */
[C---:B--2---:R-:W-:Y:S11]  /*7ee60*/  HMMA.16816.F32.BF16 R4, R8.reuse, R18, R20 ;  /* 0x000000120804723c */ /* 0x044ff60000041814 */
[----:B------:R-:W-:Y:S11]  /*7ee70*/  @!UPT UIADD3 URZ, URZ, URZ, URZ ;  /* 0x0000003f3f3ff290 */ /* 0x000ff6000fffe03f */
[----:B------:R-:W-:Y:S01]  /*7ee80*/  @!UPT UIADD3 URZ, URZ, URZ, URZ ;  /* 0x0000003f3f3ff290 */ /* 0x000fe2000fffe03f */
[----:B------:R-:W-:Y:S04]  /*7ee90*/  STL.64 [R1+0x480], R4 ;  /* 0x0004800401007387 */ /* 0x000fe80000100a00 */
[----:B------:R4:W-:Y:S02]  /*7eea0*/  STL.64 [R1+0x488], R6 ;  /* 0x0004880601007387 */ /* 0x0009e40000100a00 */
[C---:B----4-:R-:W-:Y:S02]  /*7eeb0*/  HMMA.16816.F32.BF16 R4, R8.reuse, R26, R12 ;  /* 0x0000001a0804723c */ /* 0x050fe4000004180c */
[----:B------:R-:W-:Y:S04]  /*7eec0*/  STL [R1+0x578c], R0 ;  /* 0x00578c0001007387 */ /* 0x000fe80000100800 */
[----:B------:R-:W-:Y:S11]  /*7eed0*/  STL [R1+0x5788], R28 ;  /* 0x0057881c01007387 */ /* 0x000ff60000100800 */
[----:B------:R-:W-:Y:S06]  /*7eee0*/  @!UPT UIADD3 URZ, URZ, URZ, URZ ;  /* 0x0000003f3f3ff290 */ /* 0x000fec000fffe03f */
[----:B------:R-:W-:Y:S04]  /*7eef0*/  STL.64 [R1+0x470], R4 ;  /* 0x0004700401007387 */ /* 0x000fe80000100a00 */
[----:B------:R-:W-:Y:S04]  /*7ef00*/  STL.64 [R1+0x478], R6 ;  /* 0x0004780601007387 */ /* 0x000fe80000100a00 */
[----:B------:R-:W2:Y:S04]  /*7ef10*/  LDL.LU R20, [R1+0x400] ;  /* 0x0004000001147983 */ /* 0x000ea80000300800 */
[----:B------:R-:W2:Y:S04]  /*7ef20*/  LDL.LU R21, [R1+0x404] ;  /* 0x0004040001157983 */ /* 0x000ea80000300800 */
[----:B------:R-:W3:Y:S04]  /*7ef30*/  LDL.LU R22, [R1+0x408] ;  /* 0x0004080001167983 */ /* 0x000ee80000300800 */
[----:B------:R-:W3:Y:S04]  /*7ef40*/  LDL.LU R23, [R1+0x40c] ;  /* 0x00040c0001177983 */ /* 0x000ee80000300800 */
[----:B---3--:R-:W-:Y:S04]  /*7ef50*/  STL.64 [R1+0x58b8], R22 ;  /* 0x0058b81601007387 */ /* 0x008fe80000100a00 */
[----:B--2---:R0:W-:Y:S04]  /*7ef60*/  STL.64 [R1+0x58b0], R20 ;  /* 0x0058b01401007387 */ /* 0x0041e80000100a00 */
[----:B0-----:R-:W2:Y:S04]  /*7ef70*/  LDL.LU R20, [R1+0x410] ;  /* 0x0004100001147983 */ /* 0x001ea80000300800 */
[----:B------:R-:W2:Y:S04]  /*7ef80*/  LDL.LU R21, [R1+0x414] ;  /* 0x0004140001157983 */ /* 0x000ea80000300800 */
[----:B------:R-:W3:Y:S04]  /*7ef90*/  LDL.LU R22, [R1+0x418] ;  /* 0x0004180001167983 */ /* 0x000ee80000300800 */
[----:B------:R-:W3:Y:S04]  /*7efa0*/  LDL.LU R23, [R1+0x41c] ;  /* 0x00041c0001177983 */ /* 0x000ee80000300800 */
[----:B------:R-:W4:Y:S04]  /*7efb0*/  LDL.LU R4, [R1+0x460] ;  /* 0x0004600001047983 */ /* 0x000f280000300800 */
[----:B------:R-:W4:Y:S04]  /*7efc0*/  LDL.LU R5, [R1+0x464] ;  /* 0x0004640001057983 */ /* 0x000f280000300800 */
[----:B------:R-:W4:Y:S04]  /*7efd0*/  LDL.LU R6, [R1+0x468] ;  /* 0x0004680001067983 */ /* 0x000f280000300800 */
[----:B------:R-:W4:Y:S04]  /*7efe0*/  LDL.LU R7, [R1+0x46c] ;  /* 0x00046c0001077983 */ /* 0x000f280000300800 */
[----:B------:R-:W4:Y:S04]  /*7eff0*/  LDL.LU.64 R14, [R1+0x68] ;  /* 0x00006800010e7983 */ /* 0x000f280000300a00 */
[----:B---3--:R0:W-:Y:S04]  /*7f000*/  STL.64 [R1+0x58c8], R22 ;  /* 0x0058c81601007387 */ /* 0x0081e80000100a00 */
[----:B--2---:R-:W-:Y:S04]  /*7f010*/  STL.64 [R1+0x58c0], R20 ;  /* 0x0058c01401007387 */ /* 0x004fe80000100a00 */
[----:B0-----:R-:W2:Y:S04]  /*7f020*/  LDL.LU.64 R22, [R1+0x28] ;  /* 0x0000280001167983 */ /* 0x001ea80000300a00 */
[----:B--2---:R0:W-:Y:S04]  /*7f030*/  STL.64 [R1+0x58d8], R22 ;  /* 0x0058d81601007387 */ /* 0x0041e80000100a00 */
[----:B0-----:R-:W2:Y:S04]  /*7f040*/  LDL.LU.64 R22, [R1+0x38] ;  /* 0x0000380001167983 */ /* 0x001ea80000300a00 */
[----:B--2---:R0:W-:Y:S04]  /*7f050*/  STL.64 [R1+0x58f0], R22 ;  /* 0x0058f01601007387 */ /* 0x0041e80000100a00 */
[----:B0-----:R-:W2:Y:S04]  /*7f060*/  LDL.LU.64 R22, [R1+0x48] ;  /* 0x0000480001167983 */ /* 0x001ea80000300a00 */
[----:B--2---:R0:W-:Y:S04]  /*7f070*/  STL.64 [R1+0x5908], R22 ;  /* 0x0059081601007387 */ /* 0x0041e80000100a00 */
[----:B0-----:R-:W2:Y:S04]  /*7f080*/  LDL.LU.64 R22, [R1+0x58] ;  /* 0x0000580001167983 */ /* 0x001ea80000300a00 */
[----:B------:R-:W3:Y:S04]  /*7f090*/  LDL.LU.64 R18, [R1+0x18] ;  /* 0x0000180001127983 */ /* 0x000ee80000300a00 */
[----:B---3--:R0:W-:Y:S04]  /*7f0a0*/  STL.64 [R1+0x58d0], R18 ;  /* 0x0058d01201007387 */ /* 0x0081e80000100a00 */
[----:B------:R-:W3:Y:S04]  /*7f0b0*/  LDL.LU R16, [R1+0x420] ;  /* 0x0004200001107983 */ /* 0x000ee80000300800 */
[----:B------:R-:W3:Y:S04]  /*7f0c0*/  LDL.LU R17, [R1+0x424] ;  /* 0x0004240001117983 */ /* 0x000ee80000300800 */
[----:B0-----:R-:W2:Y:S04]  /*7f0d0*/  LDL.LU R18, [R1+0x428] ;  /* 0x0004280001127983 */ /* 0x001ea80000300800 */
[----:B------:R-:W2:Y:S04]  /*7f0e0*/  LDL.LU R19, [R1+0x42c] ;  /* 0x00042c0001137983 */ /* 0x000ea80000300800 */
[----:B--2---:R-:W-:Y:S04]  /*7f0f0*/  STL.64 [R1+0x58e8], R18 ;  /* 0x0058e81201007387 */ /* 0x004fe80000100a00 */
[----:B---3--:R0:W-:Y:S04]  /*7f100*/  STL.64 [R1+0x58e0], R16 ;  /* 0x0058e01001007387 */ /* 0x0081e80000100a00 */
[----:B0-----:R-:W2:Y:S04]  /*7f110*/  LDL.LU R16, [R1+0x430] ;  /* 0x0004300001107983 */ /* 0x001ea80000300800 */
        /* <DEDUP_REMOVED lines=8> */
[----:B------:R-:W3:Y:S01]  /*7f1a0*/  LDL.LU R19, [R1+0x44c] ;  /* 0x00044c0001137983 */ /* 0x000ee20000300800 */
[----:B----4-:R-:W-:Y:S01]  /*7f1b0*/  HMMA.16816.F32.BF16 R4, R8, R14, R4 ;  /* 0x0000000e0804723c */ /* 0x010fe20000041804 */
[----:B------:R-:W-:-:S02]  /*7f1c0*/  IMAD.MOV.U32 R3, RZ, RZ, R27 ;  /* 0x000000ffff037224 */ /* 0x000fc400078e001b */
        /* <DEDUP_REMOVED lines=8> */
[----:B------:R-:W-:Y:S04]  /*7f250*/  STL [R1+0x5794], R3 ;  /* 0x0057940301007387 */ /* 0x000fe80000100800 */
[----:B------:R-:W-:Y:S04]  /*7f260*/  STL [R1+0x5790], R2 ;  /* 0x0057900201007387 */ /* 0x000fe80000100800 */
[----:B------:R-:W-:Y:S04]  /*7f270*/  STL.64 [R1+0x460], R4 ;  /* 0x0004600401007387 */ /* 0x000fe80000100a00 */
[----:B------:R0:W-:Y:S04]  /*7f280*/  STL.64 [R1+0x468], R6 ;  /* 0x0004680601007387 */ /* 0x0001e80000100a00 */
[----:B0-----:R-:W4:Y:S01]  /*7f290*/  LDL.LU.64 R6, [R1+0x5930] ;  /* 0x0059300001067983 */ /* 0x001f220000300a00 */
[----:B------:R-:W-:-:S02]  /*7f2a0*/  IMAD.MOV.U32 R29, RZ, RZ, R15 ;  /* 0x000000ffff1d7224 */ /* 0x000fc400078e000f */
[----:B------:R-:W-:Y:S01]  /*7f2b0*/  IMAD.MOV.U32 R4, RZ, RZ, R14 ;  /* 0x000000ffff047224 */ /* 0x000fe200078e000e */
[----:B------:R-:W3:Y:S04]  /*7f2c0*/  LDL.LU R5, [R1+0x5928] ;  /* 0x0059280001057983 */ /* 0x000ee80000300800 */
[----:B------:R-:W3:Y:S04]  /*7f2d0*/  LDL.LU R12, [R1+0x3f0] ;  /* 0x0003f000010c7983 */ /* 0x000ee80000300800 */
[----:B------:R-:W3:Y:S01]  /*7f2e0*/  LDL.LU R13, [R1+0x3f4] ;  /* 0x0003f400010d7983 */ /* 0x000ee20000300800 */
[----:B------:R-:W-:-:S02]  /*7f2f0*/  IMAD.MOV.U32 R0, RZ, RZ, R22 ;  /* 0x000000ffff007224 */ /* 0x000fc400078e0016 */
[----:B------:R-:W-:Y:S01]  /*7f300*/  IMAD.MOV.U32 R28, RZ, RZ, R23 ;  /* 0x000000ffff1c7224 */ /* 0x000fe200078e0017 */
[----:B--2---:R-:W-:Y:S01]  /*7f310*/  HMMA.16816.F32.BF16 R16, R8, R22, R16 ;  /* 0x000000160810723c */ /* 0x004fe20000041810 */
[----:B----4-:R-:W-:Y:S02]  /*7f320*/  IMAD.MOV.U32 R14, RZ, RZ, R6 ;  /* 0x000000ffff0e7224 */ /* 0x010fe400078e0006 */
[----:B------:R-:W2:Y:S01]  /*7f330*/  LDL.LU R6, [R1+0x5924] ;  /* 0x0059240001067983 */ /* 0x000ea20000300800 */
[----:B------:R-:W-:-:S03]  /*7f340*/  IMAD.MOV.U32 R15, RZ, RZ, R7 ;  /* 0x000000ffff0f7224 */ /* 0x000fc600078e0007 */
[----:B------:R-:W2:Y:S04]  /*7f350*/  LDL.LU R7, [R1+0x5920] ;  /* 0x0059200001077983 */ /* 0x000ea80000300800 */
[----:B------:R-:W-:Y:S04]  /*7f360*/  STL [R1+0x579c], R29 ;  /* 0x00579c1d01007387 */ /* 0x000fe80000100800 */
[----:B------:R-:W-:Y:S08]  /*7f370*/  STL [R1+0x5798], R4 ;  /* 0x0057980401007387 */ /* 0x000ff00000100800 */
[----:B------:R-:W-:Y:S04]  /*7f380*/  STL.64 [R1+0x450], R16 ;  /* 0x0004501001007387 */ /* 0x000fe80000100a00 */
[----:B------:R0:W-:Y:S04]  /*7f390*/  STL.64 [R1+0x458], R18 ;  /* 0x0004581201007387 */ /* 0x0001e80000100a00 */
[----:B0-----:R-:W4:Y:S04]  /*7f3a0*/  LDL.LU.64 R18, [R1+0x5918] ;  /* 0x0059180001127983 */ /* 0x001f280000300a00 */
[----:B------:R-:W4:Y:S04]  /*7f3b0*/  LDL.LU.64 R16, [R1+0x5910] ;  /* 0x0059100001107983 */ /* 0x000f280000300a00 */
[----:B------:R-:W4:Y:S04]  /*7f3c0*/  LDL.LU.64 R22, [R1+0x5908] ;  /* 0x0059080001167983 */ /* 0x000f280000300a00 */
[----:B------:R-:W-:Y:S04]  /*7f3d0*/  STL [R1+0x57a4], R28 ;  /* 0x0057a41c01007387 */ /* 0x000fe80000100800 */
[----:B------:R-:W-:Y:S01]  /*7f3e0*/  STL [R1+0x57a0], R0 ;  /* 0x0057a00001007387 */ /* 0x000fe20000100800 */
[----:B----4-:R-:W-:Y:S01]  /*7f3f0*/  HMMA.16816.F32.BF16 R16, R8, R22, R16 ;  /* 0x000000160810723c */ /* 0x010fe20000041810 */
[----:B------:R-:W-:-:S02]  /*7f400*/  IMAD.MOV.U32 R3, RZ, RZ, R22 ;  /* 0x000000ffff037224 */ /* 0x000fc400078e0016 */
[----:B------:R-:W-:Y:S11]  /*7f410*/  IMAD.MOV.U32 R2, RZ, RZ, R23 ;  /* 0x000000ffff027224 */ /* 0x000ff600078e0017 */
[----:B------:R-:W-:Y:S09]  /*7f420*/  @!UPT UIADD3 URZ, URZ, URZ, URZ ;  /* 0x0000003f3f3ff290 */ /* 0x000ff2000fffe03f */
        /* <DEDUP_REMOVED lines=26> */
[----:B------:R-:W4:Y:S02]  /*7f5d0*/  LDL.LU.64 R20, [R1+0x58c0] ;  /* 0x0058c00001147983 */ /* 0x000f240000300a00 */
[----:B----4-:R-:W-:Y:S11]  /*7f5e0*/  HMMA.16816.F32.BF16 R20, R8, R18, R20 ;  /* 0x000000120814723c */ /* 0x010ff60000041814 */
[----:B------:R-:W-:Y:S11]  /*7f5f0*/  @!UPT UIADD3 URZ, URZ, URZ, URZ ;  /* 0x0000003f3f3ff290 */ /* 0x000ff6000fffe03f */
[----:B------:R-:W-:Y:S01]  /*7f600*/  @!UPT UIADD3 URZ, URZ, URZ, URZ ;  /* 0x0000003f3f3ff290 */ /* 0x000fe2000fffe03f */
[----:B------:R-:W-:Y:S04]  /*7f610*/  STL.64 [R1+0x410], R20 ;  /* 0x0004101401007387 */ /* 0x000fe80000100a00 */
[----:B------:R0:W-:Y:S04]  /*7f620*/  STL.64 [R1+0x418], R22 ;  /* 0x0004181601007387 */ /* 0x0001e80000100a00 */
[----:B0-----:R-:W4:Y:S04]  /*7f630*/  LDL.LU.64 R22, [R1+0x58b8] ;  /* 0x0058b80001167983 */ /* 0x001f280000300a00 */
[----:B------:R-:W4:Y:S01]  /*7f640*/  LDL.LU.64 R20, [R1+0x58b0] ;  /* 0x0058b00001147983 */ /* 0x000f220000300a00 */
[----:B------:R-:W-:-:S02]  /*7f650*/  IMAD.MOV.U32 R2, RZ, RZ, R18 ;  /* 0x000000ffff027224 */ /* 0x000fc400078e0012 */
[----:B------:R-:W-:Y:S02]  /*7f660*/  IMAD.MOV.U32 R3, RZ, RZ, R19 ;  /* 0x000000ffff037224 */ /* 0x000fe400078e0013 */
[----:B------:R-:W2:Y:S04]  /*7f670*/  LDL.LU.64 R18, [R1+0x58a8] ;  /* 0x0058a80001127983 */ /* 0x000ea80000300a00 */
[----:B------:R-:W2:Y:S01]  /*7f680*/  LDL.LU.64 R16, [R1+0x58a0] ;  /* 0x0058a00001107983 */ /* 0x000ea20000300a00 */
[----:B---3--:R-:W-:Y:S02]  /*7f690*/  IMAD.MOV.U32 R4, RZ, RZ, R26 ;  /* 0x000000ffff047224 */ /* 0x008fe400078e001a */
[----:B------:R-:W-:Y:S01]  /*7f6a0*/  IMAD.MOV.U32 R29, RZ, RZ, R27 ;  /* 0x000000ffff1d7224 */ /* 0x000fe200078e001b */
[C---:B----4-:R-:W-:Y:S11]  /*7f6b0*/  HMMA.16816.F32.BF16 R20, R8.reuse, R26, R20 ;  /* 0x0000001a0814723c */ /* 0x050ff60000041814 */
[----:B------:R-:W-:Y:S11]  /*7f6c0*/  @!UPT UIADD3 URZ, URZ, URZ, URZ ;  /* 0x0000003f3f3ff290 */ /* 0x000ff6000fffe03f */
[----:B------:R-:W-:Y:S01]  /*7f6d0*/  @!UPT UIADD3 URZ, URZ, URZ, URZ ;  /* 0x0000003f3f3ff290 */ /* 0x000fe2000fffe03f */
[----:B------:R-:W-:Y:S04]  /*7f6e0*/  STL.64 [R1+0x400], R20 ;  /* 0x0004001401007387 */ /* 0x000fe80000100a00 */
[----:B------:R0:W-:Y:S04]  /*7f6f0*/  STL.64 [R1+0x408], R22 ;  /* 0x0004081601007387 */ /* 0x0001e80000100a00 */
[----:B0-----:R-:W3:Y:S04]  /*7f700*/  LDL.LU.64 R22, [R1+0x5898] ;  /* 0x0058980001167983 */ /* 0x001ee80000300a00 */
[----:B------:R-:W4:Y:S04]  /*7f710*/  LDL.LU.64 R20, [R1+0x5890] ;  /* 0x0058900001147983 */ /* 0x000f280000300a00 */
[----:B------:R-:W3:Y:S04]  /*7f720*/  LDL.LU.64 R26, [R1+0x5888] ;  /* 0x00588800011a7983 */ /* 0x000ee80000300a00 */
[----:B------:R-:W4:Y:S04]  /*7f730*/  LDL.LU.64 R24, [R1+0x5880] ;  /* 0x0058800001187983 */ /* 0x000f280000300a00 */
[----:B--2---:R-:W-:Y:S04]  /*7f740*/  STL.64 [R1+0x5838], R6 ;  /* 0x0058380601007387 */ /* 0x004fe80000100a00 */
[----:B------:R0:W-:Y:S04]  /*7f750*/  STL.64 [R1+0x5830], R4 ;  /* 0x0058300401007387 */ /* 0x0001e80000100a00 */
[----:B0-----:R-:W2:Y:S04]  /*7f760*/  LDL.LU R4, [R1+0x3e0] ;  /* 0x0003e00001047983 */ /* 0x001ea80000300800 */
[----:B------:R-:W2:Y:S04]  /*7f770*/  LDL.LU R5, [R1+0x3e4] ;  /* 0x0003e40001057983 */ /* 0x000ea80000300800 */
[----:B------:R-:W2:Y:S01]  /*7f780*/  LDL.LU R6, [R1+0x3e8] ;  /* 0x0003e80001067983 */ /* 0x000ea20000300800 */
[----:B---3--:R-:W-:Y:S01]  /*7f790*/  HMMA.16816.F32.BF16 R12, R8, R26, R12 ;  /* 0x0000001a080c723c */ /* 0x008fe2000004180c */
[----:B------:R-:W-:-:S02]  /*7f7a0*/  IMAD.MOV.U32 R7, RZ, RZ, R22 ;  /* 0x000000ffff077224 */ /* 0x000fc400078e0016 */
[----:B------:R-:W2:Y:S11]  /*7f7b0*/  LDL.LU R22, [R1+0x5878] ;  /* 0x0058780001167983 */ /* 0x000eb60000300800 */
[----:B------:R-:W-:Y:S09]  /*7f7c0*/  @!UPT UIADD3 URZ, URZ, URZ, URZ ;  /* 0x0000003f3f3ff290 */ /* 0x000ff2000fffe03f */
[----:B------:R-:W-:Y:S04]  /*7f7d0*/  STL.64 [R1+0x3f0], R12 ;  /* 0x0003f00c01007387 */ /* 0x000fe80000100a00 */
[----:B------:R0:W-:Y:S04]  /*7f7e0*/  STL.64 [R1+0x3f8], R14 ;  /* 0x0003f80e01007387 */ /* 0x0001e80000100a00 */
[----:B0-----:R-:W3:Y:S04]  /*7f7f0*/  LDL.LU.64 R14, [R1+0x5870] ;  /* 0x00587000010e7983 */ /* 0x001ee80000300a00 */
[----:B------:R-:W2:Y:S04]  /*7f800*/  LDL.LU.64 R12, [R1+0x5868] ;  /* 0x00586800010c7983 */ /* 0x000ea80000300a00 */
[----:B------:R0:W-:Y:S04]  /*7f810*/  STL.64 [R1+0x54f8], R26 ;  /* 0x0054f81a01007387 */ /* 0x0001e80000100a00 */
[----:B----4-:R-:W-:Y:S01]  /*7f820*/  STL.64 [R1+0x54f0], R24 ;  /* 0x0054f01801007387 */ /* 0x010fe20000100a00 */
[----:B0-----:R-:W-:-:S03]  /*7f830*/  IMAD.MOV.U32 R26, RZ, RZ, R23 ;  /* 0x000000ffff1a7224 */ /* 0x001fc600078e0017 */
[----:B------:R-:W2:Y:S01]  /*7f840*/  LDL.LU R23, [R1+0x5864] ;  /* 0x0058640001177983 */ /* 0x000ea20000300800 */
[----:B------:R-:W-:-:S03]  /*7f850*/  IMAD.MOV.U32 R27, RZ, RZ, R18 ;  /* 0x000000ffff1b7224 */ /* 0x000fc600078e0012 */
[----:B------:R-:W4:Y:S04]  /*7f860*/  LDL.LU R18, [R1+0x5860] ;  /* 0x0058600001127983 */ /* 0x000f280000300800 */
[----:B------:R0:W-:Y:S02]  /*7f870*/  STL.64 [R1+0x57b8], R26 ;  /* 0x0057b81a01007387 */ /* 0x0001e40000100a00 */
[----:B0-----:R-:W-:Y:S02]  /*7f880*/  IMAD.MOV.U32 R26, RZ, RZ, R21 ;  /* 0x000000ffff1a7224 */ /* 0x001fe400078e0015 */
[----:B------:R-:W4:Y:S01]  /*7f890*/  LDL.LU R21, [R1+0x585c] ;  /* 0x00585c0001157983 */ /* 0x000f220000300800 */
[----:B------:R-:W-:-:S03]  /*7f8a0*/  IMAD.MOV.U32 R27, RZ, RZ, R19 ;  /* 0x000000ffff1b7224 */ /* 0x000fc600078e0013 */
[----:B------:R-:W4:Y:S04]  /*7f8b0*/  LDL.LU R19, [R1+0x5858] ;  /* 0x0058580001137983 */ /* 0x000f280000300800 */
[----:B------:R3:W-:Y:S02]  /*7f8c0*/  STL.64 [R1+0x57d0], R26 ;  /* 0x0057d01a01007387 */ /* 0x0007e40000100a00 */
[----:B---3--:R-:W-:Y:S02]  /*7f8d0*/  IMAD.MOV.U32 R26, RZ, RZ, R15 ;  /* 0x000000ffff1a7224 */ /* 0x008fe400078e000f */
[----:B------:R-:W-:Y:S01]  /*7f8e0*/  IMAD.MOV.U32 R27, RZ, RZ, R14 ;  /* 0x000000ffff1b7224 */ /* 0x000fe200078e000e */
[----:B--2---:R-:W-:Y:S04]  /*7f8f0*/  HMMA.16816.F32.BF16 R4, R8, R22, R4 ;  /* 0x000000160804723c */ /* 0x004fe80000041804 */
[----:B------:R0:W-:Y:S02]  /*7f900*/  STL.64 [R1+0x57e8], R26 ;  /* 0x0057e81a01007387 */ /* 0x0001e40000100a00 */
[----:B0-----:R-:W-:-:S02]  /*7f910*/  IMAD.MOV.U32 R26, RZ, RZ, R13 ;  /* 0x000000ffff1a7224 */ /* 0x001fc400078e000d */
[----:B------:R-:W-:Y:S11]  /*7f920*/  IMAD.MOV.U32 R27, RZ, RZ, R12 ;  /* 0x000000ffff1b7224 */ /* 0x000ff600078e000c */
[----:B------:R-:W-:Y:S04]  /*7f930*/  @!UPT UIADD3 URZ, URZ, URZ, URZ ;  /* 0x0000003f3f3ff290 */ /* 0x000fe8000fffe03f */
[----:B------:R-:W-:Y:S04]  /*7f940*/  STL.64 [R1+0x3e0], R4 ;  /* 0x0003e00401007387 */ /* 0x000fe80000100a00 */
[----:B------:R-:W-:Y:S04]  /*7f950*/  STL.64 [R1+0x3e8], R6 ;  /* 0x0003e80601007387 */ /* 0x000fe80000100a00 */
[----:B------:R-:W-:Y:S04]  /*7f960*/  STL.64 [R1+0x5800], R26 ;  /* 0x0058001a01007387 */ /* 0x000fe80000100a00 */
[----:B------:R-:W-:Y:S04]  /*7f970*/  STL.64 [R1+0x54e8], R22 ;  /* 0x0054e81601007387 */ /* 0x000fe80000100a00 */
[----:B----4-:R0:W-:Y:S04]  /*7f980*/  STL.64 [R1+0x54e0], R20 ;  /* 0x0054e01401007387 */ /* 0x0101e80000100a00 */
[----:B0-----:R-:W2:Y:S04]  /*7f990*/  LDL.LU R20, [R1+0x360] ;  /* 0x0003600001147983 */ /* 0x001ea80000300800 */
[----:B------:R-:W2:Y:S04]  /*7f9a0*/  LDL.LU R21, [R1+0x364] ;  /* 0x0003640001157983 */ /* 0x000ea80000300800 */
[----:B------:R-:W3:Y:S01]  /*7f9b0*/  LDL.LU R22, [R1+0x368] ;  /* 0x0003680001167983 */ /* 0x000ee20000300800 */
[----:B------:R-:W-:-:S03]  /*7f9c0*/  IMAD.MOV.U32 R23, RZ, RZ, R19 ;  /* 0x000000ffff177224 */ /* 0x000fc600078e0013 */
[----:B------:R-:W4:Y:S04]  /*7f9d0*/  LDL.LU R19, [R1+0x5854] ;  /* 0x0058540001137983 */ /* 0x000f280000300800 */
[----:B------:R-:W4:Y:S04]  /*7f9e0*/  LDL.LU R4, [R1+0x3d0] ;  /* 0x0003d00001047983 */ /* 0x000f280000300800 */
[----:B------:R-:W4:Y:S04]  /*7f9f0*/  LDL.LU R5, [R1+0x3d4] ;  /* 0x0003d40001057983 */ /* 0x000f280000300800 */
[----:B------:R-:W4:Y:S04]  /*7fa00*/  LDL.LU R6, [R1+0x3d8] ;  /* 0x0003d80001067983 */ /* 0x000f280000300800 */
[----:B------:R-:W4:Y:S01]  /*7fa10*/  LDL.LU R7, [R1+0x3dc] ;  /* 0x0003dc0001077983 */ /* 0x000f220000300800 */
[----:B------:R-:W-:-:S03]  /*7fa20*/  IMAD.MOV.U32 R26, RZ, RZ, R18 ;  /* 0x000000ffff1a7224 */ /* 0x000fc600078e0012 */
[----:B------:R-:W4:Y:S04]  /*7fa30*/  LDL.LU R12, [R1+0x3c0] ;  /* 0x0003c000010c7983 */ /* 0x000f280000300800 */
[----:B------:R-:W4:Y:S04]  /*7fa40*/  LDL.LU R13, [R1+0x3c4] ;  /* 0x0003c400010d7983 */ /* 0x000f280000300800 */
[----:B------:R-:W4:Y:S04]  /*7fa50*/  LDL.LU R14, [R1+0x3c8] ;  /* 0x0003c800010e7983 */ /* 0x000f280000300800 */
[----:B------:R-:W4:Y:S04]  /*7fa60*/  LDL.LU R15, [R1+0x3cc] ;  /* 0x0003cc00010f7983 */ /* 0x000f280000300800 */
[----:B------:R-:W4:Y:S04]  /*7fa70*/  LDL.LU R18, [R1+0x5850] ;  /* 0x0058500001127983 */ /* 0x000f280000300800 */
[----:B------:R-:W4:Y:S04]  /*7fa80*/  LDL.LU R27, [R1+0x1bc] ;  /* 0x0001bc00011b7983 */ /* 0x000f280000300800 */
[----:B---3--:R-:W-:Y:S04]  /*7fa90*/  STL.64 [R1+0x57c8], R22 ;  /* 0x0057c81601007387 */ /* 0x008fe80000100a00 */
[----:B--2---:R0:W-:Y:S04]  /*7faa0*/  STL.64 [R1+0x57c0], R20 ;  /* 0x0057c01401007387 */ /* 0x0041e80000100a00 */
[----:B0-----:R-:W2:Y:S04]  /*7fab0*/  LDL.LU R20, [R1+0x380] ;  /* 0x0003800001147983 */ /* 0x001ea80000300800 */
[----:B------:R-:W2:Y:S01]  /*7fac0*/  LDL.LU R21, [R1+0x384] ;  /* 0x0003840001157983 */ /* 0x000ea20000300800 */
[----:B----4-:R-:W-:-:S03]  /*7fad0*/  IMAD.MOV.U32 R22, RZ, RZ, R19 ;  /* 0x000000ffff167224 */ /* 0x010fc600078e0013 */
[----:B------:R-:W3:Y:S01]  /*7fae0*/  LDL.LU R19, [R1+0x584c] ;  /* 0x00584c0001137983 */ /* 0x000ee20000300800 */
[----:B------:R-:W-:-:S03]  /*7faf0*/  IMAD.MOV.U32 R23, RZ, RZ, R18 ;  /* 0x000000ffff177224 */ /* 0x000fc600078e0012 */
[----:B------:R-:W4:Y:S04]  /*7fb00*/  LDL.LU R18, [R1+0x5848] ;  /* 0x0058480001127983 */ /* 0x000f280000300800 */
[----:B------:R-:W-:Y:S04]  /*7fb10*/  STL.64 [R1+0x57e0], R22 ;  /* 0x0057e01601007387 */ /* 0x000fe80000100a00 */
[----:B--2---:R0:W-:Y:S04]  /*7fb20*/  STL.64 [R1+0x57d8], R20 ;  /* 0x0057d81401007387 */ /* 0x0041e80000100a00 */
[----:B0-----:R-:W2:Y:S04]  /*7fb30*/  LDL.LU R20, [R1+0x390] ;  /* 0x0003900001147983 */ /* 0x001ea80000300800 */
[----:B------:R-:W2:Y:S04]  /*7fb40*/  LDL.LU R21, [R1+0x394] ;  /* 0x0003940001157983 */ /* 0x000ea80000300800 */
[----:B------:R-:W2:Y:S04]  /*7fb50*/  LDL.LU R22, [R1+0x398] ;  /* 0x0003980001167983 */ /* 0x000ea80000300800 */
[----:B------:R-:W2:Y:S04]  /*7fb60*/  LDL.LU R23, [R1+0x39c] ;  /* 0x00039c0001177983 */ /* 0x000ea80000300800 */
[----:B--2---:R4:W-:Y:S04]  /*7fb70*/  STL.64 [R1+0x57f8], R22 ;  /* 0x0057f81601007387 */ /* 0x0049e80000100a00 */
[----:B------:R0:W-:Y:S01]  /*7fb80*/  STL.64 [R1+0x57f0], R20 ;  /* 0x0057f01401007387 */ /* 0x0001e20000100a00 */
[----:B----4-:R-:W-:-:S02]  /*7fb90*/  IMAD.MOV.U32 R22, RZ, RZ, R18 ;  /* 0x000000ffff167224 */ /* 0x010fc400078e0012 */
[----:B---3--:R-:W-:Y:S01]  /*7fba0*/  IMAD.MOV.U32 R23, RZ, RZ, R19 ;  /* 0x000000ffff177224 */ /* 0x008fe200078e0013 */
[----:B0-----:R-:W2:Y:S04]  /*7fbb0*/  LDL.LU R20, [R1+0x3a0] ;  /* 0x0003a00001147983 */ /* 0x001ea80000300800 */
[----:B------:R-:W2:Y:S04]  /*7fbc0*/  LDL.LU R21, [R1+0x3a4] ;  /* 0x0003a40001157983 */ /* 0x000ea80000300800 */
[----:B------:R-:W3:Y:S04]  /*7fbd0*/  LDL.LU R18, [R1+0x5844] ;  /* 0x0058440001127983 */ /* 0x000ee80000300800 */
[----:B------:R-:W3:Y:S04]  /*7fbe0*/  LDL.LU R19, [R1+0x5840] ;  /* 0x0058400001137983 */ /* 0x000ee80000300800 */
[----:B------:R-:W-:Y:S01]  /*7fbf0*/  STL.64 [R1+0x5810], R22 ;  /* 0x0058101601007387 */ /* 0x000fe20000100a00 */
[C---:B---3--:R-:W-:Y:S03]  /*7fc00*/  HMMA.16816.F32.BF16 R4, R8.reuse, R18, R4 ;  /* 0x000000120804723c */ /* 0x048fe60000041804 */
[----:B--2---:R0:W-:Y:S04]  /*7fc10*/  STL.64 [R1+0x5808], R20 ;  /* 0x0058081401007387 */ /* 0x0041e80000100a00 */
[----:B0-----:R-:W2:Y:S04]  /*7fc20*/  LDL.LU R20, [R1+0x3b0] ;  /* 0x0003b00001147983 */ /* 0x001ea80000300800 */
[----:B------:R-:W2:Y:S04]  /*7fc30*/  LDL.LU R21, [R1+0x3b4] ;  /* 0x0003b40001157983 */ /* 0x000ea80000300800 */
[----:B------:R-:W2:Y:S04]  /*7fc40*/  LDL.LU R22, [R1+0x3b8] ;  /* 0x0003b80001167983 */ /* 0x000ea80000300800 */
[----:B------:R-:W2:Y:S04]  /*7fc50*/  LDL.LU R23, [R1+0x3bc] ;  /* 0x0003bc0001177983 */ /* 0x000ea80000300800 */
[----:B------:R-:W-:Y:S04]  /*7fc60*/  STL.64 [R1+0x3d0], R4 ;  /* 0x0003d00401007387 */ /* 0x000fe80000100a00 */
[----:B------:R0:W-:Y:S04]  /*7fc70*/  STL.64 [R1+0x3d8], R6 ;  /* 0x0003d80601007387 */ /* 0x0001e80000100a00 */
[----:B0-----:R-:W3:Y:S04]  /*7fc80*/  LDL.LU.64 R6, [R1+0x5838] ;  /* 0x0058380001067983 */ /* 0x001ee80000300a00 */
[----:B------:R-:W4:Y:S04]  /*7fc90*/  LDL.LU.64 R4, [R1+0x5830] ;  /* 0x0058300001047983 */ /* 0x000f280000300a00 */
[----:B------:R0:W-:Y:S04]  /*7fca0*/  STL.64 [R1+0x5508], R18 ;  /* 0x0055081201007387 */ /* 0x0001e80000100a00 */
[----:B------:R-:W-:Y:S04]  /*7fcb0*/  STL.64 [R1+0x5500], R16 ;  /* 0x0055001001007387 */ /* 0x000fe80000100a00 */
[----:B0-----:R-:W2:Y:S01]  /*7fcc0*/  LDL.LU R18, [R1+0x178] ;  /* 0x0001780001127983 */ /* 0x001ea20000300800 */
[----:B---3--:R-:W-:Y:S01]  /*7fcd0*/  HMMA.16816.F32.BF16 R8, R8, R6, R12 ;  /* 0x000000060808723c */ /* 0x008fe2000004180c */
[----:B----4-:R-:W-:-:S02]  /*7fce0*/  IMAD.MOV.U32 R19, RZ, RZ, R5 ;  /* 0x000000ffff137224 */ /* 0x010fc400078e0005 */
[----:B------:R-:W3:Y:S04]  /*7fcf0*/  LDL.LU R5, [R1+0x5828] ;  /* 0x0058280001057983 */ /* 0x000ee80000300800 */
[----:B------:R-:W2:Y:S04]  /*7fd00*/  LDL.LU.64 R14, [R1+0x5820] ;  /* 0x00582000010e7983 */ /* 0x000ea80000300a00 */
[----:B------:R-:W2:Y:S11]  /*7fd10*/  LDL.LU.64 R12, [R1+0x5818] ;  /* 0x00581800010c7983 */ /* 0x000eb60000300a00 */
[----:B------:R-:W-:Y:S01]  /*7fd20*/  @!UPT UIADD3 URZ, URZ, URZ, URZ ;  /* 0x0000003f3f3ff290 */ /* 0x000fe2000fffe03f */
[----:B------:R0:W-:Y:S04]  /*7fd30*/  STL.64 [R1+0x3c0], R8 ;  /* 0x0003c00801007387 */ /* 0x0001e80000100a00 */
[----:B------:R1:W-:Y:S04]  /*7fd40*/  STL.64 [R1+0x3c8], R10 ;  /* 0x0003c80a01007387 */ /* 0x0003e80000100a00 */
[----:B0-----:R-:W4:Y:S04]  /*7fd50*/  LDL.LU R8, [R1+0x370] ;  /* 0x0003700001087983 */ /* 0x001f280000300800 */
[----:B------:R-:W4:Y:S04]  /*7fd60*/  LDL.LU R9, [R1+0x374] ;  /* 0x0003740001097983 */ /* 0x000f280000300800 */
[----:B-1----:R-:W4:Y:S04]  /*7fd70*/  LDL.LU R10, [R1+0x378] ;  /* 0x00037800010a7983 */ /* 0x002f280000300800 */
[----:B------:R-:W4:Y:S04]  /*7fd80*/  LDL.LU R11, [R1+0x37c] ;  /* 0x00037c00010b7983 */ /* 0x000f280000300800 */
[----:B------:R-:W-:Y:S01]  /*7fd90*/  STL.64 [R1+0x54d8], R6 ;  /* 0x0054d80601007387 */ /* 0x000fe20000100a00 */
[C---:B--2---:R-:W-:Y:S03]  /*7fda0*/  HMMA.16816.F32.BF16 R24, R12.reuse, R26, R20 ;  /* 0x0000001a0c18723c */ /* 0x044fe60000041814 */
[----:B---3--:R-:W-:Y:S04]  /*7fdb0*/  STL [R1+0x54d0], R5 ;  /* 0x0054d00501007387 */ /* 0x008fe80000100800 */
[----:B------:R-:W2:Y:S04]  /*7fdc0*/  LDL.LU.64 R22, [R1+0x5810] ;  /* 0x0058100001167983 */ /* 0x000ea80000300a00 */
[----:B------:R-:W2:Y:S11]  /*7fdd0*/  LDL.LU.64 R20, [R1+0x5808] ;  /* 0x0058080001147983 */ /* 0x000eb60000300a00 */
[----:B------:R-:W-:Y:S01]  /*7fde0*/  @!UPT UIADD3 URZ, URZ, URZ, URZ ;  /* 0x0000003f3f3ff290 */ /* 0x000fe2000fffe03f */
[----:B------:R-:W-:Y:S04]  /*7fdf0*/  STL.64 [R1+0x3b0], R24 ;  /* 0x0003b01801007387 */ /* 0x000fe80000100a00 */
        /* <DEDUP_REMOVED lines=22> */
[----:B0-----:R-:W2:Y:S01]  /*7ff60*/  LDL.LU.64 R26, [R1+0x57b8] ;  /* 0x0057b800011a7983 */ /* 0x001ea20000300a00 */
[C---:B----4-:R-:W-:Y:S08]  /*7ff70*/  HMMA.16816.F32.BF16 R16, R12.reuse, R18, R8 ;  /* 0x000000120c10723c */ /* 0x050ff00000041808 */
[----:B--2---:R-:W-:Y:S01]  /*7ff80*/  HMMA.16816.F32.BF16 R8, R12, R26, R20 ;  /* 0x0000001a0c08723c */ /* 0x004fe20000041814 */
[----:B------:R-:W2:Y:S11]  /*7ff90*/  LDL.LU R20, [R1+0x1f0] ;  /* 0x0001f00001147983 */ /* 0x000eb60000300800 */
[----:B------:R-:W-:Y:S03]  /*7ffa0*/  @!UPT UIADD3 URZ, URZ, URZ, URZ ;  /* 0x0000003f3f3ff290 */ /* 0x000fe6000fffe03f */
[----:B------:R-:W-:Y:S04]  /*7ffb0*/  STL.64 [R1+0x370], R16 ;  /* 0x0003701001007387 */ /* 0x000fe80000100a00 */
[----:B------:R-:W-:Y:S04]  /*7ffc0*/  STL.64 [R1+0x378], R18 ;  /* 0x0003781201007387 */ /* 0x000fe80000100a00 */
[----:B------:R-:W-:Y:S04]  /*7ffd0*/  STL.64 [R1+0x360], R8 ;  /* 0x0003600801007387 */ /* 0x000fe80000100a00 */
[----:B------:R-:W-:Y:S04]  /*7ffe0*/  STL.64 [R1+0x368], R10 ;  /* 0x0003680a01007387 */ /* 0x000fe80000100a00 */
[----:B------:R-:W2:Y:S04]  /*7fff0*/  LDL.LU R21, [R1+0x1f4] ;  /* 0x0001f40001157983 */ /* 0x000ea80000300800 */
[----:B------:R-:W3:Y:S04]  /*80000*/  LDL.LU R22, [R1+0x1f8] ;  /* 0x0001f80001167983 */ /* 0x000ee80000300800 */
[----:B------:R-:W3:Y:S01]  /*80010*/  LDL.LU R23, [R1+0x1fc] ;  /* 0x0001fc0001177983 */ /* 0x000ee20000300800 */
[----:B------:R-:W-:-:S02]  /*80020*/  IMAD.MOV.U32 R26, RZ, RZ, R4 ;  /* 0x000000ffff1a7224 */ /* 0x000fc400078e0004 */
[----:B------:R-:W-:Y:S01]  /*80030*/  IMAD.MOV.U32 R27, RZ, RZ, R29 ;  /* 0x000000ffff1b7224 */ /* 0x000fe200078e001d */
[----:B---3--:R0:W-:Y:S04]  /*80040*/  STL.64 [R1+0x5518], R22 ;  /* 0x0055181601007387 */ /* 0x0081e80000100a00 */
[----:B--2---:R-:W-:Y:S04]  /*80050*/  STL.64 [R1+0x5510], R20 ;  /* 0x0055101401007387 */ /* 0x004fe80000100a00 */
[----:B------:R-:W2:Y:S01]  /*80060*/  LDL.LU R4, [R1+0x57b4] ;  /* 0x0057b40001047983 */ /* 0x000ea20000300800 */
[----:B0-----:R-:W-:-:S03]  /*80070*/  IMAD.MOV.U32 R22, RZ, RZ, R2 ;  /* 0x000000ffff167224 */ /* 0x001fc600078e0002 */
[----:B------:R-:W3:Y:S01]  /*80080*/  LDL.LU R29, [R1+0x57b0] ;  /* 0x0057b000011d7983 */ /* 0x000ee20000300800 */
[----:B------:R-:W-:-:S03]  /*80090*/  IMAD.MOV.U32 R23, RZ, RZ, R3 ;  /* 0x000000ffff177224 */ /* 0x000fc600078e0003 */
[----:B------:R0:W-:Y:S04]  /*800a0*/  STL.64 [R1+0x5520], R26 ;  /* 0x0055201a01007387 */ /* 0x0001e80000100a00 */
[----:B------:R-:W4:Y:S04]  /*800b0*/  LDL.LU R2, [R1+0x57ac] ;  /* 0x0057ac0001027983 */ /* 0x000f280000300800 */
[----:B------:R-:W2:Y:S04]  /*800c0*/  LDL.LU R3, [R1+0x57a8] ;  /* 0x0057a80001037983 */ /* 0x000ea80000300800 */
[----:B------:R1:W-:Y:S04]  /*800d0*/  STL.64 [R1+0x5528], R22 ;  /* 0x0055281601007387 */ /* 0x0003e80000100a00 */
[----:B------:R-:W2:Y:S04]  /*800e0*/  LDL.LU R24, [R1+0x210] ;  /* 0x0002100001187983 */ /* 0x000ea80000300800 */
[----:B------:R-:W2:Y:S04]  /*800f0*/  LDL.LU R25, [R1+0x214] ;  /* 0x0002140001197983 */ /* 0x000ea80000300800 */
[----:B0-----:R-:W2:Y:S04]  /*80100*/  LDL.LU R26, [R1+0x218] ;  /* 0x00021800011a7983 */ /* 0x001ea80000300800 */
[----:B------:R-:W2:Y:S01]  /*80110*/  LDL.LU R27, [R1+0x21c] ;  /* 0x00021c00011b7983 */ /* 0x000ea20000300800 */
[----:B-1----:R-:W-:-:S02]  /*80120*/  IMAD.MOV.U32 R22, RZ, RZ, R28 ;  /* 0x000000ffff167224 */ /* 0x002fc400078e001c */
[----:B------:R-:W-:Y:S01]  /*80130*/  IMAD.MOV.U32 R23, RZ, RZ, R0 ;  /* 0x000000ffff177224 */ /* 0x000fe200078e0000 */
[----:B--2---:R-:W-:Y:S04]  /*80140*/  STL.64 [R1+0x5538], R26 ;  /* 0x0055381a01007387 */ /* 0x004fe80000100a00 */
[----:B------:R0:W-:Y:S04]  /*80150*/  STL.64 [R1+0x5530], R24 ;  /* 0x0055301801007387 */ /* 0x0001e80000100a00 */
[----:B------:R-:W2:Y:S04]  /*80160*/  LDL.LU R28, [R1+0x57a4] ;  /* 0x0057a400011c7983 */ /* 0x000ea80000300800 */
[----:B------:R-:W2:Y:S04]  /*80170*/  LDL.LU R0, [R1+0x57a0] ;  /* 0x0057a00001007983 */ /* 0x000ea80000300800 */
[----:B------:R3:W-:Y:S04]  /*80180*/  STL.64 [R1+0x5540], R22 ;  /* 0x0055401601007387 */ /* 0x0007e80000100a00 */
[----:B0-----:R-:W2:Y:S04]  /*80190*/  LDL.LU R24, [R1+0x220] ;  /* 0x0002200001187983 */ /* 0x001ea80000300800 */
[----:B------:R-:W2:Y:S04]  /*801a0*/  LDL.LU R25, [R1+0x224] ;  /* 0x0002240001197983 */ /* 0x000ea80000300800 */
[----:B------:R-:W2:Y:S04]  /*801b0*/  LDL.LU R26, [R1+0x228] ;  /* 0x00022800011a7983 */ /* 0x000ea80000300800 */
[----:B------:R-:W2:Y:S01]  /*801c0*/  LDL.LU R27, [R1+0x22c] ;  /* 0x00022c00011b7983 */ /* 0x000ea20000300800 */
[----:B---3--:R-:W-:-:S02]  /*801d0*/  IMAD.MOV.U32 R22, RZ, RZ, R29 ;  /* 0x000000ffff167224 */ /* 0x008fc400078e001d */
[----:B------:R-:W-:Y:S01]  /*801e0*/  IMAD.MOV.U32 R23, RZ, RZ, R4 ;  /* 0x000000ffff177224 */ /* 0x000fe200078e0004 */
[----:B--2---:R-:W-:Y:S04]  /*801f0*/  STL.64 [R1+0x5550], R26 ;  /* 0x0055501a01007387 */ /* 0x004fe80000100a00 */
[----:B------:R-:W-:Y:S04]  /*80200*/  STL.64 [R1+0x5548], R24 ;  /* 0x0055481801007387 */ /* 0x000fe80000100a00 */
[----:B------:R-:W2:Y:S04]  /*80210*/  LDL.LU R29, [R1+0x579c] ;  /* 0x00579c00011d7983 */ /* 0x000ea80000300800 */
[----:B------:R-:W3:Y:S04]  /*80220*/  LDL.LU R4, [R1+0x5798] ;  /* 0x0057980001047983 */ /* 0x000ee80000300800 */
[----:B------:R0:W-:Y:S02]  /*80230*/  STL.64 [R1+0x5558], R22 ;  /* 0x0055581601007387 */ /* 0x0001e40000100a00 */
[----:B0-----:R-:W-:-:S02]  /*80240*/  IMAD.MOV.U32 R22, RZ, RZ, R3 ;  /* 0x000000ffff167224 */ /* 0x001fc400078e0003 */
[----:B----4-:R-:W-:Y:S01]  /*80250*/  IMAD.MOV.U32 R23, RZ, RZ, R2 ;  /* 0x000000ffff177224 */ /* 0x010fe200078e0002 */
[----:B------:R-:W4:Y:S04]  /*80260*/  LDL.LU R3, [R1+0x5794] ;  /* 0x0057940001037983 */ /* 0x000f280000300800 */
[----:B------:R-:W2:Y:S04]  /*80270*/  LDL.LU R2, [R1+0x5790] ;  /* 0x0057900001027983 */ /* 0x000ea80000300800 */
[----:B------:R0:W-:Y:S04]  /*80280*/  STL.64 [R1+0x5570], R22 ;  /* 0x0055701601007387 */ /* 0x0001e80000100a00 */
[----:B------:R-:W2:Y:S04]  /*80290*/  LDL.LU R24, [R1+0x230] ;  /* 0x0002300001187983 */ /* 0x000ea80000300800 */
[----:B------:R-:W2:Y:S04]  /*802a0*/  LDL.LU R25, [R1+0x234] ;  /* 0x0002340001197983 */ /* 0x000ea80000300800 */
[----:B------:R-:W2:Y:S04]  /*802b0*/  LDL.LU R26, [R1+0x238] ;  /* 0x00023800011a7983 */ /* 0x000ea80000300800 */
[----:B------:R-:W2:Y:S01]  /*802c0*/  LDL.LU R27, [R1+0x23c] ;  /* 0x00023c00011b7983 */ /* 0x000ea20000300800 */
[----:B0-----:R-:W-:-:S02]  /*802d0*/  IMAD.MOV.U32 R22, RZ, RZ, R0 ;  /* 0x000000ffff167224 */ /* 0x001fc400078e0000 */
[----:B------:R-:W-:Y:S01]  /*802e0*/  IMAD.MOV.U32 R23, RZ, RZ, R28 ;  /* 0x000000ffff177224 */ /* 0x000fe200078e001c */
[----:B------:R-:W3:Y:S04]  /*802f0*/  LDL.LU R0, [R1+0x578c] ;  /* 0x00578c0001007983 */ /* 0x000ee80000300800 */
[----:B------:R-:W3:Y:S04]  /*80300*/  LDL.LU R28, [R1+0x5788] ;  /* 0x00578800011c7983 */ /* 0x000ee80000300800 */
[----:B------:R-:W-:Y:S04]  /*80310*/  STL.64 [R1+0x5588], R22 ;  /* 0x0055881601007387 */ /* 0x000fe80000100a00 */
[----:B--2---:R-:W-:Y:S04]  /*80320*/  STL.64 [R1+0x5568], R26 ;  /* 0x0055681a01007387 */ /* 0x004fe80000100a00 */
[----:B------:R0:W-:Y:S04]  /*80330*/  STL.64 [R1+0x5560], R24 ;  /* 0x0055601801007387 */ /* 0x0001e80000100a00 */
[----:B0-----:R-:W2:Y:S04]  /*80340*/  LDL.LU R24, [R1+0x240] ;  /* 0x0002400001187983 */ /* 0x001ea80000300800 */
[----:B------:R-:W2:Y:S04]  /*80350*/  LDL.LU R25, [R1+0x244] ;  /* 0x0002440001197983 */ /* 0x000ea80000300800 */
[----:B------:R-:W2:Y:S04]  /*80360*/  LDL.LU R26, [R1+0x248] ;  /* 0x00024800011a7983 */ /* 0x000ea80000300800 */
[----:B------:R-:W2:Y:S01]  /*80370*/  LDL.LU R27, [R1+0x24c] ;  /* 0x00024c00011b7983 */ /* 0x000ea20000300800 */
[----:B---3--:R-:W-:-:S02]  /*80380*/  IMAD.MOV.U32 R22, RZ, RZ, R4 ;  /* 0x000000ffff167224 */ /* 0x008fc400078e0004 */
        /* <DEDUP_REMOVED lines=10> */
[----:B------:R-:W-:-:S02]  /*80430*/  IMAD.MOV.U32 R22, RZ, RZ, R2 ;  /* 0x000000ffff167224 */ /* 0x000fc400078e0002 */
[----:B----4-:R-:W-:Y:S01]  /*80440*/  IMAD.MOV.U32 R23, RZ, RZ, R3 ;  /* 0x000000ffff177224 */ /* 0x010fe200078e0003 */
[----:B------:R-:W4:Y:S04]  /*80450*/  LDL.LU R2, [R1+0x577c] ;  /* 0x00577c0001027983 */ /* 0x000f280000300800 */
        /* <DEDUP_REMOVED lines=23> */
[----:B------:R0:W-:Y:S02]  /*805d0*/  STL.64 [R1+0x55e8], R22 ;  /* 0x0055e81601007387 */ /* 0x0001e40000100a00 */
[----:B0-----:R-:W-:-:S02]  /*805e0*/  IMAD.MOV.U32 R22, RZ, RZ, R3 ;  /* 0x000000ffff167224 */ /* 0x001fc400078e0003 */
        /* <DEDUP_REMOVED lines=113> */
[----:B----4-:R-:W-:-:S03]  /*80d00*/  IMAD.MOV.U32 R22, RZ, RZ, R2 ;  /* 0x000000ffff167224 */ /* 0x010fc600078e0002 */
[----:B------:R-:W4:Y:S04]  /*80d10*/  LDL.LU R2, [R1+0x5710] ;  /* 0x0057100001027983 */ /* 0x000f280000300800 */
[----:B--2---:R-:W-:Y:S04]  /*80d20*/  STL.64 [R1+0x56b8], R26 ;  /* 0x0056b81a01007387 */ /* 0x004fe80000100a00 */
[----:B------:R0:W-:Y:S04]  /*80d30*/  STL.64 [R1+0x56b0], R24 ;  /* 0x0056b01801007387 */ /* 0x0001e80000100a00 */
[----:B0-----:R-:W2:Y:S04]  /*80d40*/  LDL.LU R24, [R1+0x320] ;  /* 0x0003200001187983 */ /* 0x001ea80000300800 */
[----:B------:R-:W2:Y:S04]  /*80d50*/  LDL.LU R25, [R1+0x324] ;  /* 0x0003240001197983 */ /* 0x000ea80000300800 */
[----:B------:R-:W2:Y:S04]  /*80d60*/  LDL.LU R26, [R1+0x328] ;  /* 0x00032800011a7983 */ /* 0x000ea80000300800 */
[----:B------:R-:W2:Y:S04]  /*80d70*/  LDL.LU R27, [R1+0x32c] ;  /* 0x00032c00011b7983 */ /* 0x000ea80000300800 */
        /* <DEDUP_REMOVED lines=11> */
[----:B------:R-:W2:Y:S01]  /*80e30*/  LDL.LU R27, [R1+0x34c] ;  /* 0x00034c00011b7983 */ /* 0x000ea20000300800 */
[----:B---3--:R-:W-:-:S03]  /*80e40*/  IMAD.MOV.U32 R23, RZ, RZ, R4 ;  /* 0x000000ffff177224 */ /* 0x008fc600078e0004 */
[----:B--2---:R-:W-:Y:S04]  /*80e50*/  STL.64 [R1+0x5700], R26 ;  /* 0x0057001a01007387 */ /* 0x004fe80000100a00 */
[----:B------:R0:W-:Y:S04]  /*80e60*/  STL.64 [R1+0x56f8], R24 ;  /* 0x0056f81801007387 */ /* 0x0001e80000100a00 */
[----:B0-----:R-:W2:Y:S04]  /*80e70*/  LDL.LU R24, [R1+0x350] ;  /* 0x0003500001187983 */ /* 0x001ea80000300800 */
[----:B------:R-:W2:Y:S04]  /*80e80*/  LDL.LU R25, [R1+0x354] ;  /* 0x0003540001197983 */ /* 0x000ea80000300800 */
[----:B------:R-:W2:Y:S04]  /*80e90*/  LDL.LU R26, [R1+0x358] ;  /* 0x00035800011a7983 */ /* 0x000ea80000300800 */
[----:B------:R-:W2:Y:S04]  /*80ea0*/  LDL.LU R27, [R1+0x35c] ;  /* 0x00035c00011b7983 */ /* 0x000ea80000300800 */
[----:B------:R-:W3:Y:S04]  /*80eb0*/  LDL.LU R16, [R1+0x200] ;  /* 0x0002000001107983 */ /* 0x000ee80000300800 */
[----:B------:R-:W3:Y:S04]  /*80ec0*/  LDL.LU R17, [R1+0x204] ;  /* 0x0002040001117983 */ /* 0x000ee80000300800 */
[----:B------:R-:W3:Y:S04]  /*80ed0*/  LDL.LU R18, [R1+0x208] ;  /* 0x0002080001127983 */ /* 0x000ee80000300800 */
[----:B------:R-:W3:Y:S01]  /*80ee0*/  LDL.LU R19, [R1+0x20c] ;  /* 0x00020c0001137983 */ /* 0x000ee20000300800 */
[----:B----4-:R-:W-:-:S03]  /*80ef0*/  IMAD.MOV.U32 R8, RZ, RZ, R2 ;  /* 0x000000ffff087224 */ /* 0x010fc600078e0002 */
[----:B------:R-:W4:Y:S01]  /*80f00*/  LDL.LU R4, [R1+0x1d0] ;  /* 0x0001d00001047983 */ /* 0x000f220000300800 */
[----:B------:R-:W-:-:S03]  /*80f10*/  IMAD.MOV.U32 R9, RZ, RZ, R0 ;  /* 0x000000ffff097224 */ /* 0x000fc600078e0000 */
[----:B------:R-:W4:Y:S04]  /*80f20*/  LDL.LU R5, [R1+0x1d4] ;  /* 0x0001d40001057983 */ /* 0x000f280000300800 */
[----:B------:R-:W4:Y:S04]  /*80f30*/  LDL.LU R6, [R1+0x1d8] ;  /* 0x0001d80001067983 */ /* 0x000f280000300800 */
[----:B------:R-:W4:Y:S04]  /*80f40*/  LDL.LU R7, [R1+0x1dc] ;  /* 0x0001dc0001077983 */ /* 0x000f280000300800 */
[----:B------:R-:W3:Y:S04]  /*80f50*/  LDL.LU R2, [R1+0x570c] ;  /* 0x00570c0001027983 */ /* 0x000ee80000300800 */
[----:B------:R-:W3:Y:S01]  /*80f60*/  LDL.LU R0, [R1+0x5708] ;  /* 0x0057080001007983 */ /* 0x000ee20000300800 */
[C---:B--2---:R-:W-:Y:S03]  /*80f70*/  HMMA.16816.F32.BF16 R20, R12.reuse, R22, R24 ;  /* 0x000000160c14723c */ /* 0x044fe60000041818 */
[----:B------:R-:W2:Y:S04]  /*80f80*/  LDL.LU.64 R26, [R1+0x5700] ;  /* 0x00570000011a7983 */ /* 0x000ea80000300a00 */
[----:B------:R-:W2:Y:S11]  /*80f90*/  LDL.LU.64 R24, [R1+0x56f8] ;  /* 0x0056f80001187983 */ /* 0x000eb60000300a00 */
[----:B------:R-:W-:Y:S05]  /*80fa0*/  @!UPT UIADD3 URZ, URZ, URZ, URZ ;  /* 0x0000003f3f3ff290 */ /* 0x000fea000fffe03f */
        /* <DEDUP_REMOVED lines=137> */
[----:B------:R-:W3:Y:S11]  /*81840*/  LDL.LU.64 R26, [R1+0x5520] ;  /* 0x00552000011a7983 */ /* 0x000ef60000300a00 */
[----:B------:R-:W-:Y:S10]  /*81850*/  @!UPT UIADD3 URZ, URZ, URZ, URZ ;  /* 0x0000003f3f3ff290 */ /* 0x000ff4000fffe03f */
[----:B------:R-:W-:Y:S04]  /*81860*/  STL.64 [R1+0x210], R20 ;  /* 0x0002101401007387 */ /* 0x000fe80000100a00 */
[----:B------:R0:W-:Y:S04]  /*81870*/  STL.64 [R1+0x218], R22 ;  /* 0x0002181601007387 */ /* 0x0001e80000100a00 */
[----:B0-----:R-:W2:Y:S04]  /*81880*/  LDL.LU.64 R22, [R1+0x5518] ;  /* 0x0055180001167983 */ /* 0x001ea80000300a00 */
[----:B------:R-:W2:Y:S01]  /*81890*/  LDL.LU.64 R20, [R1+0x5510] ;  /* 0x0055100001147983 */ /* 0x000ea20000300a00 */
[C---:B---3--:R-:W-:Y:S03]  /*818a0*/  HMMA.16816.F32.BF16 R24, R12.reuse, R26, R16 ;  /* 0x0000001a0c18723c */ /* 0x048fe60000041810 */
[----:B------:R-:W4:Y:S04]  /*818b0*/  LDL.LU.64 R18, [R1+0x5508] ;  /* 0x0055080001127983 */ /* 0x000f280000300a00 */
[----:B------:R-:W3:Y:S11]  /*818c0*/  LDL.LU.64 R16, [R1+0x5500] ;  /* 0x0055000001107983 */ /* 0x000ef60000300a00 */
[----:B------:R-:W-:Y:S05]  /*818d0*/  @!UPT UIADD3 URZ, URZ, URZ, URZ ;  /* 0x0000003f3f3ff290 */ /* 0x000fea000fffe03f */
[----:B------:R-:W-:Y:S04]  /*818e0*/  STL.64 [R1+0x200], R24 ;  /* 0x0002001801007387 */ /* 0x000fe80000100a00 */
[----:B------:R0:W-:Y:S04]  /*818f0*/  STL.64 [R1+0x208], R26 ;  /* 0x0002081a01007387 */ /* 0x0001e80000100a00 */
[----:B0-----:R-:W2:Y:S04]  /*81900*/  LDL.LU.64 R26, [R1+0x54f8] ;  /* 0x0054f800011a7983 */ /* 0x001ea80000300a00 */
[----:B------:R-:W3:Y:S01]  /*81910*/  LDL.LU.64 R24, [R1+0x54f0] ;  /* 0x0054f00001187983 */ /* 0x000ee20000300a00 */
[----:B--2---:R-:W-:Y:S11]  /*81920*/  HMMA.16816.F32.BF16 R20, R12, R26, R20 ;  /* 0x0000001a0c14723c */ /* 0x004ff60000041814 */
[----:B------:R-:W-:Y:S11]  /*81930*/  @!UPT UIADD3 URZ, URZ, URZ, URZ ;  /* 0x0000003f3f3ff290 */ /* 0x000ff6000fffe03f */
[----:B------:R-:W-:Y:S01]  /*81940*/  @!UPT UIADD3 URZ, URZ, URZ, URZ ;  /* 0x0000003f3f3ff290 */ /* 0x000fe2000fffe03f */
[----:B------:R-:W-:Y:S04]  /*81950*/  STL.64 [R1+0x1f0], R20 ;  /* 0x0001f01401007387 */ /* 0x000fe80000100a00 */
[----:B------:R0:W-:Y:S04]  /*81960*/  STL.64 [R1+0x1f8], R22 ;  /* 0x0001f81601007387 */ /* 0x0001e80000100a00 */
[----:B0-----:R-:W3:Y:S04]  /*81970*/  LDL.LU.64 R22, [R1+0x54e8] ;  /* 0x0054e80001167983 */ /* 0x001ee80000300a00 */
[----:B------:R-:W2:Y:S01]  /*81980*/  LDL.LU.64 R20, [R1+0x54e0] ;  /* 0x0054e00001147983 */ /* 0x000ea20000300a00 */
[----:B------:R-:W-:-:S02]  /*81990*/  IMAD.MOV.U32 R27, RZ, RZ, R2 ;  /* 0x000000ffff1b7224 */ /* 0x000fc400078e0002 */
[----:B------:R-:W-:Y:S01]  /*819a0*/  IMAD.MOV.U32 R10, RZ, RZ, R28 ;  /* 0x000000ffff0a7224 */ /* 0x000fe200078e001c */
[----:B----4-:R-:W-:Y:S01]  /*819b0*/  HMMA.16816.F32.BF16 R4, R12, R18, R4 ;  /* 0x000000120c04723c */ /* 0x010fe20000041804 */
[----:B------:R-:W0:Y:S02]  /*819c0*/  S2R R28, SR_TID.X ;  /* 0x00000000001c7919 */ /* 0x000e240000002100 */
[----:B0-----:R-:W-:Y:S01]  /*819d0*/  LOP3.LUT R2, R28, 0x7, RZ, 0xc0, !PT ;  /* 0x000000071c027812 */ /* 0x001fe200078ec0ff */
[----:B--2---:R-:W-:-:S07]  /*819e0*/  IMAD.MOV.U32 R26, RZ, RZ, R21 ;  /* 0x000000ffff1a7224 */ /* 0x004fce00078e0015 */
[----:B---3--:R-:W-:Y:S11]  /*819f0*/  HMMA.16816.F32.BF16 R24, R12, R22, R24 ;  /* 0x000000160c18723c */ /* 0x008ff60000041818 */
[----:B------:R-:W-:Y:S11]  /*81a00*/  @!UPT UIADD3 URZ, URZ, URZ, URZ ;  /* 0x0000003f3f3ff290 */ /* 0x000ff6000fffe03f */
[----:B------:R-:W-:Y:S01]  /*81a10*/  @!UPT UIADD3 URZ, URZ, URZ, URZ ;  /* 0x0000003f3f3ff290 */ /* 0x000fe2000fffe03f */
[----:B------:R0:W-:Y:S04]  /*81a20*/  STL.64 [R1+0x1e0], R24 ;  /* 0x0001e01801007387 */ /* 0x0001e80000100a00 */
[----:B------:R-:W-:Y:S04]  /*81a30*/  STL.64 [R1+0x1e8], R26 ;  /* 0x0001e81a01007387 */ /* 0x000fe80000100a00 */
[----:B------:R-:W-:Y:S01]  /*81a40*/  STL.64 [R1+0x1d0], R4 ;  /* 0x0001d00401007387 */ /* 0x000fe20000100a00 */
[----:B0-----:R-:W-:-:S03]  /*81a50*/  IMAD.SHL.U32 R25, R28, 0x2, RZ ;  /* 0x000000021c197824 */ /* 0x001fc600078e00ff */
[----:B------:R0:W-:Y:S01]  /*81a60*/  STL [R1+0x1d8], R6 ;  /* 0x0001d80601007387 */ /* 0x0001e20000100800 */
[----:B------:R-:W-:-:S03]  /*81a70*/  IMAD.MOV.U32 R28, RZ, RZ, R7 ;  /* 0x000000ffff1c7224 */ /* 0x000fc600078e0007 */
[----:B0-----:R-:W2:Y:S01]  /*81a80*/  LDL.LU.64 R6, [R1+0x54d8] ;  /* 0x0054d80001067983 */ /* 0x001ea20000300a00 */
[----:B------:R-:W-:-:S03]  /*81a90*/  IMAD.MOV.U32 R11, RZ, RZ, R3 ;  /* 0x000000ffff0b7224 */ /* 0x000fc600078e0003 */
[----:B------:R-:W0:Y:S01]  /*81aa0*/  S2R R3, SR_TID.X ;  /* 0x0000000000037919 */ /* 0x000e220000002100 */
[----:B------:R-:W-:-:S03]  /*81ab0*/  IMAD R2, R2, 0x110, RZ ;  /* 0x0000011002027824 */ /* 0x000fc600078e02ff */
[----:B------:R-:W3:Y:S02]  /*81ac0*/  LDL.LU R5, [R1+0x54d0] ;  /* 0x0054d00001057983 */ /* 0x000ee40000300800 */
[----:B------:R-:W-:Y:S02]  /*81ad0*/  LOP3.LUT R4, R2, 0x30, R25, 0x78, !PT ;  /* 0x0000003002047812 */ /* 0x000fe400078e7819 */
[----:B0-----:R-:W-:-:S05]  /*81ae0*/  LOP3.LUT R3, R3, 0x20, RZ, 0xc0, !PT ;  /* 0x0000002003037812 */ /* 0x001fca00078ec0ff */
[----:B------:R-:W-:-:S05]  /*81af0*/  IMAD.SHL.U32 R3, R3, 0x40, RZ ;  /* 0x0000004003037824 */ /* 0x000fca00078e00ff */
[----:B------:R-:W-:-:S04]  /*81b00*/  LOP3.LUT R4, R4, R3, RZ, 0xfc, !PT ;  /* 0x0000000304047212 */ /* 0x000fc800078efcff */
[----:B------:R-:W-:Y:S01]  /*81b10*/  LOP3.LUT R4, R4, 0x40, RZ, 0x3c, !PT ;  /* 0x0000004004047812 */ /* 0x000fe200078e3cff */
[----:B------:R-:W-:Y:S04]  /*81b20*/  STL [R1+0x5180], R28 ;  /* 0x0051801c01007387 */ /* 0x000fe80000100800 */
[----:B------:R-:W0:Y:S04]  /*81b30*/  LDSM.16.M88.4 R24, [R4] ;  /* 0x000000000418783b */ /* 0x000e280000000200 */
[----:B------:R-:W-:Y:S01]  /*81b40*/  STL [R1+0x5184], R0 ;  /* 0x0051840001007387 */ /* 0x000fe20000100800 */
[----:B0-----:R-:W-:-:S02]  /*81b50*/  IMAD.MOV.U32 R3, RZ, RZ, R26 ;  /* 0x000000ffff037224 */ /* 0x001fc400078e001a */
[----:B------:R-:W-:Y:S01]  /*81b60*/  IMAD.MOV.U32 R2, RZ, RZ, R27 ;  /* 0x000000ffff027224 */ /* 0x000fe200078e001b */
[----:B--2---:R-:W-:Y:S01]  /*81b70*/  HMMA.16816.F32.BF16 R12, R12, R6, R8 ;  /* 0x000000060c0c723c */ /* 0x004fe20000041808 */
[----:B------:R-:W-:Y:S11]  /*81b80*/  LDSM.16.MT88.4 R8, [R0+0x20800] ;  /* 0x020800000008783b */ /* 0x000ff60000004200 */
[----:B------:R-:W-:Y:S11]  /*81b90*/  @!UPT UIADD3 URZ, URZ, URZ, URZ ;  /* 0x0000003f3f3ff290 */ /* 0x000ff6000fffe03f */
[----:B------:R-:W-:Y:S04]  /*81ba0*/  STL.64 [R1+0x1c0], R12 ;  /* 0x0001c00c01007387 */ /* 0x000fe80000100a00 */
[----:B------:R-:W-:Y:S04]  /*81bb0*/  STL.64 [R1+0x1c8], R14 ;  /* 0x0001c80e01007387 */ /* 0x000fe80000100a00 */
[----:B------:R-:W0:Y:S01]  /*81bc0*/  LDSM.16.M88.4 R12, [R4+0x1000] ;  /* 0x00100000040c783b */ /* 0x000e220000000200 */
[----:B------:R-:W-:-:S03]  /*81bd0*/  IMAD.MOV.U32 R6, RZ, RZ, R25 ;  /* 0x000000ffff067224 */ /* 0x000fc600078e0019 */
[----:B------:R-:W-:Y:S04]  /*81be0*/  STL.64 [R1+0x1b0], R24 ;  /* 0x0001b01801007387 */ /* 0x000fe80000100a00 */
[----:B------:R-:W-:Y:S04]  /*81bf0*/  STL.64 [R1+0x1b8], R26 ;  /* 0x0001b81a01007387 */ /* 0x000fe80000100a00 */
[----:B------:R-:W-:Y:S04]  /*81c00*/  STL [R1+0x5188], R3 ;  /* 0x0051880301007387 */ /* 0x000fe80000100800 */
[----:B------:R-:W-:Y:S04]  /*81c10*/  STL [R1+0x4f94], R2 ;  /* 0x004f940201007387 */ /* 0x000fe80000100800 */
[----:B------:R-:W1:Y:S04]  /*81c20*/  LDSM.16.M88.4 R24, [R4+0x2000] ;  /* 0x002000000418783b */ /* 0x000e680000000200 */
[----:B0-----:R-:W-:Y:S04]  /*81c30*/  STL.64 [R1+0x1a0], R12 ;  /* 0x0001a00c01007387 */ /* 0x001fe80000100a00 */
        /* <DEDUP_REMOVED lines=8> */
[----:B-1----:R-:W-:Y:S04]  /*81cc0*/  STL.64 [R1+0x170], R24 ;  /* 0x0001701801007387 */ /* 0x002fe80000100a00 */
[----:B------:R-:W-:Y:S04]  /*81cd0*/  STL.64 [R1+0x178], R26 ;  /* 0x0001781a01007387 */ /* 0x000fe80000100a00 */
[----:B------:R-:W-:Y:S04]  /*81ce0*/  LDSM.16.M88.4 R24, [R4+0x8000] ;  /* 0x008000000418783b */ /* 0x000fe80000000200 */
[----:B0-----:R-:W-:Y:S01]  /*81cf0*/  STL.64 [R1+0x160], R12 ;  /* 0x0001600c01007387 */ /* 0x001fe20000100a00 */
[----:B------:R-:W-:-:S02]  /*81d00*/  IMAD.MOV.U32 R3, RZ, RZ, R12 ;  /* 0x000000ffff037224 */ /* 0x000fc400078e000c */
[----:B------:R-:W-:Y:S01]  /*81d10*/  IMAD.MOV.U32 R0, RZ, RZ, R13 ;  /* 0x000000ffff007224 */ /* 0x000fe200078e000d */
[----:B------:R-:W-:Y:S04]  /*81d20*/  STL.64 [R1+0x168], R14 ;  /* 0x0001680e01007387 */ /* 0x000fe80000100a00 */
[----:B------:R-:W0:Y:S04]  /*81d30*/  LDSM.16.M88.4 R12, [R4+0x6000] ;  /* 0x00600000040c783b */ /* 0x000e280000000200 */
[----:B0-----:R-:W-:Y:S01]  /*81d40*/  STL.64 [R1+0x150], R12 ;  /* 0x0001500c01007387 */ /* 0x001fe20000100a00 */
[----:B------:R-:W-:-:S02]  /*81d50*/  IMAD.MOV.U32 R29, RZ, RZ, R12 ;  /* 0x000000ffff1d7224 */ /* 0x000fc400078e000c */
[----:B------:R-:W-:Y:S01]  /*81d60*/  IMAD.MOV.U32 R28, RZ, RZ, R13 ;  /* 0x000000ffff1c7224 */ /* 0x000fe200078e000d */
[----:B------:R-:W-:Y:S04]  /*81d70*/  STL.64 [R1+0x158], R14 ;  /* 0x0001580e01007387 */ /* 0x000fe80000100a00 */
[----:B------:R-:W0:Y:S04]  /*81d80*/  LDSM.16.M88.4 R12, [R4+0x7000] ;  /* 0x00700000040c783b */ /* 0x000e280000000200 */
[----:B0-----:R-:W-:Y:S04]  /*81d90*/  STL.64 [R1+0x140], R12 ;  /* 0x0001400c01007387 */ /* 0x001fe80000100a00 */
[----:B------:R-:W-:Y:S04]  /*81da0*/  STL.64 [R1+0x148], R14 ;  /* 0x0001480e01007387 */ /* 0x000fe80000100a00 */
[----:B------:R-:W0:Y:S04]  /*81db0*/  LDSM.16.M88.4 R12, [R4+0x9000] ;  /* 0x00900000040c783b */ /* 0x000e280000000200 */
[----:B------:R-:W-:Y:S04]  /*81dc0*/  STL.64 [R1+0x130], R24 ;  /* 0x0001301801007387 */ /* 0x000fe80000100a00 */
[----:B------:R-:W-:Y:S04]  /*81dd0*/  STL.64 [R1+0x138], R26 ;  /* 0x0001381a01007387 */ /* 0x000fe80000100a00 */
        /* <DEDUP_REMOVED lines=44> */
[----:B------:R0:W-:Y:S04]  /*820a0*/  STL.64 [R1+0x48], R14 ;  /* 0x0000480e01007387 */ /* 0x0001e80000100a00 */
[----:B0-----:R-:W2:Y:S04]  /*820b0*/  LDL R15, [R1+0xd2c] ;  /* 0x000d2c00010f7983 */ /* 0x001ea80000100800 */
[----:B-1----:R-:W-:Y:S04]  /*820c0*/  STL.64 [R1+0x30], R24 ;  /* 0x0000301801007387 */ /* 0x002fe80000100a00 */
[----:B------:R-:W-:Y:S04]  /*820d0*/  STL.64 [R1+0x38], R26 ;  /* 0x0000381a01007387 */ /* 0x000fe80000100a00 */
[----:B------:R-:W0:Y:S04]  /*820e0*/  LDSM.16.M88.4 R24, [R4+0x19000] ;  /* 0x019000000418783b */ /* 0x000e280000000200 */
[----:B0-----:R-:W-:Y:S04]  /*820f0*/  STL.64 [R1+0x20], R24 ;  /* 0x0000201801007387 */ /* 0x001fe80000100a00 */
[----:B------:R-:W-:Y:S04]  /*82100*/  STL.64 [R1+0x28], R26 ;  /* 0x0000281a01007387 */ /* 0x000fe80000100a00 */
[----:B------:R-:W0:Y:S04]  /*82110*/  LDSM.16.M88.4 R24, [R4+0x1a000] ;  /* 0x01a000000418783b */ /* 0x000e280000000200 */
[----:B0-----:R-:W-:Y:S04]  /*82120*/  STL.64 [R1+0x10], R24 ;  /* 0x0000101801007387 */ /* 0x001fe80000100a00 */
[----:B------:R-:W-:Y:S04]  /*82130*/  STL.64 [R1+0x18], R26 ;  /* 0x0000181a01007387 */ /* 0x000fe80000100a00 */
[----:B------:R-:W0:Y:S04]  /*82140*/  LDSM.16.M88.4 R24, [R4+0x1b000] ;  /* 0x01b000000418783b */ /* 0x000e280000000200 */
[----:B0-----:R-:W-:Y:S04]  /*82150*/  STL.64 [R1], R24 ;  /* 0x0000001801007387 */ /* 0x001fe80000100a00 */
[----:B------:R-:W-:Y:S04]  /*82160*/  STL.64 [R1+0x8], R26 ;  /* 0x0000081a01007387 */ /* 0x000fe80000100a00 */
[----:B------:R-:W0:Y:S01]  /*82170*/  LDSM.16.M88.4 R24, [R4+0x1c000] ;  /* 0x01c000000418783b */ /* 0x000e220000000200 */
[----:B------:R-:W-:-:S03]  /*82180*/  IMAD.MOV.U32 R2, RZ, RZ, R6 ;  /* 0x000000ffff027224 */ /* 0x000fc600078e0006 */
[----:B0-----:R0:W-:Y:S04]  /*82190*/  STL [R1+0x4f8c], R26 ;  /* 0x004f8c1a01007387 */ /* 0x0011e80000100800 */
[----:B------:R-:W-:Y:S04]  /*821a0*/  STL [R1+0x4f88], R27 ;  /* 0x004f881b01007387 */ /* 0x000fe80000100800 */
[----:B------:R1:W-:Y:S01]  /*821b0*/  STL.64 [R1+0x54c8], R24 ;  /* 0x0054c81801007387 */ /* 0x0003e20000100a00 */
[----:B0-----:R-:W-:Y:S02]  /*821c0*/  IMAD.MOV.U32 R26, RZ, RZ, R16 ;  /* 0x000000ffff1a7224 */ /* 0x001fe400078e0010 */
[----:B-1----:R-:W-:-:S02]  /*821d0*/  IMAD.MOV.U32 R24, RZ, RZ, R20 ;  /* 0x000000ffff187224 */ /* 0x002fc400078e0014 */
[----:B------:R-:W0:Y:S01]  /*821e0*/  LDSM.16.M88.4 R20, [R4+0x1d000] ;  /* 0x01d000000414783b */ /* 0x000e220000000200 */
[----:B------:R-:W-:-:S03]  /*821f0*/  IMAD.MOV.U32 R25, RZ, RZ, R17 ;  /* 0x000000ffff197224 */ /* 0x000fc600078e0011 */
[----:B------:R-:W1:Y:S01]  /*82200*/  LDSM.16.M88.4 R16, [R4+0x1e000] ;  /* 0x01e000000410783b */ /* 0x000e620000000200 */
[----:B---3--:R-:W-:-:S03]  /*82210*/  IMAD.MOV.U32 R27, RZ, RZ, R5 ;  /* 0x000000ffff1b7224 */ /* 0x008fc600078e0005 */
[----:B------:R-:W3:Y:S04]  /*82220*/  LDSM.16.M88.4 R4, [R4+0x1f000] ;  /* 0x01f000000404783b */ /* 0x000ee80000000200 */
[----:B0-----:R-:W-:Y:S04]  /*82230*/  STL [R1+0x52dc], R20 ;  /* 0x0052dc1401007387 */ /* 0x001fe80000100800 */
[----:B------:R0:W-:Y:S04]  /*82240*/  STL [R1+0x52d8], R21 ;  /* 0x0052d81501007387 */ /* 0x0001e80000100800 */
[----:B------:R-:W-:Y:S04]  /*82250*/  STL [R1+0x52d4], R22 ;  /* 0x0052d41601007387 */ /* 0x000fe80000100800 */
[----:B------:R-:W-:Y:S04]  /*82260*/  STL [R1+0x52d0], R23 ;  /* 0x0052d01701007387 */ /* 0x000fe80000100800 */
[----:B0-----:R-:W4:Y:S04]  /*82270*/  LDL.LU.64 R20, [R1+0x1a0] ;  /* 0x0001a00001147983 */ /* 0x001f280000300a00 */
[----:B--2---:R-:W0:Y:S04]  /*82280*/  LDSM.16.MT88.4 R12, [R15+0x20800] ;  /* 0x020800000f0c783b */ /* 0x004e280000004200 */
[----:B-1----:R-:W-:Y:S04]  /*82290*/  STL [R1+0x52cc], R17 ;  /* 0x0052cc1101007387 */ /* 0x002fe80000100800 */
[----:B------:R-:W-:Y:S04]  /*822a0*/  STL [R1+0x52c8], R18 ;  /* 0x0052c81201007387 */ /* 0x000fe80000100800 */
[----:B------:R-:W-:Y:S04]  /*822b0*/  STL [R1+0x4f90], R19 ;  /* 0x004f901301007387 */ /* 0x000fe80000100800 */
[----:B---3--:R-:W-:Y:S04]  /*822c0*/  STL [R1+0x4f34], R6 ;  /* 0x004f340601007387 */ /* 0x008fe80000100800 */
[----:B------:R-:W-:Y:S04]  /*822d0*/  STL [R1+0x4f30], R7 ;  /* 0x004f300701007387 */ /* 0x000fe80000100800 */
[----:B------:R1:W-:Y:S04]  /*822e0*/  STL.64 [R1+0x5490], R4 ;  /* 0x0054900401007387 */ /* 0x0003e80000100a00 */
[----:B-1----:R-:W4:Y:S04]  /*822f0*/  LDL.LU R4, [R1+0x5a0] ;  /* 0x0005a00001047983 */ /* 0x002f280000300800 */
[----:B------:R-:W4:Y:S04]  /*82300*/  LDL.LU R5, [R1+0x5a4] ;  /* 0x0005a40001057983 */ /* 0x000f280000300800 */
[----:B------:R-:W4:Y:S04]  /*82310*/  LDL.LU R6, [R1+0x5a8] ;  /* 0x0005a80001067983 */ /* 0x000f280000300800 */
[----:B------:R-:W4:Y:S04]  /*82320*/  LDL.LU R7, [R1+0x5ac] ;  /* 0x0005ac0001077983 */ /* 0x000f280000300800 */
[----:B0-----:R-:W-:Y:S04]  /*82330*/  STL.64 [R1+0x52b0], R14 ;  /* 0x0052b00e01007387 */ /* 0x001fe80000100a00 */
[----:B------:R0:W-:Y:S04]  /*82340*/  STL.64 [R1+0x52a8], R12 ;  /* 0x0052a80c01007387 */ /* 0x0001e80000100a00 */
[----:B0-----:R-:W2:Y:S01]  /*82350*/  LDL R12, [R1+0x1b0] ;  /* 0x0001b000010c7983 */ /* 0x001ea20000100800 */
[----:B------:R-:W-:-:S07]  /*82360*/  IMAD.MOV.U32 R13, RZ, RZ, R2 ;  /* 0x000000ffff0d7224 */ /* 0x000fce00078e0002 */
[C---:B--2---:R-:W-:Y:S01]  /*82370*/  HMMA.16816.F32.BF16 R12, R8.reuse, R12, R24 ;  /* 0x0000000c080c723c */ /* 0x044fe20000041818 */
[----:B------:R-:W2:Y:S07]  /*82380*/  LDL.LU.64 R24, [R1+0x54c8] ;  /* 0x0054c80001187983 */ /* 0x000eae0000300a00 */
[----:B----4-:R-:W-:Y:S11]  /*82390*/  HMMA.16816.F32.BF16 R4, R8, R20, R4 ;  /* 0x000000140804723c */ /* 0x010ff60000041804 */
[----:B------:R-:W-:Y:S04]  /*823a0*/  @!UPT UIADD3 URZ, URZ, URZ, URZ ;  /* 0x0000003f3f3ff290 */ /* 0x000fe8000fffe03f */
[----:B------:R0:W-:Y:S04]  /*823b0*/  STL.64 [R1+0x5b0], R12 ;  /* 0x0005b00c01007387 */ /* 0x0001e80000100a00 */
[----:B------:R-:W-:Y:S01]  /*823c0*/  STL.64 [R1+0x5b8], R14 ;  /* 0x0005b80e01007387 */ /* 0x000fe20000100a00 */
[----:B0-----:R-:W-:Y:S02]  /*823d0*/  IMAD.MOV.U32 R13, RZ, RZ, R20 ;  /* 0x000000ffff0d7224 */ /* 0x001fe400078e0014 */
[----:B------:R-:W-:Y:S02]  /*823e0*/  IMAD.MOV.U32 R12, RZ, RZ, R21 ;  /* 0x000000ffff0c7224 */ /* 0x000fe400078e0015 */
[----:B------:R-:W-:-:S03]  /*823f0*/  IMAD.MOV.U32 R19, RZ, RZ, R5 ;  /* 0x000000ffff137224 */ /* 0x000fc600078e0005 */
[----:B------:R0:W-:Y:S01]  /*82400*/  STL.64 [R1+0x54b8], R12 ;  /* 0x0054b80c01007387 */ /* 0x0001e20000100a00 */
[----:B------:R-:W-:Y:S02]  /*82410*/  IMAD.MOV.U32 R26, RZ, RZ, R6 ;  /* 0x000000ffff1a7224 */ /* 0x000fe400078e0006 */
[----:B------:R-:W-:Y:S01]  /*82420*/  IMAD.MOV.U32 R27, RZ, RZ, R7 ;  /* 0x000000ffff1b7224 */ /* 0x000fe200078e0007 */
[----:B0-----:R-:W3:Y:S04]  /*82430*/  LDL.LU R12, [R1+0x590] ;  /* 0x00059000010c7983 */ /* 0x001ee80000300800 */
[----:B------:R-:W3:Y:S04]  /*82440*/  LDL.LU R13, [R1+0x594] ;  /* 0x00059400010d7983 */ /* 0x000ee80000300800 */
[----:B------:R-:W3:Y:S04]  /*82450*/  LDL.LU R14, [R1+0x598] ;  /* 0x00059800010e7983 */ /* 0x000ee80000300800 */
[----:B------:R-:W3:Y:S04]  /*82460*/  LDL.LU R15, [R1+0x59c] ;  /* 0x00059c00010f7983 */ /* 0x000ee80000300800 */
[----:B------:R-:W-:Y:S04]  /*82470*/  STL [R1+0x549c], R19 ;  /* 0x00549c1301007387 */ /* 0x000fe80000100800 */
[----:B------:R-:W-:Y:S04]  /*82480*/  STL [R1+0x5498], R16 ;  /* 0x0054981001007387 */ /* 0x000fe80000100800 */
[----:B------:R-:W-:Y:S04]  /*82490*/  STL.64 [R1+0x52f8], R26 ;  /* 0x0052f81a01007387 */ /* 0x000fe80000100a00 */
[----:B--2---:R0:W-:Y:S04]  /*824a0*/  STL.64 [R1+0x52f0], R24 ;  /* 0x0052f01801007387 */ /* 0x0041e80000100a00 */
[----:B0-----:R-:W2:Y:S04]  /*824b0*/  LDL.LU.64 R24, [R1+0x130] ;  /* 0x0001300001187983 */ /* 0x001ea80000300a00 */
[----:B--2---:R0:W-:Y:S04]  /*824c0*/  STL.64 [R1+0x5448], R24 ;  /* 0x0054481801007387 */ /* 0x0041e80000100a00 */
[----:B0-----:R-:W2:Y:S04]  /*824d0*/  LDL.LU R24, [R1+0x540] ;  /* 0x0005400001187983 */ /* 0x001ea80000300800 */
[----:B------:R-:W2:Y:S04]  /*824e0*/  LDL.LU R25, [R1+0x544] ;  /* 0x0005440001197983 */ /* 0x000ea80000300800 */
[----:B------:R-:W4:Y:S04]  /*824f0*/  LDL.LU R26, [R1+0x548] ;  /* 0x00054800011a7983 */ /* 0x000f280000300800 */
[----:B------:R-:W4:Y:S04]  /*82500*/  LDL.LU R27, [R1+0x54c] ;  /* 0x00054c00011b7983 */ /* 0x000f280000300800 */
[----:B----4-:R-:W-:Y:S04]  /*82510*/  STL.64 [R1+0x5458], R26 ;  /* 0x0054581a01007387 */ /* 0x010fe80000100a00 */
[----:B--2---:R0:W-:Y:S02]  /*82520*/  STL.64 [R1+0x5450], R24 ;  /* 0x0054501801007387 */ /* 0x0041e40000100a00 */
[----:B0-----:R-:W-:-:S02]  /*82530*/  IMAD.MOV.U32 R24, RZ, RZ, R29 ;  /* 0x000000ffff187224 */ /* 0x001fc400078e001d */
[----:B------:R-:W2:Y:S04]  /*82540*/  LDL.LU R29, [R1+0x54c0] ;  /* 0x0054c000011d7983 */ /* 0x000ea80000300800 */
[----:B------:R-:W4:Y:S04]  /*82550*/  LDL.LU R16, [R1+0x580] ;  /* 0x0005800001107983 */ /* 0x000f280000300800 */
[----:B------:R-:W4:Y:S04]  /*82560*/  LDL.LU R17, [R1+0x584] ;  /* 0x0005840001117983 */ /* 0x000f280000300800 */
[----:B------:R-:W2:Y:S04]  /*82570*/  LDL.LU R18, [R1+0x588] ;  /* 0x0005880001127983 */ /* 0x000ea80000300800 */
[----:B------:R-:W2:Y:S04]  /*82580*/  LDL.LU R19, [R1+0x58c] ;  /* 0x00058c0001137983 */ /* 0x000ea80000300800 */
[----:B--2---:R-:W-:Y:S04]  /*82590*/  STL.64 [R1+0x54b0], R18 ;  /* 0x0054b01201007387 */ /* 0x004fe80000100a00 */
[----:B----4-:R0:W-:Y:S04]  /*825a0*/  STL.64 [R1+0x54a8], R16 ;  /* 0x0054a81001007387 */ /* 0x0101e80000100a00 */
[----:B0-----:R-:W3:Y:S01]  /*825b0*/  LDL.LU.64 R16, [R1+0x190] ;  /* 0x0001900001107983 */ /* 0x001ee20000300a00 */
[----:B------:R-:W-:-:S03]  /*825c0*/  IMAD.MOV.U32 R25, RZ, RZ, R28 ;  /* 0x000000ffff197224 */ /* 0x000fc600078e001c */
[----:B------:R-:W2:Y:S01]  /*825d0*/  LDL.LU R20, [R1+0x570] ;  /* 0x0005700001147983 */ /* 0x000ea20000300800 */
[----:B------:R-:W-:-:S03]  /*825e0*/  IMAD.MOV.U32 R2, RZ, RZ, R4 ;  /* 0x000000ffff027224 */ /* 0x000fc600078e0004 */
[----:B------:R-:W2:Y:S04]  /*825f0*/  LDL.LU R21, [R1+0x574] ;  /* 0x0005740001157983 */ /* 0x000ea80000300800 */
[----:B------:R-:W2:Y:S04]  /*82600*/  LDL.LU R22, [R1+0x578] ;  /* 0x0005780001167983 */ /* 0x000ea80000300800 */
[----:B------:R-:W2:Y:S04]  /*82610*/  LDL.LU R23, [R1+0x57c] ;  /* 0x00057c0001177983 */ /* 0x000ea80000300800 */
[----:B------:R-:W2:Y:S04]  /*82620*/  LDL.LU.64 R4, [R1+0x170] ;  /* 0x0001700001047983 */ /* 0x000ea80000300a00 */
[----:B------:R0:W-:Y:S02]  /*82630*/  STL.64 [R1+0x5470], R24 ;  /* 0x0054701801007387 */ /* 0x0001e40000100a00 */
[----:B0-----:R-:W-:-:S02]  /*82640*/  IMAD.MOV.U32 R24, RZ, RZ, R3 ;  /* 0x000000ffff187224 */ /* 0x001fc400078e0003 */
[----:B------:R-:W-:-:S05]  /*82650*/  IMAD.MOV.U32 R25, RZ, RZ, R0 ;  /* 0x000000ffff197224 */ /* 0x000fca00078e0000 */
[----:B------:R0:W-:Y:S04]  /*82660*/  STL.64 [R1+0x5488], R24 ;  /* 0x0054881801007387 */ /* 0x0001e80000100a00 */
[----:B0-----:R-:W4:Y:S04]  /*82670*/  LDL.LU.64 R24, [R1+0x180] ;  /* 0x0001800001187983 */ /* 0x001f280000300a00 */
[----:B------:R-:W-:Y:S01]  /*82680*/  STL [R1+0x518c], R2 ;  /* 0x00518c0201007387 */ /* 0x000fe20000100800 */
[----:B---3--:R-:W-:Y:S11]  /*82690*/  HMMA.16816.F32.BF16 R12, R8, R16, R12 ;  /* 0x00000010080c723c */ /* 0x008ff6000004180c */
[----:B------:R-:W-:Y:S11]  /*826a0*/  @!UPT UIADD3 URZ, URZ, URZ, URZ ;  /* 0x0000003f3f3ff290 */ /* 0x000ff6000fffe03f */
[----:B------:R-:W-:Y:S01]  /*826b0*/  @!UPT UIADD3 URZ, URZ, URZ, URZ ;  /* 0x0000003f3f3ff290 */ /* 0x000fe2000fffe03f */
        /* <DEDUP_REMOVED lines=9> */
[----:B0-----:R-:W3:Y:S04]  /*82750*/  LDL.LU R12, [R1+0x530] ;  /* 0x00053000010c7983 */ /* 0x001ee80000300800 */
[----:B------:R-:W3:Y:S04]  /*82760*/  LDL.LU R13, [R1+0x534] ;  /* 0x00053400010d7983 */ /* 0x000ee80000300800 */
[----:B------:R-:W2:Y:S01]  /*82770*/  LDL.LU R14, [R1+0x538] ;  /* 0x00053800010e7983 */ /* 0x000ea20000300800 */
[----:B------:R-:W-:-:S03]  /*82780*/  IMAD.MOV.U32 R15, RZ, RZ, R29 ;  /* 0x000000ffff0f7224 */ /* 0x000fc600078e001d */
[----:B------:R-:W3:Y:S01]  /*82790*/  LDL.LU R29, [R1+0x54a0] ;  /* 0x0054a000011d7983 */ /* 0x000ee20000300800 */
[----:B----4-:R-:W-:Y:S03]  /*827a0*/  HMMA.16816.F32.BF16 R16, R8, R24, R16 ;  /* 0x000000180810723c */ /* 0x010fe60000041810 */
        /* <DEDUP_REMOVED lines=10> */
[----:B------:R-:W2:Y:S04]  /*82850*/  LDL.LU R14, [R1+0x568] ;  /* 0x00056800010e7983 */ /* 0x000ea80000300800 */
[----:B------:R-:W-:Y:S04]  /*82860*/  STL.64 [R1+0x580], R16 ;  /* 0x0005801001007387 */ /* 0x000fe80000100a00 */
[----:B------:R0:W-:Y:S04]  /*82870*/  STL.64 [R1+0x588], R18 ;  /* 0x0005881201007387 */ /* 0x0001e80000100a00 */
[----:B0-----:R-:W3:Y:S04]  /*82880*/  LDL.LU R19, [R1+0x549c] ;  /* 0x00549c0001137983 */ /* 0x001ee80000300800 */
[----:B------:R-:W4:Y:S01]  /*82890*/  LDL.LU R16, [R1+0x5498] ;  /* 0x0054980001107983 */ /* 0x000f220000300800 */
[----:B------:R-:W-:-:S02]  /*828a0*/  IMAD.MOV.U32 R17, RZ, RZ, R24 ;  /* 0x000000ffff117224 */ /* 0x000fc400078e0018 */
[----:B------:R-:W-:Y:S02]  /*828b0*/  IMAD.MOV.U32 R18, RZ, RZ, R25 ;  /* 0x000000ffff127224 */ /* 0x000fe400078e0019 */
[----:B------:R-:W-:Y:S07]  /*828c0*/  HMMA.16816.F32.BF16 R24, R8, R4, R20 ;  /* 0x000000040818723c */ /* 0x000fee0000041814 */
[----:B------:R-:W-:Y:S02]  /*828d0*/  IMAD.MOV.U32 R22, RZ, RZ, R4 ;  /* 0x000000ffff167224 */ /* 0x000fe400078e0004 */
[----:B------:R-:W-:Y:S01]  /*828e0*/  IMAD.MOV.U32 R23, RZ, RZ, R5 ;  /* 0x000000ffff177224 */ /* 0x000fe200078e0005 */
[----:B---3--:R-:W-:Y:S04]  /*828f0*/  STL.64 [R1+0x5308], R18 ;  /* 0x0053081201007387 */ /* 0x008fe80000100a00 */
[----:B----4-:R0:W-:Y:S04]  /*82900*/  STL.64 [R1+0x5300], R16 ;  /* 0x0053001001007387 */ /* 0x0101e80000100a00 */
[----:B0-----:R-:W3:Y:S04]  /*82910*/  LDL.LU.64 R16, [R1+0x140] ;  /* 0x0001400001107983 */ /* 0x001ee80000300a00 */
[----:B------:R-:W4:Y:S04]  /*82920*/  LDL.LU.64 R4, [R1+0x5490] ;  /* 0x0054900001047983 */ /* 0x000f280000300a00 */
[----:B------:R0:W-:Y:S04]  /*82930*/  STL.64 [R1+0x570], R24 ;  /* 0x0005701801007387 */ /* 0x0001e80000100a00 */
[----:B0-----:R-:W2:Y:S01]  /*82940*/  LDL.LU.64 R24, [R1+0x5488] ;  /* 0x0054880001187983 */ /* 0x001ea20000300a00 */
[----:B------:R-:W-:-:S02]  /*82950*/  IMAD.MOV.U32 R15, RZ, RZ, R29 ;  /* 0x000000ffff0f7224 */ /* 0x000fc400078e001d */
        /* <DEDUP_REMOVED lines=8> */
[----:B------:R0:W-:Y:S04]  /*829e0*/  STL.64 [R1+0x560], R24 ;  /* 0x0005601801007387 */ /* 0x0001e80000100a00 */
[----:B------:R2:W-:Y:S04]  /*829f0*/  STL.64 [R1+0x568], R26 ;  /* 0x0005681a01007387 */ /* 0x0005e80000100a00 */
[----:B0-----:R-:W2:Y:S02]  /*82a00*/  LDL.LU.64 R24, [R1+0x5470] ;  /* 0x0054700001187983 */ /* 0x001ea40000300a00 */
[----:B--2---:R-:W-:Y:S02]  /*82a10*/  HMMA.16816.F32.BF16 R24, R8, R24, R12 ;  /* 0x000000180818723c */ /* 0x004fe4000004180c */
[----:B------:R-:W2:Y:S04]  /*82a20*/  LDL.LU.64 R14, [R1+0x5468] ;  /* 0x00546800010e7983 */ /* 0x000ea80000300a00 */
[----:B------:R-:W2:Y:S11]  /*82a30*/  LDL.LU.64 R12, [R1+0x5460] ;  /* 0x00546000010c7983 */ /* 0x000eb60000300a00 */
[----:B------:R-:W-:Y:S06]  /*82a40*/  @!UPT UIADD3 URZ, URZ, URZ, URZ ;  /* 0x0000003f3f3ff290 */ /* 0x000fec000fffe03f */
[----:B------:R-:W-:Y:S01]  /*82a50*/  STL.64 [R1+0x550], R24 ;  /* 0x0005501801007387 */ /* 0x000fe20000100a00 */
[----:B------:R-:W-:-:S03]  /*82a60*/  IMAD.MOV.U32 R29, RZ, RZ, R27 ;  /* 0x000000ffff1d7224 */ /* 0x000fc600078e001b */
[----:B------:R0:W-:Y:S04]  /*82a70*/  STL [R1+0x558], R26 ;  /* 0x0005581a01007387 */ /* 0x0001e80000100800 */
[----:B0-----:R-:W3:Y:S04]  /*82a80*/  LDL.LU.64 R26, [R1+0x5458] ;  /* 0x00545800011a7983 */ /* 0x001ee80000300a00 */
[----:B------:R-:W3:Y:S04]  /*82a90*/  LDL.LU.64 R24, [R1+0x5450] ;  /* 0x0054500001187983 */ /* 0x000ee80000300a00 */
[----:B------:R-:W-:Y:S01]  /*82aa0*/  STL [R1+0x4f40], R29 ;  /* 0x004f401d01007387 */ /* 0x000fe20000100800 */
[C---:B---3--:R-:W-:Y:S11]  /*82ab0*/  HMMA.16816.F32.BF16 R24, R8.reuse, R16, R24 ;  /* 0x000000100818723c */ /* 0x048ff60000041818 */
[----:B------:R-:W-:Y:S11]  /*82ac0*/  @!UPT UIADD3 URZ, URZ, URZ, URZ ;  /* 0x0000003f3f3ff290 */ /* 0x000ff6000fffe03f */
[----:B------:R-:W-:Y:S01]  /*82ad0*/  @!UPT UIADD3 URZ, URZ, URZ, URZ ;  /* 0x0000003f3f3ff290 */ /* 0x000fe2000fffe03f */
[----:B------:R0:W-:Y:S04]  /*82ae0*/  STL.64 [R1+0x540], R24 ;  /* 0x0005401801007387 */ /* 0x0001e80000100a00 */
[----:B------:R-:W-:Y:S04]  /*82af0*/  STL.64 [R1+0x548], R26 ;  /* 0x0005481a01007387 */ /* 0x000fe80000100a00 */
[----:B0-----:R-:W2:Y:S01]  /*82b00*/  LDL.LU.64 R24, [R1+0x5448] ;  /* 0x0054480001187983 */ /* 0x001ea20000300a00 */
[----:B------:R-:W-:Y:S02]  /*82b10*/  IMAD.MOV.U32 R20, RZ, RZ, R16 ;  /* 0x000000ffff147224 */ /* 0x000fe400078e0010 */
[----:B------:R-:W-:Y:S01]  /*82b20*/  IMAD.MOV.U32 R21, RZ, RZ, R17 ;  /* 0x000000ffff157224 */ /* 0x000fe200078e0011 */
[----:B------:R-:W-:Y:S04]  /*82b30*/  STL.64 [R1+0x5318], R22 ;  /* 0x0053181601007387 */ /* 0x000fe80000100a00 */
[----:B------:R0:W-:Y:S01]  /*82b40*/  STL.64 [R1+0x5310], R20 ;  /* 0x0053101401007387 */ /* 0x0001e20000100a00 */
[----:B--2---:R-:W-:Y:S11]  /*82b50*/  HMMA.16816.F32.BF16 R12, R8, R24, R12 ;  /* 0x00000018080c723c */ /* 0x004ff6000004180c */
[----:B------:R-:W-:Y:S11]  /*82b60*/  @!UPT UIADD3 URZ, URZ, URZ, URZ ;  /* 0x0000003f3f3ff290 */ /* 0x000ff6000fffe03f */
[----:B------:R-:W-:Y:S01]  /*82b70*/  @!UPT UIADD3 URZ, URZ, URZ, URZ ;  /* 0x0000003f3f3ff290 */ /* 0x000fe2000fffe03f */
[----:B------:R-:W-:Y:S04]  /*82b80*/  STL [R1+0x530], R12 ;  /* 0x0005300c01007387 */ /* 0x000fe80000100800 */
        /* <DEDUP_REMOVED lines=10> */
[----:B---3--:R-:W-:Y:S04]  /*82c30*/  STL.64 [R1+0x5408], R22 ;  /* 0x0054081601007387 */ /* 0x008fe80000100a00 */
        /* <DEDUP_REMOVED lines=8> */
[----:B0-----:R-:W3:Y:S04]  /*82cc0*/  LDL.LU R16, [R1+0x500] ;  /* 0x0005000001107983 */ /* 0x001ee80000300800 */
[----:B------:R-:W3:Y:S04]  /*82cd0*/  LDL.LU R17, [R1+0x504] ;  /* 0x0005040001117983 */ /* 0x000ee80000300800 */
[----:B------:R-:W2:Y:S04]  /*82ce0*/  LDL.LU R18, [R1+0x508] ;  /* 0x0005080001127983 */ /* 0x000ea80000300800 */
        /* <DEDUP_REMOVED lines=12> */
[----:B------:R-:W2:Y:S01]  /*82db0*/  LDL.LU R19, [R1+0x52c] ;  /* 0x00052c0001137983 */ /* 0x000ea20000300800 */
[----:B------:R-:W-:-:S02]  /*82dc0*/  IMAD.MOV.U32 R29, RZ, RZ, R13 ;  /* 0x000000ffff1d7224 */ /* 0x000fc400078e000d */
[----:B------:R-:W-:Y:S01]  /*82dd0*/  IMAD.MOV.U32 R7, RZ, RZ, R14 ;  /* 0x000000ffff077224 */ /* 0x000fe200078e000e */
[----:B------:R-:W3:Y:S01]  /*82de0*/  LDL.LU R12, [R1+0x4d0] ;  /* 0x0004d000010c7983 */ /* 0x000ee20000300800 */
[----:B------:R-:W-:-:S03]  /*82df0*/  IMAD.MOV.U32 R6, RZ, RZ, R15 ;  /* 0x000000ffff067224 */ /* 0x000fc600078e000f */
[----:B------:R-:W3:Y:S01]  /*82e00*/  LDL.LU R13, [R1+0x4d4] ;  /* 0x0004d400010d7983 */ /* 0x000ee20000300800 */
[----:B------:R-:W-:Y:S02]  /*82e10*/  IMAD.MOV.U32 R0, RZ, RZ, R24 ;  /* 0x000000ffff007224 */ /* 0x000fe400078e0018 */
[----:B------:R-:W-:Y:S01]  /*82e20*/  IMAD.MOV.U32 R28, RZ, RZ, R25 ;  /* 0x000000ffff1c7224 */ /* 0x000fe200078e0019 */
[----:B------:R-:W3:Y:S04]  /*82e30*/  LDL.LU R14, [R1+0x4d8] ;  /* 0x0004d800010e7983 */ /* 0x000ee80000300800 */
[----:B------:R-:W3:Y:S04]  /*82e40*/  LDL.LU R15, [R1+0x4dc] ;  /* 0x0004dc00010f7983 */ /* 0x000ee80000300800 */
[----:B------:R-:W3:Y:S04]  /*82e50*/  LDL.LU.64 R24, [R1+0xd0] ;  /* 0x0000d00001187983 */ /* 0x000ee80000300a00 */
[----:B------:R-:W-:Y:S04]  /*82e60*/  STL.64 [R1+0x52c0], R6 ;  /* 0x0052c00601007387 */ /* 0x000fe80000100a00 */
[----:B----4-:R0:W-:Y:S01]  /*82e70*/  STL.64 [R1+0x52b8], R4 ;  /* 0x0052b80401007387 */ /* 0x0101e20000100a00 */
[----:B------:R-:W-:-:S02]  /*82e80*/  IMAD.MOV.U32 R2, RZ, RZ, R20 ;  /* 0x000000ffff027224 */ /* 0x000fc400078e0014 */
[----:B------:R-:W-:Y:S01]  /*82e90*/  IMAD.MOV.U32 R3, RZ, RZ, R21 ;  /* 0x000000ffff037224 */ /* 0x000fe200078e0015 */
[----:B0-----:R-:W4:Y:S04]  /*82ea0*/  LDL.LU.64 R4, [R1+0xf0] ;  /* 0x0000f00001047983 */ /* 0x001f280000300a00 */
[----:B------:R-:W-:Y:S04]  /*82eb0*/  STL [R1+0x5198], R29 ;  /* 0x0051981d01007387 */ /* 0x000fe80000100800 */
[----:B------:R-:W-:Y:S04]  /*82ec0*/  STL [R1+0x5194], R28 ;  /* 0x0051941c01007387 */ /* 0x000fe80000100800 */
[----:B------:R-:W-:Y:S01]  /*82ed0*/  STL [R1+0x5190], R0 ;  /* 0x0051900001007387 */ /* 0x000fe20000100800 */
[C---:B--2---:R-:W-:Y:S11]  /*82ee0*/  HMMA.16816.F32.BF16 R16, R8.reuse, R20, R16 ;  /* 0x000000140810723c */ /* 0x044ff60000041810 */
[----:B------:R-:W-:Y:S11]  /*82ef0*/  @!UPT UIADD3 URZ, URZ, URZ, URZ ;  /* 0x0000003f3f3ff290 */ /* 0x000ff6000fffe03f */
[----:B------:R-:W-:Y:S01]  /*82f00*/  @!UPT UIADD3 URZ, URZ, URZ, URZ ;  /* 0x0000003f3f3ff290 */ /* 0x000fe2000fffe03f */
        /* <DEDUP_REMOVED lines=25> */
[----:B------:R-:W4:Y:S04]  /*830a0*/  LDL.LU.64 R22, [R1+0x5408] ;  /* 0x0054080001167983 */ /* 0x000f280000300a00 */
[----:B------:R-:W4:Y:S04]  /*830b0*/  LDL.LU.64 R20, [R1+0x5400] ;  /* 0x0054000001147983 */ /* 0x000f280000300a00 */
[----:B------:R-:W-:Y:S04]  /*830c0*/  STL [R1+0x51b0], R29 ;  /* 0x0051b01d01007387 */ /* 0x000fe80000100800 */
[----:B------:R-:W-:Y:S01]  /*830d0*/  STL [R1+0x51ac], R2 ;  /* 0x0051ac0201007387 */ /* 0x000fe20000100800 */
        /* <DEDUP_REMOVED lines=8> */
[----:B------:R-:W-:-:S05]  /*83160*/  IMAD.MOV.U32 R3, RZ, RZ, R5 ;  /* 0x000000ffff037224 */ /* 0x000fca00078e0005 */
[----:B------:R-:W-:Y:S04]  /*83170*/  STL [R1+0x51b8], R3 ;  /* 0x0051b80301007387 */ /* 0x000fe80000100800 */
[----:B------:R-:W-:Y:S01]  /*83180*/  STL [R1+0x51b4], R28 ;  /* 0x0051b41c01007387 */ /* 0x000fe20000100800 */
[----:B--2---:R-:W-:Y:S02]  /*83190*/  IMAD.MOV.U32 R0, RZ, RZ, R17 ;  /* 0x000000ffff007224 */ /* 0x004fe400078e0011 */
[----:B------:R-:W-:Y:S01]  /*831a0*/  IMAD.MOV.U32 R2, RZ, RZ, R16 ;  /* 0x000000ffff027224 */ /* 0x000fe200078e0010 */
[C---:B----4-:R-:W-:Y:S11]  /*831b0*/  HMMA.16816.F32.BF16 R4, R8.reuse, R16, R20 ;  /* 0x000000100804723c */ /* 0x050ff60000041814 */
[----:B------:R-:W-:Y:S11]  /*831c0*/  @!UPT UIADD3 URZ, URZ, URZ, URZ ;  /* 0x0000003f3f3ff290 */ /* 0x000ff6000fffe03f */
[----:B------:R-:W-:Y:S01]  /*831d0*/  @!UPT UIADD3 URZ, URZ, URZ, URZ ;  /* 0x0000003f3f3ff290 */ /* 0x000fe2000fffe03f */
[----:B------:R-:W-:Y:S04]  /*831e0*/  STL.64 [R1+0x4e0], R4 ;  /* 0x0004e00401007387 */ /* 0x000fe80000100a00 */
[----:B------:R3:W-:Y:S02]  /*831f0*/  STL.64 [R1+0x4e8], R6 ;  /* 0x0004e80601007387 */ /* 0x0007e40000100a00 */
[----:B---3--:R-:W-:Y:S02]  /*83200*/  HMMA.16816.F32.BF16 R4, R8, R24, R12 ;  /* 0x000000180804723c */ /* 0x008fe4000004180c */
[----:B------:R-:W-:Y:S04]  /*83210*/  STL [R1+0x51c0], R0 ;  /* 0x0051c00001007387 */ /* 0x000fe80000100800 */
[----:B------:R-:W-:Y:S11]  /*83220*/  STL [R1+0x51bc], R2 ;  /* 0x0051bc0201007387 */ /* 0x000ff60000100800 */
[----:B------:R-:W-:Y:S06]  /*83230*/  @!UPT UIADD3 URZ, URZ, URZ, URZ ;  /* 0x0000003f3f3ff290 */ /* 0x000fec000fffe03f */
[----:B------:R0:W-:Y:S04]  /*83240*/  STL.64 [R1+0x4d0], R4 ;  /* 0x0004d00401007387 */ /* 0x0001e80000100a00 */
[----:B------:R-:W-:Y:S04]  /*83250*/  STL.64 [R1+0x4d8], R6 ;  /* 0x0004d80601007387 */ /* 0x000fe80000100a00 */
[----:B0-----:R-:W2:Y:S04]  /*83260*/  LDL.LU.64 R4, [R1+0x80] ;  /* 0x0000800001047983 */ /* 0x001ea80000300a00 */
[----:B--2---:R0:W-:Y:S04]  /*83270*/  STL.64 [R1+0x5390], R4 ;  /* 0x0053900401007387 */ /* 0x0041e80000100a00 */
[----:B0-----:R-:W2:Y:S04]  /*83280*/  LDL.LU.64 R4, [R1+0x90] ;  /* 0x0000900001047983 */ /* 0x001ea80000300a00 */
[----:B--2---:R0:W-:Y:S04]  /*83290*/  STL.64 [R1+0x53a8], R4 ;  /* 0x0053a80401007387 */ /* 0x0041e80000100a00 */
[----:B------:R-:W2:Y:S04]  /*832a0*/  LDL.LU R20, [R1+0x470] ;  /* 0x0004700001147983 */ /* 0x000ea80000300800 */
[----:B------:R-:W2:Y:S04]  /*832b0*/  LDL.LU R21, [R1+0x474] ;  /* 0x0004740001157983 */ /* 0x000ea80000300800 */
[----:B------:R-:W3:Y:S04]  /*832c0*/  LDL.LU R22, [R1+0x478] ;  /* 0x0004780001167983 */ /* 0x000ee80000300800 */
[----:B------:R-:W3:Y:S04]  /*832d0*/  LDL.LU R23, [R1+0x47c] ;  /* 0x00047c0001177983 */ /* 0x000ee80000300800 */
[----:B0-----:R-:W4:Y:S04]  /*832e0*/  LDL.LU.64 R4, [R1+0xa0] ;  /* 0x0000a00001047983 */ /* 0x001f280000300a00 */
[----:B----4-:R0:W-:Y:S04]  /*832f0*/  STL.64 [R1+0x53c0], R4 ;  /* 0x0053c00401007387 */ /* 0x0101e80000100a00 */
[----:B0-----:R-:W4:Y:S04]  /*83300*/  LDL.LU.64 R4, [R1+0xb0] ;  /* 0x0000b00001047983 */ /* 0x001f280000300a00 */
[----:B----4-:R0:W-:Y:S04]  /*83310*/  STL.64 [R1+0x53d8], R4 ;  /* 0x0053d80401007387 */ /* 0x0101e80000100a00 */
[----:B0-----:R-:W4:Y:S04]  /*83320*/  LDL.LU.64 R4, [R1+0xc0] ;  /* 0x0000c00001047983 */ /* 0x001f280000300a00 */
        /* <DEDUP_REMOVED lines=30> */
[----:B------:R-:W-:-:S03]  /*83510*/  IMAD.MOV.U32 R29, RZ, RZ, R25 ;  /* 0x000000ffff1d7224 */ /* 0x000fc600078e0019 */
[----:B------:R-:W3:Y:S01]  /*83520*/  LDL.LU.64 R16, [R1+0x70] ;  /* 0x0000700001107983 */ /* 0x000ee20000300a00 */
[----:B------:R-:W-:-:S03]  /*83530*/  IMAD.MOV.U32 R28, RZ, RZ, R24 ;  /* 0x000000ffff1c7224 */ /* 0x000fc600078e0018 */
[----:B------:R-:W3:Y:S04]  /*83540*/  LDL.LU R12, [R1+0x460] ;  /* 0x00046000010c7983 */ /* 0x000ee80000300800 */
[----:B------:R-:W3:Y:S04]  /*83550*/  LDL.LU R13, [R1+0x464] ;  /* 0x00046400010d7983 */ /* 0x000ee80000300800 */
[----:B------:R-:W3:Y:S04]  /*83560*/  LDL.LU R14, [R1+0x468] ;  /* 0x00046800010e7983 */ /* 0x000ee80000300800 */
[----:B------:R-:W3:Y:S04]  /*83570*/  LDL.LU R15, [R1+0x46c] ;  /* 0x00046c00010f7983 */ /* 0x000ee80000300800 */
[----:B------:R-:W3:Y:S04]  /*83580*/  LDL.LU.64 R24, [R1+0x60] ;  /* 0x0000600001187983 */ /* 0x000ee80000300a00 */
[----:B------:R-:W-:Y:S04]  /*83590*/  STL [R1+0x51c8], R29 ;  /* 0x0051c81d01007387 */ /* 0x000fe80000100800 */
[----:B------:R-:W-:Y:S01]  /*835a0*/  STL [R1+0x51c4], R28 ;  /* 0x0051c41c01007387 */ /* 0x000fe20000100800 */
[----:B----4-:R-:W-:-:S02]  /*835b0*/  IMAD.MOV.U32 R2, RZ, RZ, R4 ;  /* 0x000000ffff027224 */ /* 0x010fc400078e0004 */
[----:B------:R-:W-:Y:S01]  /*835c0*/  IMAD.MOV.U32 R3, RZ, RZ, R5 ;  /* 0x000000ffff037224 */ /* 0x000fe200078e0005 */
        /* <DEDUP_REMOVED lines=51> */
[----:B------:R-:W-:-:S05]  /*83900*/  IMAD.MOV.U32 R0, RZ, RZ, R5 ;  /* 0x000000ffff007224 */ /* 0x000fca00078e0005 */
[----:B------:R-:W-:Y:S04]  /*83910*/  STL [R1+0x51f0], R0 ;  /* 0x0051f00001007387 */ /* 0x000fe80000100800 */
[----:B------:R-:W-:Y:S01]  /*83920*/  STL [R1+0x51ec], R2 ;  /* 0x0051ec0201007387 */ /* 0x000fe20000100800 */
[----:B---3--:R-:W-:Y:S02]  /*83930*/  IMAD.MOV.U32 R29, RZ, RZ, R17 ;  /* 0x000000ffff1d7224 */ /* 0x008fe400078e0011 */
[----:B------:R-:W-:Y:S01]  /*83940*/  IMAD.MOV.U32 R28, RZ, RZ, R16 ;  /* 0x000000ffff1c7224 */ /* 0x000fe200078e0010 */
[C---:B--2---:R-:W-:Y:S11]  /*83950*/  HMMA.16816.F32.BF16 R4, R8.reuse, R16, R20 ;  /* 0x000000100804723c */ /* 0x044ff60000041814 */
[----:B------:R-:W-:Y:S11]  /*83960*/  @!UPT UIADD3 URZ, URZ, URZ, URZ ;  /* 0x0000003f3f3ff290 */ /* 0x000ff6000fffe03f */
[----:B------:R-:W-:Y:S01]  /*83970*/  @!UPT UIADD3 URZ, URZ, URZ, URZ ;  /* 0x0000003f3f3ff290 */ /* 0x000fe2000fffe03f */
[----:B------:R-:W-:Y:S04]  /*83980*/  STL.64 [R1+0x470], R4 ;  /* 0x0004700401007387 */ /* 0x000fe80000100a00 */
[----:B------:R0:W-:Y:S02]  /*83990*/  STL.64 [R1+0x478], R6 ;  /* 0x0004780601007387 */ /* 0x0001e40000100a00 */
[----:B0-----:R-:W-:Y:S02]  /*839a0*/  HMMA.16816.F32.BF16 R4, R8, R24, R12 ;  /* 0x000000180804723c */ /* 0x001fe4000004180c */
[----:B------:R-:W-:Y:S04]  /*839b0*/  STL [R1+0x51f8], R29 ;  /* 0x0051f81d01007387 */ /* 0x000fe80000100800 */
[----:B------:R-:W-:Y:S11]  /*839c0*/  STL [R1+0x51f4], R28 ;  /* 0x0051f41c01007387 */ /* 0x000ff60000100800 */
[----:B------:R-:W-:Y:S06]  /*839d0*/  @!UPT UIADD3 URZ, URZ, URZ, URZ ;  /* 0x0000003f3f3ff290 */ /* 0x000fec000fffe03f */
[----:B------:R0:W-:Y:S04]  /*839e0*/  STL.64 [R1+0x460], R4 ;  /* 0x0004600401007387 */ /* 0x0001e80000100a00 */
[----:B------:R-:W-:Y:S04]  /*839f0*/  STL.64 [R1+0x468], R6 ;  /* 0x0004680601007387 */ /* 0x000fe80000100a00 */
        /* <DEDUP_REMOVED lines=34> */
[----:B------:R-:W2:Y:S04]  /*83c20*/  LDL.LU R19, [R1+0x45c] ;  /* 0x00045c0001137983 */ /* 0x000ea80000300800 */
[----:B------:R-:W3:Y:S01]  /*83c30*/  LDL.LU.64 R20, [R1+0x10] ;  /* 0x0000100001147983 */ /* 0x000ee20000300a00 */
[----:B------:R-:W-:-:S02]  /*83c40*/  IMAD.MOV.U32 R2, RZ, RZ, R24 ;  /* 0x000000ffff027224 */ /* 0x000fc400078e0018 */
[----:B------:R-:W-:Y:S02]  /*83c50*/  IMAD.MOV.U32 R3, RZ, RZ, R25 ;  /* 0x000000ffff037224 */ /* 0x000fe400078e0019 */
[----:B----4-:R-:W-:Y:S02]  /*83c60*/  IMAD.MOV.U32 R28, RZ, RZ, R4 ;  /* 0x000000ffff1c7224 */ /* 0x010fe400078e0004 */
[----:B------:R-:W-:Y:S01]  /*83c70*/  IMAD.MOV.U32 R0, RZ, RZ, R5 ;  /* 0x000000ffff007224 */ /* 0x000fe200078e0005 */
[C---:B--2---:R-:W-:Y:S01]  /*83c80*/  HMMA.16816.F32.BF16 R16, R8.reuse, R4, R16 ;  /* 0x000000040810723c */ /* 0x044fe20000041810 */
[----:B---3--:R0:W-:Y:S04]  /*83c90*/  STL.64 [R1+0x5340], R20 ;  /* 0x0053401401007387 */ /* 0x0081e80000100a00 */
[----:B0-----:R-:W2:Y:S04]  /*83ca0*/  LDL.LU R20, [R1+0x420] ;  /* 0x0004200001147983 */ /* 0x001ea80000300800 */
[----:B------:R-:W2:Y:S04]  /*83cb0*/  LDL.LU R21, [R1+0x424] ;  /* 0x0004240001157983 */ /* 0x000ea80000300800 */
[----:B------:R-:W2:Y:S04]  /*83cc0*/  LDL.LU R22, [R1+0x428] ;  /* 0x0004280001167983 */ /* 0x000ea80000300800 */
[----:B------:R-:W2:Y:S04]  /*83cd0*/  LDL.LU R23, [R1+0x42c] ;  /* 0x00042c0001177983 */ /* 0x000ea80000300800 */
[----:B------:R-:W3:Y:S04]  /*83ce0*/  LDL.LU.64 R24, [R1] ;  /* 0x0000000001187983 */ /* 0x000ee80000300a00 */
[----:B------:R-:W4:Y:S04]  /*83cf0*/  LDL.LU R12, [R1+0x3f0] ;  /* 0x0003f000010c7983 */ /* 0x000f280000300800 */
[----:B------:R-:W4:Y:S04]  /*83d00*/  LDL.LU R13, [R1+0x3f4] ;  /* 0x0003f400010d7983 */ /* 0x000f280000300800 */
[----:B------:R-:W4:Y:S04]  /*83d10*/  LDL.LU R14, [R1+0x3f8] ;  /* 0x0003f800010e7983 */ /* 0x000f280000300800 */
[----:B------:R-:W4:Y:S04]  /*83d20*/  LDL.LU R15, [R1+0x3fc] ;  /* 0x0003fc00010f7983 */ /* 0x000f280000300800 */
        /* <DEDUP_REMOVED lines=20> */
[C---:B--2---:R-:W-:Y:S11]  /*83e70*/  HMMA.16816.F32.BF16 R16, R8.reuse, R4, R16 ;  /* 0x000000040810723c */ /* 0x044ff60000041810 */
[----:B------:R-:W-:Y:S11]  /*83e80*/  @!UPT UIADD3 URZ, URZ, URZ, URZ ;  /* 0x0000003f3f3ff290 */ /* 0x000ff6000fffe03f */
[----:B------:R-:W-:Y:S01]  /*83e90*/  @!UPT UIADD3 URZ, URZ, URZ, URZ ;  /* 0x0000003f3f3ff290 */ /* 0x000fe2000fffe03f */
[----:B------:R0:W-:Y:S04]  /*83ea0*/  STL.64 [R1+0x430], R16 ;  /* 0x0004301001007387 */ /* 0x0001e80000100a00 */
[----:B------:R-:W-:Y:S04]  /*83eb0*/  STL.64 [R1+0x438], R18 ;  /* 0x0004381201007387 */ /* 0x000fe80000100a00 */
[----:B0-----:R-:W2:Y:S01]  /*83ec0*/  LDL.LU.64 R16, [R1+0x5348] ;  /* 0x0053480001107983 */ /* 0x001ea20000300a00 */
[----:B------:R-:W-:Y:S02]  /*83ed0*/  IMAD.MOV.U32 R28, RZ, RZ, R4 ;  /* 0x000000ffff1c7224 */ /* 0x000fe400078e0004 */
[----:B------:R-:W-:Y:S01]  /*83ee0*/  IMAD.MOV.U32 R3, RZ, RZ, R5 ;  /* 0x000000ffff037224 */ /* 0x000fe200078e0005 */
[----:B------:R-:W3:Y:S04]  /*83ef0*/  LDL.LU R4, [R1+0x3e0] ;  /* 0x0003e00001047983 */ /* 0x000ee80000300800 */
[----:B------:R-:W3:Y:S04]  /*83f00*/  LDL.LU R5, [R1+0x3e4] ;  /* 0x0003e40001057983 */ /* 0x000ee80000300800 */
[----:B------:R-:W3:Y:S04]  /*83f10*/  LDL.LU R6, [R1+0x3e8] ;  /* 0x0003e80001067983 */ /* 0x000ee80000300800 */
[----:B------:R-:W3:Y:S04]  /*83f20*/  LDL.LU R7, [R1+0x3ec] ;  /* 0x0003ec0001077983 */ /* 0x000ee80000300800 */
        /* <DEDUP_REMOVED lines=9> */
[----:B------:R-:W2:Y:S04]  /*83fc0*/  LDL.LU.64 R18, [R1+0x5338] ;  /* 0x0053380001127983 */ /* 0x000ea80000300a00 */
[----:B------:R-:W2:Y:S04]  /*83fd0*/  LDL.LU.64 R16, [R1+0x5330] ;  /* 0x0053300001107983 */ /* 0x000ea80000300a00 */
        /* <DEDUP_REMOVED lines=9> */
[----:B------:R-:W-:Y:S01]  /*84070*/  IMAD.MOV.U32 R29, RZ, RZ, R21 ;  /* 0x000000ffff1d7224 */ /* 0x000fe200078e0015 */
[----:B------:R-:W4:Y:S04]  /*84080*/  LDL.LU.64 R22, [R1+0x5318] ;  /* 0x0053180001167983 */ /* 0x000f280000300a00 */
[----:B------:R-:W4:Y:S01]  /*84090*/  LDL.LU.64 R20, [R1+0x5310] ;  /* 0x0053100001147983 */ /* 0x000f220000300a00 */
[----:B---3--:R-:W-:Y:S02]  /*840a0*/  IMAD.MOV.U32 R2, RZ, RZ, R24 ;  /* 0x000000ffff027224 */ /* 0x008fe400078e0018 */
[----:B------:R-:W-:Y:S01]  /*840b0*/  IMAD.MOV.U32 R3, RZ, RZ, R25 ;  /* 0x000000ffff037224 */ /* 0x000fe200078e0019 */
[C---:B--2---:R-:W-:Y:S11]  /*840c0*/  HMMA.16816.F32.BF16 R16, R8.reuse, R24, R16 ;  /* 0x000000180810723c */ /* 0x044ff60000041810 */
[----:B------:R-:W-:Y:S11]  /*840d0*/  @!UPT UIADD3 URZ, URZ, URZ, URZ ;  /* 0x0000003f3f3ff290 */ /* 0x000ff6000fffe03f */
[----:B------:R-:W-:Y:S01]  /*840e0*/  @!UPT UIADD3 URZ, URZ, URZ, URZ ;  /* 0x0000003f3f3ff290 */ /* 0x000fe2000fffe03f */
[----:B------:R-:W-:Y:S04]  /*840f0*/  STL.64 [R1+0x400], R16 ;  /* 0x0004001001007387 */ /* 0x000fe80000100a00 */
[----:B------:R0:W-:Y:S04]  /*84100*/  STL.64 [R1+0x408], R18 ;  /* 0x0004081201007387 */ /* 0x0001e80000100a00 */
[----:B0-----:R-:W2:Y:S04]  /*84110*/  LDL.LU.64 R18, [R1+0x5308] ;  /* 0x0053080001127983 */ /* 0x001ea80000300a00 */
[----:B------:R-:W3:Y:S04]  /*84120*/  LDL.LU.64 R16, [R1+0x5300] ;  /* 0x0053000001107983 */ /* 0x000ee80000300a00 */
[----:B------:R-:W2:Y:S04]  /*84130*/  LDL.LU.64 R26, [R1+0x52f8] ;  /* 0x0052f800011a7983 */ /* 0x000ea80000300a00 */
[----:B------:R-:W4:Y:S02]  /*84140*/  LDL.LU.64 R24, [R1+0x52f0] ;  /* 0x0052f00001187983 */ /* 0x000f240000300a00 */
[----:B----4-:R-:W-:Y:S11]  /*84150*/  HMMA.16816.F32.BF16 R12, R8, R24, R12 ;  /* 0x00000018080c723c */ /* 0x010ff6000004180c */
[----:B------:R-:W-:Y:S11]  /*84160*/  @!UPT UIADD3 URZ, URZ, URZ, URZ ;  /* 0x0000003f3f3ff290 */ /* 0x000ff6000fffe03f */
[----:B------:R-:W-:Y:S01]  /*84170*/  @!UPT UIADD3 URZ, URZ, URZ, URZ ;  /* 0x0000003f3f3ff290 */ /* 0x000fe2000fffe03f */
[----:B------:R-:W-:Y:S04]  /*84180*/  STL.64 [R1+0x3f0], R12 ;  /* 0x0003f00c01007387 */ /* 0x000fe80000100a00 */
[----:B------:R0:W-:Y:S04]  /*84190*/  STL.64 [R1+0x3f8], R14 ;  /* 0x0003f80e01007387 */ /* 0x0001e80000100a00 */
[----:B0-----:R-:W4:Y:S04]  /*841a0*/  LDL.LU.64 R14, [R1+0x52e8] ;  /* 0x0052e800010e7983 */ /* 0x001f280000300a00 */
[----:B------:R-:W3:Y:S04]  /*841b0*/  LDL.LU.64 R12, [R1+0x52e0] ;  /* 0x0052e000010c7983 */ /* 0x000ee80000300a00 */
[----:B--2---:R-:W-:Y:S04]  /*841c0*/  STL.64 [R1+0x4fb0], R26 ;  /* 0x004fb01a01007387 */ /* 0x004fe80000100a00 */
[----:B------:R0:W-:Y:S02]  /*841d0*/  STL.64 [R1+0x4fa8], R24 ;  /* 0x004fa81801007387 */ /* 0x0001e40000100a00 */
[----:B0-----:R-:W-:-:S02]  /*841e0*/  IMAD.MOV.U32 R24, RZ, RZ, R20 ;  /* 0x000000ffff187224 */ /* 0x001fc400078e0014 */
[----:B------:R-:W-:Y:S01]  /*841f0*/  IMAD.MOV.U32 R25, RZ, RZ, R21 ;  /* 0x000000ffff197224 */ /* 0x000fe200078e0015 */
[----:B------:R-:W2:Y:S04]  /*84200*/  LDL.LU R20, [R1+0x52dc] ;  /* 0x0052dc0001147983 */ /* 0x000ea80000300800 */
[----:B------:R-:W2:Y:S04]  /*84210*/  LDL.LU R21, [R1+0x52d8] ;  /* 0x0052d80001157983 */ /* 0x000ea80000300800 */
[----:B------:R0:W-:Y:S04]  /*84220*/  STL.64 [R1+0x5220], R24 ;  /* 0x0052201801007387 */ /* 0x0001e80000100a00 */
[----:B0-----:R-:W2:Y:S04]  /*84230*/  LDL.LU R24, [R1+0x360] ;  /* 0x0003600001187983 */ /* 0x001ea80000300800 */
[----:B------:R-:W2:Y:S04]  /*84240*/  LDL.LU R25, [R1+0x364] ;  /* 0x0003640001197983 */ /* 0x000ea80000300800 */
[----:B------:R-:W2:Y:S04]  /*84250*/  LDL.LU R26, [R1+0x368] ;  /* 0x00036800011a7983 */ /* 0x000ea80000300800 */
[----:B------:R-:W2:Y:S04]  /*84260*/  LDL.LU R27, [R1+0x36c] ;  /* 0x00036c00011b7983 */ /* 0x000ea80000300800 */
[----:B--2---:R-:W-:Y:S04]  /*84270*/  STL.64 [R1+0x5230], R26 ;  /* 0x0052301a01007387 */ /* 0x004fe80000100a00 */
[----:B------:R0:W-:Y:S02]  /*84280*/  STL.64 [R1+0x5228], R24 ;  /* 0x0052281801007387 */ /* 0x0001e40000100a00 */
[----:B0-----:R-:W-:-:S02]  /*84290*/  IMAD.MOV.U32 R24, RZ, RZ, R22 ;  /* 0x000000ffff187224 */ /* 0x001fc400078e0016 */
[----:B------:R-:W2:Y:S01]  /*842a0*/  LDL.LU R22, [R1+0x52d4] ;  /* 0x0052d40001167983 */ /* 0x000ea20000300800 */
[----:B------:R-:W-:-:S03]  /*842b0*/  IMAD.MOV.U32 R25, RZ, RZ, R23 ;  /* 0x000000ffff197224 */ /* 0x000fc600078e0017 */
[----:B------:R-:W2:Y:S01]  /*842c0*/  LDL.LU R23, [R1+0x52d0] ;  /* 0x0052d00001177983 */ /* 0x000ea20000300800 */
[----:B------:R-:W-:Y:S03]  /*842d0*/  HMMA.16816.F32.BF16 R4, R8, R20, R4 ;  /* 0x000000140804723c */ /* 0x000fe60000041804 */
[----:B------:R3:W-:Y:S02]  /*842e0*/  STL.64 [R1+0x5248], R24 ;  /* 0x0052481801007387 */ /* 0x0007e40000100a00 */
[----:B---3--:R-:W-:Y:S02]  /*842f0*/  IMAD.MOV.U32 R24, RZ, RZ, R17 ;  /* 0x000000ffff187224 */ /* 0x008fe400078e0011 */
[----:B------:R-:W-:Y:S01]  /*84300*/  IMAD.MOV.U32 R25, RZ, RZ, R18 ;  /* 0x000000ffff197224 */ /* 0x000fe200078e0012 */
[----:B------:R-:W3:Y:S04]  /*84310*/  LDL.LU R17, [R1+0x52cc] ;  /* 0x0052cc0001117983 */ /* 0x000ee80000300800 */
[----:B------:R-:W3:Y:S04]  /*84320*/  LDL.LU R18, [R1+0x52c8] ;  /* 0x0052c80001127983 */ /* 0x000ee80000300800 */
[----:B------:R4:W-:Y:S07]  /*84330*/  STL.64 [R1+0x5260], R24 ;  /* 0x0052601801007387 */ /* 0x0009ee0000100a00 */
[----:B------:R-:W-:Y:S04]  /*84340*/  STL.64 [R1+0x3e0], R4 ;  /* 0x0003e00401007387 */ /* 0x000fe80000100a00 */
[----:B------:R-:W-:Y:S01]  /*84350*/  STL.64 [R1+0x3e8], R6 ;  /* 0x0003e80601007387 */ /* 0x000fe20000100a00 */
[----:B----4-:R-:W-:-:S02]  /*84360*/  IMAD.MOV.U32 R24, RZ, RZ, R15 ;  /* 0x000000ffff187224 */ /* 0x010fc400078e000f */
[----:B------:R-:W-:-:S05]  /*84370*/  IMAD.MOV.U32 R25, RZ, RZ, R14 ;  /* 0x000000ffff197224 */ /* 0x000fca00078e000e */
[----:B------:R-:W-:Y:S04]  /*84380*/  STL.64 [R1+0x5278], R24 ;  /* 0x0052781801007387 */ /* 0x000fe80000100a00 */
[----:B--2---:R-:W-:Y:S04]  /*84390*/  STL.64 [R1+0x4fa0], R22 ;  /* 0x004fa01601007387 */ /* 0x004fe80000100a00 */
[----:B------:R0:W-:Y:S04]  /*843a0*/  STL.64 [R1+0x4f98], R20 ;  /* 0x004f981401007387 */ /* 0x0001e80000100a00 */
[----:B0-----:R-:W2:Y:S04]  /*843b0*/  LDL.LU R20, [R1+0x340] ;  /* 0x0003400001147983 */ /* 0x001ea80000300800 */
[----:B------:R-:W2:Y:S04]  /*843c0*/  LDL.LU R21, [R1+0x344] ;  /* 0x0003440001157983 */ /* 0x000ea80000300800 */
[----:B------:R-:W4:Y:S04]  /*843d0*/  LDL.LU R22, [R1+0x348] ;  /* 0x0003480001167983 */ /* 0x000f280000300800 */
[----:B------:R-:W4:Y:S01]  /*843e0*/  LDL.LU R23, [R1+0x34c] ;  /* 0x00034c0001177983 */ /* 0x000f220000300800 */
[----:B------:R-:W-:-:S02]  /*843f0*/  IMAD.MOV.U32 R24, RZ, RZ, R13 ;  /* 0x000000ffff187224 */ /* 0x000fc400078e000d */
[----:B------:R-:W-:-:S05]  /*84400*/  IMAD.MOV.U32 R25, RZ, RZ, R12 ;  /* 0x000000ffff197224 */ /* 0x000fca00078e000c */
[----:B------:R-:W-:Y:S04]  /*84410*/  STL.64 [R1+0x5290], R24 ;  /* 0x0052901801007387 */ /* 0x000fe80000100a00 */
[----:B----4-:R-:W-:Y:S04]  /*84420*/  STL.64 [R1+0x5240], R22 ;  /* 0x0052401601007387 */ /* 0x010fe80000100a00 */
[----:B--2---:R0:W-:Y:S04]  /*84430*/  STL.64 [R1+0x5238], R20 ;  /* 0x0052381401007387 */ /* 0x0041e80000100a00 */
[----:B0-----:R-:W2:Y:S04]  /*84440*/  LDL.LU R20, [R1+0x370] ;  /* 0x0003700001147983 */ /* 0x001ea80000300800 */
[----:B------:R-:W2:Y:S04]  /*84450*/  LDL.LU R21, [R1+0x374] ;  /* 0x0003740001157983 */ /* 0x000ea80000300800 */
[----:B------:R-:W4:Y:S04]  /*84460*/  LDL.LU R22, [R1+0x378] ;  /* 0x0003780001167983 */ /* 0x000f280000300800 */
[----:B------:R-:W4:Y:S04]  /*84470*/  LDL.LU R23, [R1+0x37c] ;  /* 0x00037c0001177983 */ /* 0x000f280000300800 */
        /* <DEDUP_REMOVED lines=10> */
[----:B----4-:R-:W-:Y:S04]  /*84520*/  STL.64 [R1+0x5258], R22 ;  /* 0x0052581601007387 */ /* 0x010fe80000100a00 */
[----:B--2---:R0:W-:Y:S04]  /*84530*/  STL.64 [R1+0x5250], R20 ;  /* 0x0052501401007387 */ /* 0x0041e80000100a00 */
        /* <DEDUP_REMOVED lines=10> */
[C---:B---3--:R-:W-:Y:S03]  /*845e0*/  HMMA.16816.F32.BF16 R4, R8.reuse, R16, R4 ;  /* 0x000000100804723c */ /* 0x048fe60000041804 */
[----:B----4-:R-:W-:Y:S04]  /*845f0*/  STL.64 [R1+0x5288], R22 ;  /* 0x0052881601007387 */ /* 0x010fe80000100a00 */
        /* <DEDUP_REMOVED lines=15> */
[----:B------:R-:W-:Y:S04]  /*846f0*/  STL.64 [R1+0x4fc0], R18 ;  /* 0x004fc01201007387 */ /* 0x000fe80000100a00 */
[----:B------:R0:W-:Y:S04]  /*84700*/  STL.64 [R1+0x4fb8], R16 ;  /* 0x004fb81001007387 */ /* 0x0001e80000100a00 */
[----:B0-----:R-:W2:Y:S04]  /*84710*/  LDL.LU R16, [R1+0x150] ;  /* 0x0001500001107983 */ /* 0x001ea80000300800 */
[----:B------:R-:W2:Y:S01]  /*84720*/  LDL.LU R17, [R1+0x154] ;  /* 0x0001540001117983 */ /* 0x000ea20000300800 */
[----:B----4-:R-:W-:Y:S03]  /*84730*/  HMMA.16816.F32.BF16 R8, R8, R4, R12 ;  /* 0x000000040808723c */ /* 0x010fe6000004180c */
[----:B------:R-:W2:Y:S04]  /*84740*/  LDL.LU.64 R14, [R1+0x52b0] ;  /* 0x0052b000010e7983 */ /* 0x000ea80000300a00 */
[----:B------:R-:W2:Y:S11]  /*84750*/  LDL.LU.64 R12, [R1+0x52a8] ;  /* 0x0052a800010c7983 */ /* 0x000eb60000300a00 */
[----:B------:R-:W-:Y:S05]  /*84760*/  @!UPT UIADD3 URZ, URZ, URZ, URZ ;  /* 0x0000003f3f3ff290 */ /* 0x000fea000fffe03f */
[----:B------:R0:W-:Y:S04]  /*84770*/  STL.64 [R1+0x3c0], R8 ;  /* 0x0003c00801007387 */ /* 0x0001e80000100a00 */
[----:B------:R1:W-:Y:S04]  /*84780*/  STL.64 [R1+0x3c8], R10 ;  /* 0x0003c80a01007387 */ /* 0x0003e80000100a00 */
[----:B0-----:R-:W4:Y:S04]  /*84790*/  LDL.LU R8, [R1+0x350] ;  /* 0x0003500001087983 */ /* 0x001f280000300800 */
[----:B------:R-:W4:Y:S04]  /*847a0*/  LDL.LU R9, [R1+0x354] ;  /* 0x0003540001097983 */ /* 0x000f280000300800 */
[----:B-1----:R-:W4:Y:S04]  /*847b0*/  LDL.LU R10, [R1+0x358] ;  /* 0x00035800010a7983 */ /* 0x002f280000300800 */
[----:B------:R-:W4:Y:S04]  /*847c0*/  LDL.LU R11, [R1+0x35c] ;  /* 0x00035c00010b7983 */ /* 0x000f280000300800 */
[----:B---3--:R-:W-:Y:S04]  /*847d0*/  STL.64 [R1+0x4f80], R6 ;  /* 0x004f800601007387 */ /* 0x008fe80000100a00 */
[----:B------:R0:W-:Y:S04]  /*847e0*/  STL.64 [R1+0x4f78], R4 ;  /* 0x004f780401007387 */ /* 0x0001e80000100a00 */
[----:B0-----:R-:W3:Y:S04]  /*847f0*/  LDL.LU R4, [R1+0x160] ;  /* 0x0001600001047983 */ /* 0x001ee80000300800 */
[----:B------:R-:W3:Y:S01]  /*84800*/  LDL.LU R5, [R1+0x164] ;  /* 0x0001640001057983 */ /* 0x000ee20000300800 */
        /* <DEDUP_REMOVED lines=34> */
[----:B0-----:R-:W3:Y:S04]  /*84a30*/  LDL.LU.64 R26, [R1+0x5230] ;  /* 0x00523000011a7983 */ /* 0x001ee80000300a00 */
[----:B------:R-:W3:Y:S01]  /*84a40*/  LDL.LU.64 R24, [R1+0x5228] ;  /* 0x0052280001187983 */ /* 0x000ee20000300a00 */
[C---:B----4-:R-:W-:Y:S08]  /*84a50*/  HMMA.16816.F32.BF16 R8, R12.reuse, R16, R8 ;  /* 0x000000100c08723c */ /* 0x050ff00000041808 */
[C---:B---3--:R-:W-:Y:S01]  /*84a60*/  HMMA.16816.F32.BF16 R4, R12.reuse, R4, R24 ;  /* 0x000000040c04723c */ /* 0x048fe20000041818 */
[----:B------:R-:W2:Y:S11]  /*84a70*/  LDL.LU.64 R24, [R1+0x5220] ;  /* 0x0052200001187983 */ /* 0x000eb60000300a00 */
[----:B------:R-:W-:Y:S11]  /*84a80*/  @!UPT UIADD3 URZ, URZ, URZ, URZ ;  /* 0x0000003f3f3ff290 */ /* 0x000ff6000fffe03f */
[----:B------:R-:W-:Y:S04]  /*84a90*/  STL.64 [R1+0x360], R4 ;  /* 0x0003600401007387 */ /* 0x000fe80000100a00 */
[----:B------:R2:W-:Y:S02]  /*84aa0*/  STL.64 [R1+0x368], R6 ;  /* 0x0003680601007387 */ /* 0x0005e40000100a00 */
[----:B--2---:R-:W-:Y:S02]  /*84ab0*/  HMMA.16816.F32.BF16 R4, R12, R24, R20 ;  /* 0x000000180c04723c */ /* 0x004fe40000041814 */
[----:B------:R-:W2:Y:S04]  /*84ac0*/  LDL.LU R20, [R1+0x1f0] ;  /* 0x0001f00001147983 */ /* 0x000ea80000300800 */
[----:B------:R-:W-:Y:S04]  /*84ad0*/  STL.64 [R1+0x350], R8 ;  /* 0x0003500801007387 */ /* 0x000fe80000100a00 */
[----:B------:R-:W-:Y:S11]  /*84ae0*/  STL.64 [R1+0x358], R10 ;  /* 0x0003580a01007387 */ /* 0x000ff60000100a00 */
[----:B------:R-:W-:Y:S02]  /*84af0*/  @!UPT UIADD3 URZ, URZ, URZ, URZ ;  /* 0x0000003f3f3ff290 */ /* 0x000fe4000fffe03f */
[----:B------:R-:W-:Y:S04]  /*84b00*/  STL.64 [R1+0x340], R4 ;  /* 0x0003400401007387 */ /* 0x000fe80000100a00 */
[----:B------:R-:W-:Y:S04]  /*84b10*/  STL.64 [R1+0x348], R6 ;  /* 0x0003480601007387 */ /* 0x000fe80000100a00 */
[----:B------:R-:W2:Y:S04]  /*84b20*/  LDL.LU R21, [R1+0x1f4] ;  /* 0x0001f40001157983 */ /* 0x000ea80000300800 */
[----:B------:R-:W3:Y:S04]  /*84b30*/  LDL.LU R22, [R1+0x1f8] ;  /* 0x0001f80001167983 */ /* 0x000ee80000300800 */
[----:B------:R-:W3:Y:S01]  /*84b40*/  LDL.LU R23, [R1+0x1fc] ;  /* 0x0001fc0001177983 */ /* 0x000ee20000300800 */
[----:B------:R-:W-:-:S02]  /*84b50*/  IMAD.MOV.U32 R24, RZ, RZ, R2 ;  /* 0x000000ffff187224 */ /* 0x000fc400078e0002 */
[----:B------:R-:W-:Y:S01]  /*84b60*/  IMAD.MOV.U32 R25, RZ, RZ, R3 ;  /* 0x000000ffff197224 */ /* 0x000fe200078e0003 */
[----:B---3--:R-:W-:Y:S04]  /*84b70*/  STL.64 [R1+0x4fd0], R22 ;  /* 0x004fd01601007387 */ /* 0x008fe80000100a00 */
[----:B--2---:R0:W-:Y:S04]  /*84b80*/  STL.64 [R1+0x4fc8], R20 ;  /* 0x004fc81401007387 */ /* 0x0041e80000100a00 */
[----:B------:R-:W2:Y:S04]  /*84b90*/  LDL.LU R2, [R1+0x521c] ;  /* 0x00521c0001027983 */ /* 0x000ea80000300800 */
[----:B------:R-:W3:Y:S04]  /*84ba0*/  LDL.LU R3, [R1+0x5218] ;  /* 0x0052180001037983 */ /* 0x000ee80000300800 */
[----:B------:R-:W-:Y:S04]  /*84bb0*/  STL.64 [R1+0x4fd8], R24 ;  /* 0x004fd81801007387 */ /* 0x000fe80000100a00 */
[----:B------:R-:W4:Y:S04]  /*84bc0*/  LDL.LU R16, [R1+0x200] ;  /* 0x0002000001107983 */ /* 0x000f280000300800 */
[----:B------:R-:W4:Y:S04]  /*84bd0*/  LDL.LU R17, [R1+0x204] ;  /* 0x0002040001117983 */ /* 0x000f280000300800 */
[----:B------:R-:W2:Y:S04]  /*84be0*/  LDL.LU R18, [R1+0x208] ;  /* 0x0002080001127983 */ /* 0x000ea80000300800 */
[----:B------:R-:W2:Y:S01]  /*84bf0*/  LDL.LU R19, [R1+0x20c] ;  /* 0x00020c0001137983 */ /* 0x000ea20000300800 */
[----:B0-----:R-:W-:-:S02]  /*84c00*/  IMAD.MOV.U32 R20, RZ, RZ, R28 ;  /* 0x000000ffff147224 */ /* 0x001fc400078e001c */
[----:B------:R-:W-:Y:S01]  /*84c10*/  IMAD.MOV.U32 R21, RZ, RZ, R29 ;  /* 0x000000ffff157224 */ /* 0x000fe200078e001d */
[----:B--2---:R-:W-:Y:S04]  /*84c20*/  STL.64 [R1+0x4fe8], R18 ;  /* 0x004fe81201007387 */ /* 0x004fe80000100a00 */
[----:B----4-:R0:W-:Y:S04]  /*84c30*/  STL.64 [R1+0x4fe0], R16 ;  /* 0x004fe01001007387 */ /* 0x0101e80000100a00 */
[----:B------:R-:W2:Y:S04]  /*84c40*/  LDL.LU R28, [R1+0x5214] ;  /* 0x00521400011c7983 */ /* 0x000ea80000300800 */
[----:B------:R-:W4:Y:S01]  /*84c50*/  LDL.LU R29, [R1+0x5210] ;  /* 0x00521000011d7983 */ /* 0x000f220000300800 */
[----:B0-----:R-:W-:-:S02]  /*84c60*/  IMAD.MOV.U32 R16, RZ, RZ, R2 ;  /* 0x000000ffff107224 */ /* 0x001fc400078e0002 */
[----:B------:R-:W-:Y:S01]  /*84c70*/  IMAD.MOV.U32 R17, RZ, RZ, R0 ;  /* 0x000000ffff117224 */ /* 0x000fe200078e0000 */
[----:B------:R0:W-:Y:S04]  /*84c80*/  STL.64 [R1+0x4ff0], R20 ;  /* 0x004ff01401007387 */ /* 0x0001e80000100a00 */
[----:B------:R-:W4:Y:S04]  /*84c90*/  LDL.LU R2, [R1+0x520c] ;  /* 0x00520c0001027983 */ /* 0x000f280000300800 */
[----:B------:R-:W4:Y:S04]  /*84ca0*/  LDL.LU R0, [R1+0x5208] ;  /* 0x0052080001007983 */ /* 0x000f280000300800 */
[----:B------:R3:W-:Y:S04]  /*84cb0*/  STL.64 [R1+0x4ff8], R16 ;  /* 0x004ff81001007387 */ /* 0x0007e80000100a00 */
[----:B0-----:R-:W4:Y:S04]  /*84cc0*/  LDL.LU R20, [R1+0x220] ;  /* 0x0002200001147983 */ /* 0x001f280000300800 */
[----:B------:R-:W4:Y:S04]  /*84cd0*/  LDL.LU R21, [R1+0x224] ;  /* 0x0002240001157983 */ /* 0x000f280000300800 */
[----:B------:R-:W4:Y:S04]  /*84ce0*/  LDL.LU R22, [R1+0x228] ;  /* 0x0002280001167983 */ /* 0x000f280000300800 */
[----:B------:R-:W4:Y:S01]  /*84cf0*/  LDL.LU R23, [R1+0x22c] ;  /* 0x00022c0001177983 */ /* 0x000f220000300800 */
[----:B---3--:R-:W-:-:S02]  /*84d00*/  IMAD.MOV.U32 R17, RZ, RZ, R3 ;  /* 0x000000ffff117224 */ /* 0x008fc400078e0003 */
[----:B--2---:R-:W-:Y:S01]  /*84d10*/  IMAD.MOV.U32 R16, RZ, RZ, R28 ;  /* 0x000000ffff107224 */ /* 0x004fe200078e001c */
[----:B----4-:R-:W-:Y:S04]  /*84d20*/  STL.64 [R1+0x5008], R22 ;  /* 0x0050081601007387 */ /* 0x010fe80000100a00 */
[----:B------:R0:W-:Y:S04]  /*84d30*/  STL.64 [R1+0x5000], R20 ;  /* 0x0050001401007387 */ /* 0x0001e80000100a00 */
[----:B------:R-:W2:Y:S04]  /*84d40*/  LDL.LU R28, [R1+0x5204] ;  /* 0x00520400011c7983 */ /* 0x000ea80000300800 */
[----:B------:R-:W3:Y:S04]  /*84d50*/  LDL.LU R3, [R1+0x5200] ;  /* 0x0052000001037983 */ /* 0x000ee80000300800 */
[----:B------:R1:W-:Y:S04]  /*84d60*/  STL.64 [R1+0x5010], R16 ;  /* 0x0050101001007387 */ /* 0x0003e80000100a00 */
[----:B0-----:R-:W4:Y:S04]  /*84d70*/  LDL.LU R20, [R1+0x230] ;  /* 0x0002300001147983 */ /* 0x001f280000300800 */
[----:B------:R-:W4:Y:S04]  /*84d80*/  LDL.LU R21, [R1+0x234] ;  /* 0x0002340001157983 */ /* 0x000f280000300800 */
[----:B------:R-:W2:Y:S04]  /*84d90*/  LDL.LU R22, [R1+0x238] ;  /* 0x0002380001167983 */ /* 0x000ea80000300800 */
[----:B------:R-:W2:Y:S01]  /*84da0*/  LDL.LU R23, [R1+0x23c] ;  /* 0x00023c0001177983 */ /* 0x000ea20000300800 */
[----:B-1----:R-:W-:-:S02]  /*84db0*/  IMAD.MOV.U32 R16, RZ, RZ, R2 ;  /* 0x000000ffff107224 */ /* 0x002fc400078e0002 */
[----:B------:R-:W-:Y:S01]  /*84dc0*/  IMAD.MOV.U32 R17, RZ, RZ, R29 ;  /* 0x000000ffff117224 */ /* 0x000fe200078e001d */
[----:B--2---:R-:W-:Y:S04]  /*84dd0*/  STL.64 [R1+0x5020], R22 ;  /* 0x0050201601007387 */ /* 0x004fe80000100a00 */
[----:B----4-:R0:W-:Y:S04]  /*84de0*/  STL.64 [R1+0x5018], R20 ;  /* 0x0050181401007387 */ /* 0x0101e80000100a00 */
[----:B------:R-:W2:Y:S04]  /*84df0*/  LDL.LU R2, [R1+0x51fc] ;  /* 0x0051fc0001027983 */ /* 0x000ea80000300800 */
[----:B------:R-:W4:Y:S04]  /*84e00*/  LDL.LU R29, [R1+0x51f8] ;  /* 0x0051f800011d7983 */ /* 0x000f280000300800 */
[----:B------:R1:W-:Y:S04]  /*84e10*/  STL.64 [R1+0x5028], R16 ;  /* 0x0050281001007387 */ /* 0x0003e80000100a00 */
[----:B0-----:R-:W2:Y:S04]  /*84e20*/  LDL.LU R20, [R1+0x240] ;  /* 0x0002400001147983 */ /* 0x001ea80000300800 */
[----:B------:R-:W2:Y:S04]  /*84e30*/  LDL.LU R21, [R1+0x244] ;  /* 0x0002440001157983 */ /* 0x000ea80000300800 */
[----:B------:R-:W2:Y:S04]  /*84e40*/  LDL.LU R22, [R1+0x248] ;  /* 0x0002480001167983 */ /* 0x000ea80000300800 */
[----:B------:R-:W2:Y:S01]  /*84e50*/  LDL.LU R23, [R1+0x24c] ;  /* 0x00024c0001177983 */ /* 0x000ea20000300800 */
[----:B-1----:R-:W-:-:S02]  /*84e60*/  IMAD.MOV.U32 R16, RZ, RZ, R28 ;  /* 0x000000ffff107224 */ /* 0x002fc400078e001c */
[----:B------:R-:W-:Y:S01]  /*84e70*/  IMAD.MOV.U32 R17, RZ, RZ, R0 ;  /* 0x000000ffff117224 */ /* 0x000fe200078e0000 */
[----:B--2---:R-:W-:Y:S04]  /*84e80*/  STL.64 [R1+0x5038], R22 ;  /* 0x0050381601007387 */ /* 0x004fe80000100a00 */
[----:B------:R-:W-:Y:S04]  /*84e90*/  STL.64 [R1+0x5030], R20 ;  /* 0x0050301401007387 */ /* 0x000fe80000100a00 */
[----:B------:R-:W2:Y:S04]  /*84ea0*/  LDL.LU R28, [R1+0x51f4] ;  /* 0x0051f400011c7983 */ /* 0x000ea80000300800 */
[----:B------:R-:W2:Y:S04]  /*84eb0*/  LDL.LU R0, [R1+0x51f0] ;  /* 0x0051f00001007983 */ /* 0x000ea80000300800 */
[----:B------:R0:W-:Y:S02]  /*84ec0*/  STL.64 [R1+0x5040], R16 ;  /* 0x0050401001007387 */ /* 0x0001e40000100a00 */
[----:B0-----:R-:W-:-:S02]  /*84ed0*/  IMAD.MOV.U32 R16, RZ, RZ, R2 ;  /* 0x000000ffff107224 */ /* 0x001fc400078e0002 */
[----:B---3--:R-:W-:Y:S01]  /*84ee0*/  IMAD.MOV.U32 R17, RZ, RZ, R3 ;  /* 0x000000ffff117224 */ /* 0x008fe200078e0003 */
[----:B------:R-:W3:Y:S04]  /*84ef0*/  LDL.LU R2, [R1+0x51ec] ;  /* 0x0051ec0001027983 */ /* 0x000ee80000300800 */
[----:B------:R-:W3:Y:S04]  /*84f00*/  LDL.LU R3, [R1+0x51e8] ;  /* 0x0051e80001037983 */ /* 0x000ee80000300800 */
[----:B------:R4:W-:Y:S04]  /*84f10*/  STL.64 [R1+0x5058], R16 ;  /* 0x0050581001007387 */ /* 0x0009e80000100a00 */
[----:B------:R-:W3:Y:S04]  /*84f20*/  LDL.LU R20, [R1+0x250] ;  /* 0x0002500001147983 */ /* 0x000ee80000300800 */
[----:B------:R-:W3:Y:S04]  /*84f30*/  LDL.LU R21, [R1+0x254] ;  /* 0x0002540001157983 */ /* 0x000ee80000300800 */
[----:B------:R-:W3:Y:S04]  /*84f40*/  LDL.LU R22, [R1+0x258] ;  /* 0x0002580001167983 */ /* 0x000ee80000300800 */
[----:B------:R-:W3:Y:S01]  /*84f50*/  LDL.LU R23, [R1+0x25c] ;  /* 0x00025c0001177983 */ /* 0x000ee20000300800 */
[----:B----4-:R-:W-:-:S02]  /*84f60*/  IMAD.MOV.U32 R17, RZ, RZ, R29 ;  /* 0x000000ffff117224 */ /* 0x010fc400078e001d */
[----:B--2---:R-:W-:Y:S02]  /*84f70*/  IMAD.MOV.U32 R16, RZ, RZ, R28 ;  /* 0x000000ffff107224 */ /* 0x004fe400078e001c */
[----:B------:R-:W2:Y:S04]  /*84f80*/  LDL.LU R28, [R1+0x51e4] ;  /* 0x0051e400011c7983 */ /* 0x000ea80000300800 */
[----:B------:R-:W4:Y:S04]  /*84f90*/  LDL.LU R29, [R1+0x51e0] ;  /* 0x0051e000011d7983 */ /* 0x000f280000300800 */
[----:B------:R3:W-:Y:S02]  /*84fa0*/  STL.64 [R1+0x5070], R16 ;  /* 0x0050701001007387 */ /* 0x0007e40000100a00 */
[----:B---3--:R-:W-:-:S02]  /*84fb0*/  IMAD.MOV.U32 R16, RZ, RZ, R2 ;  /* 0x000000ffff107224 */ /* 0x008fc400078e0002 */
[----:B------:R-:W-:Y:S04]  /*84fc0*/  STL.64 [R1+0x5050], R22 ;  /* 0x0050501601007387 */ /* 0x000fe80000100a00 */
[----:B------:R0:W-:Y:S04]  /*84fd0*/  STL.64 [R1+0x5048], R20 ;  /* 0x0050481401007387 */ /* 0x0001e80000100a00 */
[----:B0-----:R-:W3:Y:S04]  /*84fe0*/  LDL.LU R20, [R1+0x260] ;  /* 0x0002600001147983 */ /* 0x001ee80000300800 */
[----:B------:R-:W3:Y:S04]  /*84ff0*/  LDL.LU R21, [R1+0x264] ;  /* 0x0002640001157983 */ /* 0x000ee80000300800 */
[----:B------:R-:W3:Y:S04]  /*85000*/  LDL.LU R22, [R1+0x268] ;  /* 0x0002680001167983 */ /* 0x000ee80000300800 */
[----:B------:R-:W3:Y:S04]  /*85010*/  LDL.LU R23, [R1+0x26c] ;  /* 0x00026c0001177983 */ /* 0x000ee80000300800 */
[----:B------:R-:W3:Y:S01]  /*85020*/  LDL.LU R2, [R1+0x51dc] ;  /* 0x0051dc0001027983 */ /* 0x000ee20000300800 */
[----:B------:R-:W-:-:S03]  /*85030*/  IMAD.MOV.U32 R17, RZ, RZ, R0 ;  /* 0x000000ffff117224 */ /* 0x000fc600078e0000 */
[----:B------:R-:W3:Y:S04]  /*85040*/  LDL.LU R0, [R1+0x51d8] ;  /* 0x0051d80001007983 */ /* 0x000ee80000300800 */
[----:B------:R0:W-:Y:S02]  /*85050*/  STL.64 [R1+0x5088], R16 ;  /* 0x0050881001007387 */ /* 0x0001e40000100a00 */
[----:B0-----:R-:W-:Y:S02]  /*85060*/  IMAD.MOV.U32 R17, RZ, RZ, R3 ;  /* 0x000000ffff117224 */ /* 0x001fe400078e0003 */
[----:B--2---:R-:W-:Y:S02]  /*85070*/  IMAD.MOV.U32 R16, RZ, RZ, R28 ;  /* 0x000000ffff107224 */ /* 0x004fe400078e001c */
[----:B----4-:R-:W-:Y:S01]  /*85080*/  IMAD.MOV.U32 R5, RZ, RZ, R29 ;  /* 0x000000ffff057224 */ /* 0x010fe200078e001d */
[----:B---3--:R-:W-:Y:S04]  /*85090*/  STL.64 [R1+0x5068], R22 ;  /* 0x0050681601007387 */ /* 0x008fe80000100a00 */
[----:B------:R0:W-:Y:S01]  /*850a0*/  STL.64 [R1+0x5060], R20 ;  /* 0x0050601401007387 */ /* 0x0001e20000100a00 */
[----:B------:R-:W-:-:S03]  /*850b0*/  IMAD.MOV.U32 R4, RZ, RZ, R2 ;  /* 0x000000ffff047224 */ /* 0x000fc600078e0002 */
[----:B0-----:R-:W2:Y:S04]  /*850c0*/  LDL.LU R20, [R1+0x270] ;  /* 0x0002700001147983 */ /* 0x001ea80000300800 */
[----:B------:R-:W2:Y:S04]  /*850d0*/  LDL.LU R21, [R1+0x274] ;  /* 0x0002740001157983 */ /* 0x000ea80000300800 */
[----:B------:R-:W3:Y:S04]  /*850e0*/  LDL.LU R22, [R1+0x278] ;  /* 0x0002780001167983 */ /* 0x000ee80000300800 */
[----:B------:R-:W3:Y:S04]  /*850f0*/  LDL.LU R23, [R1+0x27c] ;  /* 0x00027c0001177983 */ /* 0x000ee80000300800 */
[----:B------:R-:W4:Y:S04]  /*85100*/  LDL.LU R28, [R1+0x51d4] ;  /* 0x0051d400011c7983 */ /* 0x000f280000300800 */
[----:B------:R-:W2:Y:S04]  /*85110*/  LDL.LU R3, [R1+0x51d0] ;  /* 0x0051d00001037983 */ /* 0x000ea80000300800 */
        /* <DEDUP_REMOVED lines=8> */
[----:B-1----:R-:W-:-:S02]  /*851a0*/  IMAD.MOV.U32 R5, RZ, RZ, R0 ;  /* 0x000000ffff057224 */ /* 0x002fc400078e0000 */
[----:B----4-:R-:W-:Y:S01]  /*851b0*/  IMAD.MOV.U32 R4, RZ, RZ, R28 ;  /* 0x000000ffff047224 */ /* 0x010fe200078e001c */
[----:B--2---:R-:W-:Y:S04]  /*851c0*/  STL.64 [R1+0x50b8], R18 ;  /* 0x0050b81201007387 */ /* 0x004fe80000100a00 */
[----:B------:R0:W-:Y:S04]  /*851d0*/  STL.64 [R1+0x50b0], R16 ;  /* 0x0050b01001007387 */ /* 0x0001e80000100a00 */
        /* <DEDUP_REMOVED lines=28> */
[----:B------:R-:W3:Y:S04]  /*853a0*/  LDL.LU R0, [R1+0x51a8] ;  /* 0x0051a80001007983 */ /* 0x000ee80000300800 */
[----:B------:R0:W-:Y:S04]  /*853b0*/  STL.64 [R1+0x5108], R4 ;  /* 0x0051080401007387 */ /* 0x0001e80000100a00 */
[----:B------:R-:W3:Y:S04]  /*853c0*/  LDL.LU R16, [R1+0x2d0] ;  /* 0x0002d00001107983 */ /* 0x000ee80000300800 */
[----:B------:R-:W3:Y:S04]  /*853d0*/  LDL.LU R17, [R1+0x2d4] ;  /* 0x0002d40001117983 */ /* 0x000ee80000300800 */
[----:B------:R-:W3:Y:S04]  /*853e0*/  LDL.LU R18, [R1+0x2d8] ;  /* 0x0002d80001127983 */ /* 0x000ee80000300800 */
[----:B------:R-:W3:Y:S01]  /*853f0*/  LDL.LU R19, [R1+0x2dc] ;  /* 0x0002dc0001137983 */ /* 0x000ee20000300800 */
[----:B0-----:R-:W-:-:S02]  /*85400*/  IMAD.MOV.U32 R5, RZ, RZ, R3 ;  /* 0x000000ffff057224 */ /* 0x001fc400078e0003 */
[----:B--2---:R-:W-:Y:S02]  /*85410*/  IMAD.MOV.U32 R4, RZ, RZ, R28 ;  /* 0x000000ffff047224 */ /* 0x004fe400078e001c */
[----:B------:R-:W2:Y:S04]  /*85420*/  LDL.LU R28, [R1+0x51a4] ;  /* 0x0051a400011c7983 */ /* 0x000ea80000300800 */
[----:B------:R-:W2:Y:S04]  /*85430*/  LDL.LU R3, [R1+0x51a0] ;  /* 0x0051a00001037983 */ /* 0x000ea80000300800 */
[----:B------:R-:W-:Y:S04]  /*85440*/  STL.64 [R1+0x5120], R4 ;  /* 0x0051200401007387 */ /* 0x000fe80000100a00 */
[----:B---3--:R-:W-:Y:S04]  /*85450*/  STL.64 [R1+0x5100], R18 ;  /* 0x0051001201007387 */ /* 0x008fe80000100a00 */
[----:B------:R0:W-:Y:S04]  /*85460*/  STL.64 [R1+0x50f8], R16 ;  /* 0x0050f81001007387 */ /* 0x0001e80000100a00 */
[----:B0-----:R-:W3:Y:S04]  /*85470*/  LDL.LU R16, [R1+0x2e0] ;  /* 0x0002e00001107983 */ /* 0x001ee80000300800 */
[----:B------:R-:W3:Y:S04]  /*85480*/  LDL.LU R17, [R1+0x2e4] ;  /* 0x0002e40001117983 */ /* 0x000ee80000300800 */
[----:B------:R-:W2:Y:S04]  /*85490*/  LDL.LU R18, [R1+0x2e8] ;  /* 0x0002e80001127983 */ /* 0x000ea80000300800 */
[----:B------:R-:W2:Y:S01]  /*854a0*/  LDL.LU R19, [R1+0x2ec] ;  /* 0x0002ec0001137983 */ /* 0x000ea20000300800 */
[----:B----4-:R-:W-:-:S02]  /*854b0*/  IMAD.MOV.U32 R4, RZ, RZ, R2 ;  /* 0x000000ffff047224 */ /* 0x010fc400078e0002 */
[----:B------:R-:W-:Y:S01]  /*854c0*/  IMAD.MOV.U32 R5, RZ, RZ, R29 ;  /* 0x000000ffff057224 */ /* 0x000fe200078e001d */
[----:B------:R-:W4:Y:S04]  /*854d0*/  LDL.LU R2, [R1+0x519c] ;  /* 0x00519c0001027983 */ /* 0x000f280000300800 */
[----:B------:R-:W4:Y:S04]  /*854e0*/  LDL.LU R29, [R1+0x5198] ;  /* 0x00519800011d7983 */ /* 0x000f280000300800 */
[----:B------:R-:W-:Y:S04]  /*854f0*/  STL.64 [R1+0x5138], R4 ;  /* 0x0051380401007387 */ /* 0x000fe80000100a00 */
[----:B--2---:R-:W-:Y:S04]  /*85500*/  STL.64 [R1+0x5118], R18 ;  /* 0x0051181201007387 */ /* 0x004fe80000100a00 */
[----:B---3--:R0:W-:Y:S04]  /*85510*/  STL.64 [R1+0x5110], R16 ;  /* 0x0051101001007387 */ /* 0x0081e80000100a00 */
[----:B0-----:R-:W2:Y:S04]  /*85520*/  LDL.LU R16, [R1+0x2f0] ;  /* 0x0002f00001107983 */ /* 0x001ea80000300800 */
[----:B------:R-:W2:Y:S04]  /*85530*/  LDL.LU R17, [R1+0x2f4] ;  /* 0x0002f40001117983 */ /* 0x000ea80000300800 */
[----:B------:R-:W3:Y:S04]  /*85540*/  LDL.LU R18, [R1+0x2f8] ;  /* 0x0002f80001127983 */ /* 0x000ee80000300800 */
[----:B------:R-:W3:Y:S01]  /*85550*/  LDL.LU R19, [R1+0x2fc] ;  /* 0x0002fc0001137983 */ /* 0x000ee20000300800 */
[----:B------:R-:W-:-:S02]  /*85560*/  IMAD.MOV.U32 R4, RZ, RZ, R28 ;  /* 0x000000ffff047224 */ /* 0x000fc400078e001c */
[----:B------:R-:W-:Y:S01]  /*85570*/  IMAD.MOV.U32 R5, RZ, RZ, R0 ;  /* 0x000000ffff057224 */ /* 0x000fe200078e0000 */
[----:B------:R-:W2:Y:S04]  /*85580*/  LDL.LU R28, [R1+0x5194] ;  /* 0x00519400011c7983 */ /* 0x000ea80000300800 */
[----:B------:R-:W4:Y:S04]  /*85590*/  LDL.LU R0, [R1+0x5190] ;  /* 0x0051900001007983 */ /* 0x000f280000300800 */
[----:B------:R-:W-:Y:S04]  /*855a0*/  STL.64 [R1+0x5150], R4 ;  /* 0x0051500401007387 */ /* 0x000fe80000100a00 */
[----:B---3--:R-:W-:Y:S04]  /*855b0*/  STL.64 [R1+0x5130], R18 ;  /* 0x0051301201007387 */ /* 0x008fe80000100a00 */
[----:B--2---:R0:W-:Y:S04]  /*855c0*/  STL.64 [R1+0x5128], R16 ;  /* 0x0051281001007387 */ /* 0x0041e80000100a00 */
[----:B0-----:R-:W2:Y:S04]  /*855d0*/  LDL.LU R16, [R1+0x300] ;  /* 0x0003000001107983 */ /* 0x001ea80000300800 */
[----:B------:R-:W2:Y:S04]  /*855e0*/  LDL.LU R17, [R1+0x304] ;  /* 0x0003040001117983 */ /* 0x000ea80000300800 */
[----:B------:R-:W3:Y:S04]  /*855f0*/  LDL.LU R18, [R1+0x308] ;  /* 0x0003080001127983 */ /* 0x000ee80000300800 */
[----:B------:R-:W3:Y:S01]  /*85600*/  LDL.LU R19, [R1+0x30c] ;  /* 0x00030c0001137983 */ /* 0x000ee20000300800 */
[----:B----4-:R-:W-:-:S02]  /*85610*/  IMAD.MOV.U32 R4, RZ, RZ, R2 ;  /* 0x000000ffff047224 */ /* 0x010fc400078e0002 */
[----:B------:R-:W-:Y:S01]  /*85620*/  IMAD.MOV.U32 R5, RZ, RZ, R3 ;  /* 0x000000ffff057224 */ /* 0x000fe200078e0003 */
[----:B------:R-:W4:Y:S04]  /*85630*/  LDL.LU R2, [R1+0x518c] ;  /* 0x00518c0001027983 */ /* 0x000f280000300800 */
        /* <DEDUP_REMOVED lines=12> */
[----:B---3--:R-:W-:Y:S04]  /*85700*/  STL.64 [R1+0x5160], R18 ;  /* 0x0051601201007387 */ /* 0x008fe80000100a00 */
[----:B--2---:R0:W-:Y:S04]  /*85710*/  STL.64 [R1+0x5158], R16 ;  /* 0x0051581001007387 */ /* 0x0041e80000100a00 */
[----:B------:R-:W1:Y:S04]  /*85720*/  LDSM.16.MT88.4 R8, [R0+0x20c00] ;  /* 0x020c00000008783b */ /* 0x000e680000004200 */
        /* <DEDUP_REMOVED lines=12> */
[----:B0-----:R-:W3:Y:S04]  /*857f0*/  LDL.LU R20, [R1+0x280] ;  /* 0x0002800001147983 */ /* 0x001ee80000300800 */
[----:B------:R-:W3:Y:S04]  /*85800*/  LDL.LU R21, [R1+0x284] ;  /* 0x0002840001157983 */ /* 0x000ee80000300800 */
[----:B------:R-:W3:Y:S04]  /*85810*/  LDL.LU R22, [R1+0x288] ;  /* 0x0002880001167983 */ /* 0x000ee80000300800 */
[----:B------:R-:W3:Y:S01]  /*85820*/  LDL.LU R23, [R1+0x28c] ;  /* 0x00028c0001177983 */ /* 0x000ee20000300800 */
[C---:B--2---:R-:W-:Y:S03]  /*85830*/  HMMA.16816.F32.BF16 R4, R12.reuse, R4, R16 ;  /* 0x000000040c04723c */ /* 0x044fe60000041810 */
[----:B---3--:R-:W-:Y:S04]  /*85840*/  STL.64 [R1+0x5098], R22 ;  /* 0x0050981601007387 */ /* 0x008fe80000100a00 */
        /* <DEDUP_REMOVED lines=8> */
[----:B------:R-:W3:Y:S04]  /*858d0*/  LDL.LU R27, [R1+0x21c] ;  /* 0x00021c00011b7983 */ /* 0x000ee80000300800 */
[----:B-1----:R-:W-:Y:S04]  /*858e0*/  STL.64 [R1+0x4f70], R10 ;  /* 0x004f700a01007387 */ /* 0x002fe80000100a00 */
[----:B------:R0:W-:Y:S04]  /*858f0*/  STL.64 [R1+0x4f68], R8 ;  /* 0x004f680801007387 */ /* 0x0001e80000100a00 */
[----:B0-----:R-:W2:Y:S04]  /*85900*/  LDL.LU R8, [R1+0x1e0] ;  /* 0x0001e00001087983 */ /* 0x001ea80000300800 */
[----:B------:R-:W2:Y:S04]  /*85910*/  LDL.LU R9, [R1+0x1e4] ;  /* 0x0001e40001097983 */ /* 0x000ea80000300800 */
[----:B------:R-:W2:Y:S04]  /*85920*/  LDL.LU R10, [R1+0x1e8] ;  /* 0x0001e800010a7983 */ /* 0x000ea80000300800 */
[----:B------:R-:W2:Y:S04]  /*85930*/  LDL.LU R11, [R1+0x1ec] ;  /* 0x0001ec00010b7983 */ /* 0x000ea80000300800 */
[----:B------:R-:W-:Y:S04]  /*85940*/  STL [R1+0x4c84], R0 ;  /* 0x004c840001007387 */ /* 0x000fe80000100800 */
        /* <DEDUP_REMOVED lines=41> */
[----:B------:R-:W2:Y:S01]  /*85be0*/  LDL.LU.64 R18, [R1+0x50e8] ;  /* 0x0050e80001127983 */ /* 0x000ea20000300a00 */
[----:B------:R-:W2:Y:S11]  /*85bf0*/  LDL.LU.64 R16, [R1+0x50e0] ;  /* 0x0050e00001107983 */ /* 0x000eb60000300a00 */
[----:B------:R-:W-:Y:S09]  /*85c00*/  @!UPT UIADD3 URZ, URZ, URZ, URZ ;  /* 0x0000003f3f3ff290 */ /* 0x000ff2000fffe03f */
[----:B------:R0:W-:Y:S01]  /*85c10*/  STL.64 [R1+0x2d0], R4 ;  /* 0x0002d00401007387 */ /* 0x0001e20000100a00 */
[----:B------:R2:W-:Y:S03]  /*85c20*/  STL.64 [R1+0x2d8], R6 ;  /* 0x0002d80601007387 */ /* 0x0005e60000100a00 */
        /* <DEDUP_REMOVED lines=16> */
[----:B------:R-:W2:Y:S11]  /*85d30*/  LDL.LU.64 R16, [R1+0x50a0] ;  /* 0x0050a00001107983 */ /* 0x000eb60000300a00 */
[----:B------:R-:W-:Y:S10]  /*85d40*/  @!UPT UIADD3 URZ, URZ, URZ, URZ ;  /* 0x0000003f3f3ff290 */ /* 0x000ff4000fffe03f */
[----:B------:R0:W-:Y:S01]  /*85d50*/  STL.64 [R1+0x2a0], R4 ;  /* 0x0002a00401007387 */ /* 0x0001e20000100a00 */
[----:B------:R1:W-:Y:S03]  /*85d60*/  STL.64 [R1+0x2a8], R6 ;  /* 0x0002a80601007387 */ /* 0x0003e60000100a00 */
[----:B0-----:R-:W3:Y:S01]  /*85d70*/  LDL.LU R4, [R1+0x1d0] ;  /* 0x0001d00001047983 */ /* 0x001ee20000300800 */
[----:B------:R-:W3:Y:S02]  /*85d80*/  LDL.LU R5, [R1+0x1d4] ;  /* 0x0001d40001057983 */ /* 0x000ee40000300800 */
[----:B-1----:R-:W3:Y:S01]  /*85d90*/  LDL.LU R6, [R1+0x1d8] ;  /* 0x0001d80001067983 */ /* 0x002ee20000300800 */
[C---:B--2---:R-:W-:Y:S01]  /*85da0*/  HMMA.16816.F32.BF16 R16, R12.reuse, R16, R20 ;  /* 0x000000100c10723c */ /* 0x044fe20000041814 */
[----:B------:R-:W2:Y:S01]  /*85db0*/  LDL.LU.64 R22, [R1+0x5098] ;  /* 0x0050980001167983 */ /* 0x000ea20000300a00 */
[----:B------:R-:W2:Y:S11]  /*85dc0*/  LDL.LU.64 R20, [R1+0x5090] ;  /* 0x0050900001147983 */ /* 0x000eb60000300a00 */
[----:B------:R-:W-:Y:S10]  /*85dd0*/  @!UPT UIADD3 URZ, URZ, URZ, URZ ;  /* 0x0000003f3f3ff290 */ /* 0x000ff4000fffe03f */
        /* <DEDUP_REMOVED lines=46> */
[----:B------:R-:W3:Y:S11]  /*860c0*/  LDL.LU.64 R20, [R1+0x4ff0] ;  /* 0x004ff00001147983 */ /* 0x000ef60000300a00 */
[----:B------:R-:W-:Y:S10]  /*860d0*/  @!UPT UIADD3 URZ, URZ, URZ, URZ ;  /* 0x0000003f3f3ff290 */ /* 0x000ff4000fffe03f */
[----:B------:R-:W-:Y:S01]  /*860e0*/  STL.64 [R1+0x220], R16 ;  /* 0x0002201001007387 */ /* 0x000fe20000100a00 */
[----:B------:R0:W-:Y:S03]  /*860f0*/  STL.64 [R1+0x228], R18 ;  /* 0x0002281201007387 */ /* 0x0001e60000100a00 */
[----:B0-----:R-:W2:Y:S01]  /*86100*/  LDL.LU.64 R18, [R1+0x4fe8] ;  /* 0x004fe80001127983 */ /* 0x001ea20000300a00 */
[----:B------:R-:W2:Y:S01]  /*86110*/  LDL.LU.64 R16, [R1+0x4fe0] ;  /* 0x004fe00001107983 */ /* 0x000ea20000300a00 */
[C---:B---3--:R-:W-:Y:S02]  /*86120*/  HMMA.16816.F32.BF16 R20, R12.reuse, R20, R24 ;  /* 0x000000140c14723c */ /* 0x048fe40000041818 */
[----:B------:R-:W2:Y:S11]  /*86130*/  LDL.LU.64 R24, [R1+0x4fd8] ;  /* 0x004fd80001187983 */ /* 0x000eb60000300a00 */
[----:B------:R-:W-:Y:S10]  /*86140*/  @!UPT UIADD3 URZ, URZ, URZ, URZ ;  /* 0x0000003f3f3ff290 */ /* 0x000ff4000fffe03f */
[----:B------:R-:W-:Y:S01]  /*86150*/  STL.64 [R1+0x210], R20 ;  /* 0x0002101401007387 */ /* 0x000fe20000100a00 */
[----:B------:R0:W-:Y:S03]  /*86160*/  STL.64 [R1+0x218], R22 ;  /* 0x0002181601007387 */ /* 0x0001e60000100a00 */
[----:B0-----:R-:W3:Y:S01]  /*86170*/  LDL.LU.64 R22, [R1+0x4fd0] ;  /* 0x004fd00001167983 */ /* 0x001ee20000300a00 */
[----:B------:R-:W3:Y:S01]  /*86180*/  LDL.LU.64 R20, [R1+0x4fc8] ;  /* 0x004fc80001147983 */ /* 0x000ee20000300a00 */
[C---:B--2---:R-:W-:Y:S02]  /*86190*/  HMMA.16816.F32.BF16 R24, R12.reuse, R24, R16 ;  /* 0x000000180c18723c */ /* 0x044fe40000041810 */
[----:B------:R-:W2:Y:S01]  /*861a0*/  LDL.LU.64 R18, [R1+0x4fc0] ;  /* 0x004fc00001127983 */ /* 0x000ea20000300a00 */
[----:B------:R-:W2:Y:S11]  /*861b0*/  LDL.LU.64 R16, [R1+0x4fb8] ;  /* 0x004fb80001107983 */ /* 0x000eb60000300a00 */
[----:B------:R-:W-:Y:S09]  /*861c0*/  @!UPT UIADD3 URZ, URZ, URZ, URZ ;  /* 0x0000003f3f3ff290 */ /* 0x000ff2000fffe03f */
[----:B------:R-:W-:Y:S01]  /*861d0*/  STL.64 [R1+0x200], R24 ;  /* 0x0002001801007387 */ /* 0x000fe20000100a00 */
[----:B------:R0:W-:Y:S03]  /*861e0*/  STL.64 [R1+0x208], R26 ;  /* 0x0002081a01007387 */ /* 0x0001e60000100a00 */
[----:B0-----:R-:W2:Y:S01]  /*861f0*/  LDL.LU.64 R26, [R1+0x4fb0] ;  /* 0x004fb000011a7983 */ /* 0x001ea20000300a00 */
[----:B------:R-:W3:Y:S02]  /*86200*/  LDL.LU.64 R24, [R1+0x4fa8] ;  /* 0x004fa80001187983 */ /* 0x000ee40000300a00 */
[C---:B---3--:R-:W-:Y:S11]  /*86210*/  HMMA.16816.F32.BF16 R20, R12.reuse, R24, R20 ;  /* 0x000000180c14723c */ /* 0x048ff60000041814 */
[----:B------:R-:W-:Y:S11]  /*86220*/  @!UPT UIADD3 URZ, URZ, URZ, URZ ;  /* 0x0000003f3f3ff290 */ /* 0x000ff6000fffe03f */
[----:B------:R-:W-:Y:S01]  /*86230*/  @!UPT UIADD3 URZ, URZ, URZ, URZ ;  /* 0x0000003f3f3ff290 */ /* 0x000fe2000fffe03f */
[----:B------:R-:W-:Y:S01]  /*86240*/  STL.64 [R1+0x1f0], R20 ;  /* 0x0001f01401007387 */ /* 0x000fe20000100a00 */
[----:B------:R0:W-:Y:S03]  /*86250*/  STL.64 [R1+0x1f8], R22 ;  /* 0x0001f81601007387 */ /* 0x0001e60000100a00 */
[----:B0-----:R-:W3:Y:S01]  /*86260*/  LDL.LU.64 R22, [R1+0x4fa0] ;  /* 0x004fa00001167983 */ /* 0x001ee20000300a00 */
[----:B------:R-:W2:Y:S02]  /*86270*/  LDL.LU.64 R20, [R1+0x4f98] ;  /* 0x004f980001147983 */ /* 0x000ea40000300a00 */
[----:B----4-:R-:W-:Y:S01]  /*86280*/  IMAD.MOV.U32 R7, RZ, RZ, R28 ;  /* 0x000000ffff077224 */ /* 0x010fe200078e001c */
[----:B--2---:R-:W-:Y:S07]  /*86290*/  HMMA.16816.F32.BF16 R8, R12, R20, R8 ;  /* 0x000000140c08723c */ /* 0x004fee0000041808 */
[----:B------:R-:W-:-:S02]  /*862a0*/  IMAD.MOV.U32 R20, RZ, RZ, R2 ;  /* 0x000000ffff147224 */ /* 0x000fc400078e0002 */
[----:B------:R-:W-:Y:S11]  /*862b0*/  IMAD.MOV.U32 R21, RZ, RZ, R19 ;  /* 0x000000ffff157224 */ /* 0x000ff600078e0013 */
[----:B------:R-:W-:Y:S03]  /*862c0*/  @!UPT UIADD3 URZ, URZ, URZ, URZ ;  /* 0x0000003f3f3ff290 */ /* 0x000fe6000fffe03f */
[----:B------:R0:W-:Y:S01]  /*862d0*/  STL.64 [R1+0x1e0], R8 ;  /* 0x0001e00801007387 */ /* 0x0001e20000100a00 */
[----:B------:R-:W-:Y:S02]  /*862e0*/  IMAD.MOV.U32 R0, RZ, RZ, R10 ;  /* 0x000000ffff007224 */ /* 0x000fe400078e000a */
[----:B------:R-:W-:Y:S01]  /*862f0*/  IMAD.MOV.U32 R28, RZ, RZ, R11 ;  /* 0x000000ffff1c7224 */ /* 0x000fe200078e000b */
[----:B0-----:R-:W2:Y:S01]  /*86300*/  LDL.LU R8, [R1+0x1c0] ;  /* 0x0001c00001087983 */ /* 0x001ea20000300800 */
[----:B------:R-:W2:Y:S02]  /*86310*/  LDL.LU R9, [R1+0x1c4] ;  /* 0x0001c40001097983 */ /* 0x000ea40000300800 */
[----:B------:R-:W2:Y:S02]  /*86320*/  LDL.LU R10, [R1+0x1c8] ;  /* 0x0001c800010a7983 */ /* 0x000ea40000300800 */
[----:B------:R-:W2:Y:S01]  /*86330*/  LDL.LU R11, [R1+0x1cc] ;  /* 0x0001cc00010b7983 */ /* 0x000ea20000300800 */
[----:B---3--:R0:W-:Y:S01]  /*86340*/  STL.64 [R1+0x4f48], R22 ;  /* 0x004f481601007387 */ /* 0x0081e20000100a00 */
[----:B------:R-:W3:Y:S02]  /*86350*/  LDL.LU R2, [R1+0x4f94] ;  /* 0x004f940001027983 */ /* 0x000ee40000300800 */
[----:B------:R-:W4:Y:S01]  /*86360*/  LDL.LU R19, [R1+0x4f90] ;  /* 0x004f900001137983 */ /* 0x000f220000300800 */
[----:B------:R-:W-:Y:S01]  /*86370*/  HMMA.16816.F32.BF16 R4, R12, R16, R4 ;  /* 0x000000100c04723c */ /* 0x000fe20000041804 */
[----:B0-----:R-:W-:-:S02]  /*86380*/  IMAD.MOV.U32 R22, RZ, RZ, R26 ;  /* 0x000000ffff167224 */ /* 0x001fc400078e001a */
[----:B------:R-:W-:Y:S01]  /*86390*/  IMAD.MOV.U32 R23, RZ, RZ, R27 ;  /* 0x000000ffff177224 */ /* 0x000fe200078e001b */
[----:B------:R-:W2:Y:S01]  /*863a0*/  LDL.LU R26, [R1+0x4f8c] ;  /* 0x004f8c00011a7983 */ /* 0x000ea20000300800 */
[----:B------:R-:W2:Y:S03]  /*863b0*/  LDL.LU R27, [R1+0x4f88] ;  /* 0x004f8800011b7983 */ /* 0x000ea60000300800 */
[----:B------:R0:W-:Y:S01]  /*863c0*/  STL.64 [R1+0x4f58], R22 ;  /* 0x004f581601007387 */ /* 0x0001e20000100a00 */
[----:B------:R1:W-:Y:S11]  /*863d0*/  STL.64 [R1+0x4f50], R20 ;  /* 0x004f501401007387 */ /* 0x0003f60000100a00 */
[----:B------:R-:W-:Y:S04]  /*863e0*/  @!UPT UIADD3 URZ, URZ, URZ, URZ ;  /* 0x0000003f3f3ff290 */ /* 0x000fe8000fffe03f */
[----:B------:R-:W-:Y:S02]  /*863f0*/  IMAD.MOV.U32 R24, RZ, RZ, R4 ;  /* 0x000000ffff187224 */ /* 0x000fe400078e0004 */
[----:B------:R-:W-:Y:S02]  /*86400*/  IMAD.MOV.U32 R25, RZ, RZ, R5 ;  /* 0x000000ffff197224 */ /* 0x000fe400078e0005 */
[----:B0-----:R-:W-:Y:S01]  /*86410*/  IMAD.MOV.U32 R22, RZ, RZ, R3 ;  /* 0x000000ffff167224 */ /* 0x001fe200078e0003 */
[----:B-1----:R-:W2:Y:S01]  /*86420*/  LDL R21, [R1+0xd2c] ;  /* 0x000d2c0001157983 */ /* 0x002ea20000100800 */
[----:B------:R-:W-:Y:S02]  /*86430*/  STL [R1+0x4c94], R28 ;  /* 0x004c941c01007387 */ /* 0x000fe40000100800 */
[----:B------:R-:W-:Y:S02]  /*86440*/  STL [R1+0x4c90], R0 ;  /* 0x004c900001007387 */ /* 0x000fe40000100800 */
[----:B------:R-:W-:-:S02]  /*86450*/  IMAD.MOV.U32 R3, RZ, RZ, R6 ;  /* 0x000000ffff037224 */ /* 0x000fc400078e0006 */
[----:B---3--:R-:W-:Y:S02]  /*86460*/  IMAD.MOV.U32 R23, RZ, RZ, R2 ;  /* 0x000000ffff177224 */ /* 0x008fe400078e0002 */
[----:B------:R-:W-:Y:S02]  /*86470*/  IMAD.MOV.U32 R2, RZ, RZ, R7 ;  /* 0x000000ffff027224 */ /* 0x000fe400078e0007 */
[----:B------:R-:W3:Y:S01]  /*86480*/  LDL.LU.64 R6, [R1+0x4f80] ;  /* 0x004f800001067983 */ /* 0x000ee20000300a00 */
[----:B------:R-:W2:Y:S02]  /*86490*/  LDL.LU.64 R4, [R1+0x4f78] ;  /* 0x004f780001047983 */ /* 0x000ea40000300a00 */
[----:B----4-:R0:W-:Y:S02]  /*864a0*/  STL.64 [R1+0x4f28], R18 ;  /* 0x004f281201007387 */ /* 0x0101e40000100a00 */
[----:B0-----:R-:W4:Y:S04]  /*864b0*/  LDL R18, [R1+0x1a8] ;  /* 0x0001a80001127983 */ /* 0x001f280000100800 */
[----:B------:R-:W4:Y:S01]  /*864c0*/  LDL R19, [R1+0x1ac] ;  /* 0x0001ac0001137983 */ /* 0x000f220000100800 */
[----:B--2---:R-:W-:Y:S03]  /*864d0*/  HMMA.16816.F32.BF16 R12, R12, R4, R8 ;  /* 0x000000040c0c723c */ /* 0x004fe60000041808 */
[----:B----4-:R0:W-:Y:S01]  /*864e0*/  STL.64 [R1+0x4f60], R18 ;  /* 0x004f601201007387 */ /* 0x0101e20000100a00 */
[----:B------:R-:W2:Y:S02]  /*864f0*/  LDL.LU R16, [R1+0x5b0] ;  /* 0x0005b00001107983 */ /* 0x000ea40000300800 */
[----:B------:R-:W2:Y:S01]  /*86500*/  LDL.LU R17, [R1+0x5b4] ;  /* 0x0005b40001117983 */ /* 0x000ea20000300800 */
[----:B0-----:R-:W2:Y:S01]  /*86510*/  LDL.LU R18, [R1+0x5b8] ;  /* 0x0005b80001127983 */ /* 0x001ea20000300800 */
[----:B------:R-:W2:Y:S02]  /*86520*/  LDL.LU R19, [R1+0x5bc] ;  /* 0x0005bc0001137983 */ /* 0x000ea40000300800 */
[----:B------:R0:W-:Y:S02]  /*86530*/  STL.64 [R1+0x4da8], R26 ;  /* 0x004da81a01007387 */ /* 0x0001e40000100a00 */
[----:B------:R-:W-:Y:S01]  /*86540*/  STL.64 [R1+0x4da0], R24 ;  /* 0x004da01801007387 */ /* 0x000fe20000100a00 */
[----:B0-----:R-:W4:Y:S01]  /*86550*/  LDL.LU.64 R26, [R1+0x198] ;  /* 0x00019800011a7983 */ /* 0x001f220000300a00 */
[----:B------:R-:W-:Y:S02]  /*86560*/  STL [R1+0x4c9c], R2 ;  /* 0x004c9c0201007387 */ /* 0x000fe40000100800 */
[----:B------:R-:W-:Y:S02]  /*86570*/  STL [R1+0x4c98], R3 ;  /* 0x004c980301007387 */ /* 0x000fe40000100800 */
[----:B------:R-:W2:Y:S01]  /*86580*/  LDL.LU.64 R10, [R1+0x4f70] ;  /* 0x004f7000010a7983 */ /* 0x000ea20000300a00 */
[----:B------:R-:W2:Y:S04]  /*86590*/  LDL.LU.64 R8, [R1+0x4f68] ;  /* 0x004f680001087983 */ /* 0x000ea80000300a00 */
[----:B------:R-:W-:Y:S02]  /*865a0*/  STL.64 [R1+0x1c0], R12 ;  /* 0x0001c00c01007387 */ /* 0x000fe40000100a00 */
[----:B------:R-:W-:Y:S02]  /*865b0*/  STL.64 [R1+0x1c8], R14 ;  /* 0x0001c80e01007387 */ /* 0x000fe40000100a00 */
[----:B------:R-:W0:Y:S04]  /*865c0*/  LDSM.16.MT88.4 R12, [R21+0x20c00] ;  /* 0x020c0000150c783b */ /* 0x000e280000004200 */
[----:B0-----:R-:W-:Y:S01]  /*865d0*/  STL.64 [R1+0x4d68], R14 ;  /* 0x004d680e01007387 */ /* 0x001fe20000100a00 */
[----:B------:R0:W-:Y:S03]  /*865e0*/  STL.64 [R1+0x4d60], R12 ;  /* 0x004d600c01007387 */ /* 0x0001e60000100a00 */
[----:B0-----:R-:W4:Y:S01]  /*865f0*/  LDL.LU R12, [R1+0x590] ;  /* 0x00059000010c7983 */ /* 0x001f220000300800 */
[----:B------:R-:W4:Y:S02]  /*86600*/  LDL.LU R13, [R1+0x594] ;  /* 0x00059400010d7983 */ /* 0x000f240000300800 */
[----:B------:R-:W4:Y:S02]  /*86610*/  LDL.LU R14, [R1+0x598] ;  /* 0x00059800010e7983 */ /* 0x000f240000300800 */
[----:B------:R-:W4:Y:S01]  /*86620*/  LDL.LU R15, [R1+0x59c] ;  /* 0x00059c00010f7983 */ /* 0x000f220000300800 */
[C---:B--2---:R-:W-:Y:S01]  /*86630*/  HMMA.16816.F32.BF16 R20, R8.reuse, R22, R16 ;  /* 0x000000160814723c */ /* 0x044fe20000041810 */
[----:B------:R-:W2:Y:S11]  /*86640*/  LDL.LU.64 R18, [R1+0x4f60] ;  /* 0x004f600001127983 */ /* 0x000eb60000300a00 */
[----:B------:R-:W-:Y:S11]  /*86650*/  @!UPT UIADD3 URZ, URZ, URZ, URZ ;  /* 0x0000003f3f3ff290 */ /* 0x000ff6000fffe03f */
[----:B------:R-:W-:Y:S01]  /*86660*/  STL.64 [R1+0x5b0], R20 ;  /* 0x0005b01401007387 */ /* 0x000fe20000100a00 */
[----:B------:R0:W-:Y:S03]  /*86670*/  STL.64 [R1+0x5b8], R22 ;  /* 0x0005b81601007387 */ /* 0x0001e60000100a00 */
[----:B0-----:R-:W2:Y:S01]  /*86680*/  LDL.LU.64 R22, [R1+0x4f58] ;  /* 0x004f580001167983 */ /* 0x001ea20000300a00 */
[----:B------:R-:W2:Y:S02]  /*86690*/  LDL.LU.64 R20, [R1+0x4f50] ;  /* 0x004f500001147983 */ /* 0x000ea40000300a00 */
[C---:B--2---:R-:W-:Y:S01]  /*866a0*/  HMMA.16816.F32.BF16 R16, R8.reuse, R18, R20 ;  /* 0x000000120810723c */ /* 0x044fe20000041814 */
[----:B------:R-:W2:Y:S07]  /*866b0*/  LDL.LU.64 R22, [R1+0x4f48] ;  /* 0x004f480001167983 */ /* 0x000eae0000300a00 */
[----:B----4-:R-:W-:Y:S11]  /*866c0*/  HMMA.16816.F32.BF16 R12, R8, R26, R12 ;  /* 0x0000001a080c723c */ /* 0x010ff6000004180c */
[----:B------:R-:W-:Y:S05]  /*866d0*/  @!UPT UIADD3 URZ, URZ, URZ, URZ ;  /* 0x0000003f3f3ff290 */ /* 0x000fea000fffe03f */
[----:B------:R-:W-:Y:S02]  /*866e0*/  IMAD.MOV.U32 R21, RZ, RZ, R18 ;  /* 0x000000ffff157224 */ /* 0x000fe400078e0012 */
[----:B------:R-:W-:Y:S01]  /*866f0*/  IMAD.MOV.U32 R20, RZ, RZ, R19 ;  /* 0x000000ffff147224 */ /* 0x000fe200078e0013 */
[----:B------:R-:W-:Y:S01]  /*86700*/  STL.64 [R1+0x5a0], R16 ;  /* 0x0005a01001007387 */ /* 0x000fe20000100a00 */
[----:B------:R-:W4:Y:S03]  /*86710*/  LDL.LU.64 R18, [R1+0x188] ;  /* 0x0001880001127983 */ /* 0x000f260000300a00 */
[----:B--2---:R-:W-:Y:S01]  /*86720*/  STL.64 [R1+0x4d98], R22 ;  /* 0x004d981601007387 */ /* 0x004fe20000100a00 */
[----:B------:R-:W-:Y:S02]  /*86730*/  STL.64 [R1+0x4d90], R20 ;  /* 0x004d901401007387 */ /* 0x000fe40000100a00 */
[----:B------:R0:W-:Y:S02]  /*86740*/  STL.64 [R1+0x590], R12 ;  /* 0x0005900c01007387 */ /* 0x0001e40000100a00 */
[----:B------:R3:W-:Y:S01]  /*86750*/  STL.64 [R1+0x598], R14 ;  /* 0x0005980e01007387 */ /* 0x0007e20000100a00 */
[----:B0-----:R-:W2:Y:S01]  /*86760*/  LDL.LU R12, [R1+0x530] ;  /* 0x00053000010c7983 */ /* 0x001ea20000300800 */
[----:B---3--:R-:W-:-:S02]  /*86770*/  IMAD.MOV.U32 R14, RZ, RZ, R7 ;  /* 0x000000ffff0e7224 */ /* 0x008fc400078e0007 */
[----:B------:R-:W-:Y:S02]  /*86780*/  IMAD.MOV.U32 R15, RZ, RZ, R6 ;  /* 0x000000ffff0f7224 */ /* 0x000fe400078e0006 */
[----:B------:R-:W-:Y:S02]  /*86790*/  IMAD.MOV.U32 R13, RZ, RZ, R29 ;  /* 0x000000ffff0d7224 */ /* 0x000fe400078e001d */
[----:B------:R-:W3:Y:S01]  /*867a0*/  LDL.LU R29, [R1+0x4f40] ;  /* 0x004f4000011d7983 */ /* 0x000ee20000300800 */
[----:B------:R-:W3:Y:S02]  /*867b0*/  LDL.LU R7, [R1+0x4f3c] ;  /* 0x004f3c0001077983 */ /* 0x000ee40000300800 */
[----:B------:R-:W3:Y:S02]  /*867c0*/  LDL.LU R6, [R1+0x4f38] ;  /* 0x004f380001067983 */ /* 0x000ee40000300800 */
[----:B------:R0:W-:Y:S01]  /*867d0*/  STL.64 [R1+0x4ef0], R14 ;  /* 0x004ef00e01007387 */ /* 0x0001e20000100a00 */
[----:B--2---:R-:W-:Y:S01]  /*867e0*/  STL.64 [R1+0x4ee8], R12 ;  /* 0x004ee80c01007387 */ /* 0x004fe20000100a00 */
[----:B0-----:R-:W2:Y:S03]  /*867f0*/  LDL.LU.64 R14, [R1+0x158] ;  /* 0x00015800010e7983 */ /* 0x001ea60000300a00 */
[----:B--2---:R0:W-:Y:S04]  /*86800*/  STL.64 [R1+0x4ef8], R14 ;  /* 0x004ef80e01007387 */ /* 0x0041e80000100a00 */
[----:B0-----:R-:W2:Y:S04]  /*86810*/  LDL.LU.64 R14, [R1+0x168] ;  /* 0x00016800010e7983 */ /* 0x001ea80000300a00 */
[----:B--2---:R0:W-:Y:S04]  /*86820*/  STL.64 [R1+0x4f08], R14 ;  /* 0x004f080e01007387 */ /* 0x0041e80000100a00 */
[----:B0-----:R-:W2:Y:S04]  /*86830*/  LDL.LU.64 R14, [R1+0x178] ;  /* 0x00017800010e7983 */ /* 0x001ea80000300a00 */
[----:B--2---:R0:W-:Y:S01]  /*86840*/  STL.64 [R1+0x4f20], R14 ;  /* 0x004f200e01007387 */ /* 0x0041e20000100a00 */
[----:B------:R-:W4:Y:S02]  /*86850*/  LDL.LU R12, [R1+0x580] ;  /* 0x00058000010c7983 */ /* 0x000f240000300800 */
[----:B------:R-:W4:Y:S01]  /*86860*/  LDL.LU R13, [R1+0x584] ;  /* 0x00058400010d7983 */ /* 0x000f220000300800 */
[----:B0-----:R-:W4:Y:S01]  /*86870*/  LDL.LU R14, [R1+0x588] ;  /* 0x00058800010e7983 */ /* 0x001f220000300800 */
[----:B------:R-:W4:Y:S02]  /*86880*/  LDL.LU R15, [R1+0x58c] ;  /* 0x00058c00010f7983 */ /* 0x000f240000300800 */
[----:B------:R-:W2:Y:S02]  /*86890*/  LDL.LU.64 R22, [R1+0x148] ;  /* 0x0001480001167983 */ /* 0x000ea40000300a00 */
[----:B--2---:R0:W-:Y:S01]  /*868a0*/  STL.64 [R1+0x4f00], R22 ;  /* 0x004f001601007387 */ /* 0x0041e20000100a00 */
[----:B------:R-:W2:Y:S02]  /*868b0*/  LDL.LU R20, [R1+0x560] ;  /* 0x0005600001147983 */ /* 0x000ea40000300800 */
[----:B------:R-:W2:Y:S01]  /*868c0*/  LDL.LU R21, [R1+0x564] ;  /* 0x0005640001157983 */ /* 0x000ea20000300800 */
[----:B0-----:R-:W2:Y:S01]  /*868d0*/  LDL.LU R22, [R1+0x568] ;  /* 0x0005680001167983 */ /* 0x001ea20000300800 */
[----:B------:R-:W2:Y:S01]  /*868e0*/  LDL.LU R23, [R1+0x56c] ;  /* 0x00056c0001177983 */ /* 0x000ea20000300800 */
[----:B----4-:R-:W-:Y:S01]  /*868f0*/  HMMA.16816.F32.BF16 R12, R8, R18, R12 ;  /* 0x00000012080c723c */ /* 0x010fe2000004180c */
[----:B------:R-:W-:-:S02]  /*86900*/  IMAD.MOV.U32 R0, RZ, RZ, R27 ;  /* 0x000000ffff007224 */ /* 0x000fc400078e001b */
[----:B------:R-:W-:Y:S02]  /*86910*/  IMAD.MOV.U32 R28, RZ, RZ, R26 ;  /* 0x000000ffff1c7224 */ /* 0x000fe400078e001a */
[----:B------:R-:W-:Y:S02]  /*86920*/  IMAD.MOV.U32 R2, RZ, RZ, R18 ;  /* 0x000000ffff027224 */ /* 0x000fe400078e0012 */
[----:B------:R-:W-:Y:S11]  /*86930*/  IMAD.MOV.U32 R3, RZ, RZ, R19 ;  /* 0x000000ffff037224 */ /* 0x000ff600078e0013 */
[----:B------:R-:W-:Y:S06]  /*86940*/  @!UPT UIADD3 URZ, URZ, URZ, URZ ;  /* 0x0000003f3f3ff290 */ /* 0x000fec000fffe03f */
[----:B------:R-:W-:Y:S02]  /*86950*/  IMAD.MOV.U32 R5, RZ, RZ, R14 ;  /* 0x000000ffff057224 */ /* 0x000fe400078e000e */
[----:B------:R-:W-:Y:S01]  /*86960*/  IMAD.MOV.U32 R4, RZ, RZ, R15 ;  /* 0x000000ffff047224 */ /* 0x000fe200078e000f */
[----:B--2---:R3:W-:Y:S01]  /*86970*/  STL.64 [R1+0x4f18], R22 ;  /* 0x004f181601007387 */ /* 0x0047e20000100a00 */
[----:B------:R0:W-:Y:S02]  /*86980*/  STL.64 [R1+0x4f10], R20 ;  /* 0x004f101401007387 */ /* 0x0001e40000100a00 */
[----:B---3--:R-:W-:Y:S01]  /*86990*/  IMAD.MOV.U32 R22, RZ, RZ, R6 ;  /* 0x000000ffff167224 */ /* 0x008fe200078e0006 */
[----:B0-----:R-:W2:Y:S01]  /*869a0*/  LDL.LU R20, [R1+0x570] ;  /* 0x0005700001147983 */ /* 0x001ea20000300800 */
[----:B------:R-:W2:Y:S02]  /*869b0*/  LDL.LU R21, [R1+0x574] ;  /* 0x0005740001157983 */ /* 0x000ea40000300800 */
[----:B------:R-:W3:Y:S02]  /*869c0*/  LDL.LU R6, [R1+0x4f34] ;  /* 0x004f340001067983 */ /* 0x000ee40000300800 */
[----:B------:R-:W-:-:S02]  /*869d0*/  IMAD.MOV.U32 R23, RZ, RZ, R7 ;  /* 0x000000ffff177224 */ /* 0x000fc400078e0007 */
[----:B------:R-:W3:Y:S01]  /*869e0*/  LDL.LU R7, [R1+0x4f30] ;  /* 0x004f300001077983 */ /* 0x000ee20000300800 */
[----:B------:R-:W4:Y:S02]  /*869f0*/  LDL.LU.64 R26, [R1+0x138] ;  /* 0x00013800011a7983 */ /* 0x000f240000300a00 */
[----:B------:R-:W-:Y:S02]  /*86a00*/  STL [R1+0x4ca4], R0 ;  /* 0x004ca40001007387 */ /* 0x000fe40000100800 */
[----:B------:R-:W-:Y:S01]  /*86a10*/  STL [R1+0x4ca0], R28 ;  /* 0x004ca01c01007387 */ /* 0x000fe20000100800 */
[----:B------:R-:W2:Y:S01]  /*86a20*/  LDL.LU.64 R18, [R1+0x4f28] ;  /* 0x004f280001127983 */ /* 0x000ea20000300a00 */
[----:B------:R-:W2:Y:S02]  /*86a30*/  LDL.LU.64 R14, [R1+0x4f20] ;  /* 0x004f2000010e7983 */ /* 0x000ea40000300a00 */
[----:B------:R-:W-:Y:S02]  /*86a40*/  IMAD.MOV.U32 R17, RZ, RZ, R12 ;  /* 0x000000ffff117224 */ /* 0x000fe400078e000c */
[----:B------:R-:W-:Y:S01]  /*86a50*/  IMAD.MOV.U32 R16, RZ, RZ, R13 ;  /* 0x000000ffff107224 */ /* 0x000fe200078e000d */
[----:B--2---:R-:W-:Y:S01]  /*86a60*/  HMMA.16816.F32.BF16 R20, R8, R14, R20 ;  /* 0x0000000e0814723c */ /* 0x004fe20000041814 */
[----:B------:R-:W-:Y:S03]  /*86a70*/  STL.64 [R1+0x4d88], R18 ;  /* 0x004d881201007387 */ /* 0x000fe60000100a00 */
[----:B------:R0:W-:Y:S02]  /*86a80*/  STL.64 [R1+0x4d80], R16 ;  /* 0x004d801001007387 */ /* 0x0001e40000100a00 */
[----:B0-----:R-:W2:Y:S01]  /*86a90*/  LDL.LU R16, [R1+0x540] ;  /* 0x0005400001107983 */ /* 0x001ea20000300800 */
[----:B------:R-:W2:Y:S02]  /*86aa0*/  LDL.LU R17, [R1+0x544] ;  /* 0x0005440001117983 */ /* 0x000ea40000300800 */
[----:B------:R-:W2:Y:S02]  /*86ab0*/  LDL.LU R18, [R1+0x548] ;  /* 0x0005480001127983 */ /* 0x000ea40000300800 */
[----:B------:R-:W2:Y:S01]  /*86ac0*/  LDL.LU R19, [R1+0x54c] ;  /* 0x00054c0001137983 */ /* 0x000ea20000300800 */
[----:B---3--:R-:W-:Y:S01]  /*86ad0*/  STL.64 [R1+0x4d78], R6 ;  /* 0x004d780601007387 */ /* 0x008fe20000100a00 */
[----:B------:R0:W-:Y:S02]  /*86ae0*/  STL.64 [R1+0x4d70], R4 ;  /* 0x004d700401007387 */ /* 0x0001e40000100a00 */
[----:B------:R-:W-:-:S02]  /*86af0*/  IMAD.MOV.U32 R0, RZ, RZ, R14 ;  /* 0x000000ffff007224 */ /* 0x000fc400078e000e */
[----:B------:R-:W-:Y:S01]  /*86b00*/  IMAD.MOV.U32 R28, RZ, RZ, R15 ;  /* 0x000000ffff1c7224 */ /* 0x000fe200078e000f */
[----:B0-----:R-:W3:Y:S01]  /*86b10*/  LDL.LU R4, [R1+0x550] ;  /* 0x0005500001047983 */ /* 0x001ee20000300800 */
[----:B------:R-:W3:Y:S02]  /*86b20*/  LDL.LU R5, [R1+0x554] ;  /* 0x0005540001057983 */ /* 0x000ee40000300800 */
[----:B------:R-:W3:Y:S02]  /*86b30*/  LDL.LU R6, [R1+0x558] ;  /* 0x0005580001067983 */ /* 0x000ee40000300800 */
[----:B------:R-:W-:Y:S01]  /*86b40*/  STL [R1+0x4cac], R3 ;  /* 0x004cac0301007387 */ /* 0x000fe20000100800 */
[----:B------:R-:W-:Y:S01]  /*86b50*/  STL [R1+0x4ca8], R2 ;  /* 0x004ca80201007387 */ /* 0x000fe20000100800 */
[----:B------:R-:W-:Y:S02]  /*86b60*/  STL.64 [R1+0x570], R20 ;  /* 0x0005701401007387 */ /* 0x000fe40000100a00 */
[----:B------:R0:W-:Y:S02]  /*86b70*/  STL.64 [R1+0x578], R22 ;  /* 0x0005781601007387 */ /* 0x0001e40000100a00 */
[----:B0-----:R-:W2:Y:S01]  /*86b80*/  LDL.LU.64 R22, [R1+0x4f18] ;  /* 0x004f180001167983 */ /* 0x001ea20000300a00 */
[----:B------:R-:W2:Y:S02]  /*86b90*/  LDL.LU.64 R20, [R1+0x4f10] ;  /* 0x004f100001147983 */ /* 0x000ea40000300a00 */
[----:B------:R-:W2:Y:S02]  /*86ba0*/  LDL.LU.64 R14, [R1+0x4f08] ;  /* 0x004f0800010e7983 */ /* 0x000ea40000300a00 */
[----:B------:R-:W-:Y:S01]  /*86bb0*/  STL [R1+0x4cb4], R28 ;  /* 0x004cb41c01007387 */ /* 0x000fe20000100800 */
[----:B------:R-:W-:Y:S01]  /*86bc0*/  STL [R1+0x4cb0], R0 ;  /* 0x004cb00001007387 */ /* 0x000fe20000100800 */
[----:B--2---:R-:W-:Y:S01]  /*86bd0*/  HMMA.16816.F32.BF16 R20, R8, R14, R20 ;  /* 0x0000000e0814723c */ /* 0x004fe20000041814 */
[----:B------:R-:W-:-:S02]  /*86be0*/  IMAD.MOV.U32 R3, RZ, RZ, R14 ;  /* 0x000000ffff037224 */ /* 0x000fc400078e000e */
[----:B------:R-:W-:Y:S11]  /*86bf0*/  IMAD.MOV.U32 R2, RZ, RZ, R15 ;  /* 0x000000ffff027224 */ /* 0x000ff600078e000f */
[----:B------:R-:W-:Y:S09]  /*86c00*/  @!UPT UIADD3 URZ, URZ, URZ, URZ ;  /* 0x0000003f3f3ff290 */ /* 0x000ff2000fffe03f */
[----:B------:R-:W-:Y:S01]  /*86c10*/  STL.64 [R1+0x560], R20 ;  /* 0x0005601401007387 */ /* 0x000fe20000100a00 */
[----:B------:R0:W-:Y:S03]  /*86c20*/  STL.64 [R1+0x568], R22 ;  /* 0x0005681601007387 */ /* 0x0001e60000100a00 */
[----:B0-----:R-:W2:Y:S01]  /*86c30*/  LDL.LU.64 R22, [R1+0x4f00] ;  /* 0x004f000001167983 */ /* 0x001ea20000300a00 */
[----:B------:R-:W3:Y:S02]  /*86c40*/  LDL.LU.64 R14, [R1+0x4ef8] ;  /* 0x004ef800010e7983 */ /* 0x000ee40000300a00 */
[----:B------:R-:W-:Y:S02]  /*86c50*/  IMAD.MOV.U32 R7, RZ, RZ, R29 ;  /* 0x000000ffff077224 */ /* 0x000fe400078e001d */
[----:B------:R-:W-:Y:S01]  /*86c60*/  STL [R1+0x4cbc], R2 ;  /* 0x004cbc0201007387 */ /* 0x000fe20000100800 */
[----:B------:R-:W-:Y:S04]  /*86c70*/  STL [R1+0x4cb8], R3 ;  /* 0x004cb80301007387 */ /* 0x000fe80000100800 */
[----:B---3--:R-:W-:Y:S01]  /*86c80*/  HMMA.16816.F32.BF16 R4, R8, R14, R4 ;  /* 0x0000000e0804723c */ /* 0x008fe20000041804 */
[----:B------:R-:W-:-:S02]  /*86c90*/  IMAD.MOV.U32 R28, RZ, RZ, R14 ;  /* 0x000000ffff1c7224 */ /* 0x000fc400078e000e */
[----:B------:R-:W-:Y:S02]  /*86ca0*/  IMAD.MOV.U32 R0, RZ, RZ, R15 ;  /* 0x000000ffff007224 */ /* 0x000fe400078e000f */
[----:B------:R-:W4:Y:S01]  /*86cb0*/  LDL.LU.64 R14, [R1+0x4ef0] ;  /* 0x004ef000010e7983 */ /* 0x000f220000300a00 */
[----:B------:R-:W4:Y:S11]  /*86cc0*/  LDL.LU.64 R12, [R1+0x4ee8] ;  /* 0x004ee800010c7983 */ /* 0x000f360000300a00 */
[----:B------:R-:W-:Y:S06]  /*86cd0*/  @!UPT UIADD3 URZ, URZ, URZ, URZ ;  /* 0x0000003f3f3ff290 */ /* 0x000fec000fffe03f */
[----:B------:R-:W-:Y:S01]  /*86ce0*/  STL.64 [R1+0x550], R4 ;  /* 0x0005500401007387 */ /* 0x000fe20000100a00 */
[----:B------:R2:W-:Y:S02]  /*86cf0*/  STL [R1+0x558], R6 ;  /* 0x0005580601007387 */ /* 0x0005e40000100800 */
[----:B------:R-:W-:Y:S02]  /*86d00*/  IMAD.MOV.U32 R29, RZ, RZ, R7 ;  /* 0x000000ffff1d7224 */ /* 0x000fe400078e0007 */
[C---:B--2---:R-:W-:Y:S01]  /*86d10*/  HMMA.16816.F32.BF16 R4, R8.reuse, R22, R16 ;  /* 0x000000160804723c */ /* 0x044fe20000041810 */
[----:B------:R-:W-:Y:S01]  /*86d20*/  STL [R1+0x4cc4], R0 ;  /* 0x004cc40001007387 */ /* 0x000fe20000100800 */
[----:B------:R-:W-:Y:S02]  /*86d30*/  STL [R1+0x4cc0], R28 ;  /* 0x004cc01c01007387 */ /* 0x000fe40000100800 */
[----:B------:R-:W-:Y:S02]  /*86d40*/  STL [R1+0x49e0], R29 ;  /* 0x0049e01d01007387 */ /* 0x000fe40000100800 */
[----:B------:R-:W-:Y:S11]  /*86d50*/  IMAD.MOV.U32 R3, RZ, RZ, R23 ;  /* 0x000000ffff037224 */ /* 0x000ff600078e0017 */
[----:B------:R-:W-:Y:S06]  /*86d60*/  @!UPT UIADD3 URZ, URZ, URZ, URZ ;  /* 0x0000003f3f3ff290 */ /* 0x000fec000fffe03f */
[----:B------:R-:W-:Y:S01]  /*86d70*/  STL.64 [R1+0x540], R4 ;  /* 0x0005400401007387 */ /* 0x000fe20000100a00 */
[----:B------:R4:W-:Y:S02]  /*86d80*/  STL.64 [R1+0x548], R6 ;  /* 0x0005480601007387 */ /* 0x0009e40000100a00 */
[----:B------:R-:W-:Y:S02]  /*86d90*/  IMAD.MOV.U32 R2, RZ, RZ, R22 ;  /* 0x000000ffff027224 */ /* 0x000fe400078e0016 */
[----:B------:R-:W-:Y:S03]  /*86da0*/  STL [R1+0x4ccc], R3 ;  /* 0x004ccc0301007387 */ /* 0x000fe60000100800 */
[----:B------:R-:W-:Y:S01]  /*86db0*/  STL [R1+0x4cc8], R2 ;  /* 0x004cc80201007387 */ /* 0x000fe20000100800 */
[----:B----4-:R-:W-:Y:S11]  /*86dc0*/  HMMA.16816.F32.BF16 R4, R8, R26, R12 ;  /* 0x0000001a0804723c */ /* 0x010ff6000004180c */
[----:B------:R-:W-:Y:S11]  /*86dd0*/  @!UPT UIADD3 URZ, URZ, URZ, URZ ;  /* 0x0000003f3f3ff290 */ /* 0x000ff6000fffe03f */
[----:B------:R-:W-:Y:S01]  /*86de0*/  @!UPT UIADD3 URZ, URZ, URZ, URZ ;  /* 0x0000003f3f3ff290 */ /* 0x000fe2000fffe03f */
[----:B------:R-:W-:Y:S01]  /*86df0*/  STL.64 [R1+0x530], R4 ;  /* 0x0005300401007387 */ /* 0x000fe20000100a00 */
[----:B------:R-:W-:Y:S02]  /*86e00*/  STL [R1+0x538], R6 ;  /* 0x0005380601007387 */ /* 0x000fe40000100800 */
[----:B------:R-:W2:Y:S02]  /*86e10*/  LDL.LU R12, [R1+0x4c0] ;  /* 0x0004c000010c7983 */ /* 0x000ea40000300800 */
[----:B------:R-:W2:Y:S01]  /*86e20*/  LDL.LU R13, [R1+0x4c4] ;  /* 0x0004c400010d7983 */ /* 0x000ea20000300800 */
[----:B------:R-:W3:Y:S01]  /*86e30*/  LDL.LU R14, [R1+0x4c8] ;  /* 0x0004c800010e7983 */ /* 0x000ee20000300800 */
[----:B------:R-:W3:Y:S03]  /*86e40*/  LDL.LU R15, [R1+0x4cc] ;  /* 0x0004cc00010f7983 */ /* 0x000ee60000300800 */
[----:B---3--:R-:W-:Y:S01]  /*86e50*/  STL.64 [R1+0x4e80], R14 ;  /* 0x004e800e01007387 */ /* 0x008fe20000100a00 */
[----:B--2---:R0:W-:Y:S03]  /*86e60*/  STL.64 [R1+0x4e78], R12 ;  /* 0x004e780c01007387 */ /* 0x0041e60000100a00 */
[----:B0-----:R-:W2:Y:S01]  /*86e70*/  LDL.LU R12, [R1+0x4e0] ;  /* 0x0004e000010c7983 */ /* 0x001ea20000300800 */
[----:B------:R-:W2:Y:S02]  /*86e80*/  LDL.LU R13, [R1+0x4e4] ;  /* 0x0004e400010d7983 */ /* 0x000ea40000300800 */
[----:B------:R-:W3:Y:S02]  /*86e90*/  LDL.LU R14, [R1+0x4e8] ;  /* 0x0004e800010e7983 */ /* 0x000ee40000300800 */
[----:B------:R-:W3:Y:S02]  /*86ea0*/  LDL.LU R15, [R1+0x4ec] ;  /* 0x0004ec00010f7983 */ /* 0x000ee40000300800 */
[----:B---3--:R0:W-:Y:S01]  /*86eb0*/  STL.64 [R1+0x4e90], R14 ;  /* 0x004e900e01007387 */ /* 0x0081e20000100a00 */
[----:B--2---:R1:W-:Y:S03]  /*86ec0*/  STL.64 [R1+0x4e88], R12 ;  /* 0x004e880c01007387 */ /* 0x0043e60000100a00 */
[----:B0-----:R-:W2:Y:S04]  /*86ed0*/  LDL.LU.64 R14, [R1+0xf8] ;  /* 0x0000f800010e7983 */ /* 0x001ea80000300a00 */
[----:B--2---:R0:W-:Y:S01]  /*86ee0*/  STL.64 [R1+0x4ea0], R14 ;  /* 0x004ea00e01007387 */ /* 0x0041e20000100a00 */
[----:B-1----:R-:W2:Y:S02]  /*86ef0*/  LDL.LU R12, [R1+0x500] ;  /* 0x00050000010c7983 */ /* 0x002ea40000300800 */
[----:B------:R-:W2:Y:S01]  /*86f00*/  LDL.LU R13, [R1+0x504] ;  /* 0x00050400010d7983 */ /* 0x000ea20000300800 */
[----:B0-----:R-:W3:Y:S01]  /*86f10*/  LDL.LU R14, [R1+0x508] ;  /* 0x00050800010e7983 */ /* 0x001ee20000300800 */
[----:B------:R-:W3:Y:S03]  /*86f20*/  LDL.LU R15, [R1+0x50c] ;  /* 0x00050c00010f7983 */ /* 0x000ee60000300800 */
[----:B---3--:R0:W-:Y:S01]  /*86f30*/  STL.64 [R1+0x4ec0], R14 ;  /* 0x004ec00e01007387 */ /* 0x0081e20000100a00 */
[----:B--2---:R-:W-:Y:S03]  /*86f40*/  STL.64 [R1+0x4eb8], R12 ;  /* 0x004eb80c01007387 */ /* 0x004fe60000100a00 */
[----:B0-----:R-:W2:Y:S01]  /*86f50*/  LDL.LU.64 R14, [R1+0x118] ;  /* 0x00011800010e7983 */ /* 0x001ea20000300a00 */
[----:B------:R-:W-:-:S03]  /*86f60*/  IMAD.MOV.U32 R29, RZ, RZ, R7 ;  /* 0x000000ffff1d7224 */ /* 0x000fc600078e0007 */
[----:B--2---:R0:W-:Y:S04]  /*86f70*/  STL.64 [R1+0x4ed0], R14 ;  /* 0x004ed00e01007387 */ /* 0x0041e80000100a00 */
[----:B0-----:R-:W2:Y:S01]  /*86f80*/  LDL.LU.64 R14, [R1+0x128] ;  /* 0x00012800010e7983 */ /* 0x001ea20000300a00 */
[----:B------:R-:W3:Y:S03]  /*86f90*/  LDL.LU.64 R6, [R1+0xe8] ;  /* 0x0000e80001067983 */ /* 0x000ee60000300a00 */
[----:B---3--:R0:W-:Y:S01]  /*86fa0*/  STL.64 [R1+0x4e98], R6 ;  /* 0x004e980601007387 */ /* 0x0081e20000100a00 */
[----:B------:R-:W3:Y:S02]  /*86fb0*/  LDL.LU R4, [R1+0x4f0] ;  /* 0x0004f00001047983 */ /* 0x000ee40000300800 */
[----:B------:R-:W3:Y:S01]  /*86fc0*/  LDL.LU R5, [R1+0x4f4] ;  /* 0x0004f40001057983 */ /* 0x000ee20000300800 */
[----:B0-----:R-:W4:Y:S01]  /*86fd0*/  LDL.LU R6, [R1+0x4f8] ;  /* 0x0004f80001067983 */ /* 0x001f220000300800 */
[----:B------:R-:W4:Y:S03]  /*86fe0*/  LDL.LU R7, [R1+0x4fc] ;  /* 0x0004fc0001077983 */ /* 0x000f260000300800 */
[----:B----4-:R0:W-:Y:S01]  /*86ff0*/  STL.64 [R1+0x4eb0], R6 ;  /* 0x004eb00601007387 */ /* 0x0101e20000100a00 */
[----:B---3--:R1:W-:Y:S03]  /*87000*/  STL.64 [R1+0x4ea8], R4 ;  /* 0x004ea80401007387 */ /* 0x0083e60000100a00 */
[----:B0-----:R-:W3:Y:S04]  /*87010*/  LDL.LU.64 R6, [R1+0x108] ;  /* 0x0001080001067983 */ /* 0x001ee80000300a00 */
[----:B---3--:R0:W-:Y:S01]  /*87020*/  STL.64 [R1+0x4ec8], R6 ;  /* 0x004ec80601007387 */ /* 0x0081e20000100a00 */
[----:B-1----:R-:W3:Y:S02]  /*87030*/  LDL.LU R4, [R1+0x510] ;  /* 0x0005100001047983 */ /* 0x002ee40000300800 */
[----:B------:R-:W3:Y:S01]  /*87040*/  LDL.LU R5, [R1+0x514] ;  /* 0x0005140001057983 */ /* 0x000ee20000300800 */
[----:B0-----:R-:W4:Y:S01]  /*87050*/  LDL.LU R6, [R1+0x518] ;  /* 0x0005180001067983 */ /* 0x001f220000300800 */
[----:B------:R-:W4:Y:S03]  /*87060*/  LDL.LU R7, [R1+0x51c] ;  /* 0x00051c0001077983 */ /* 0x000f260000300800 */
[----:B----4-:R-:W-:Y:S01]  /*87070*/  STL.64 [R1+0x4ee0], R6 ;  /* 0x004ee00601007387 */ /* 0x010fe20000100a00 */
[----:B---3--:R0:W-:Y:S03]  /*87080*/  STL.64 [R1+0x4ed8], R4 ;  /* 0x004ed80401007387 */ /* 0x0081e60000100a00 */
[----:B0-----:R-:W3:Y:S01]  /*87090*/  LDL.LU R4, [R1+0x520] ;  /* 0x0005200001047983 */ /* 0x001ee20000300800 */
[----:B------:R-:W3:Y:S02]  /*870a0*/  LDL.LU R5, [R1+0x524] ;  /* 0x0005240001057983 */ /* 0x000ee40000300800 */
[----:B------:R-:W3:Y:S02]  /*870b0*/  LDL.LU R6, [R1+0x528] ;  /* 0x0005280001067983 */ /* 0x000ee40000300800 */
[----:B------:R-:W3:Y:S01]  /*870c0*/  LDL.LU R7, [R1+0x52c] ;  /* 0x00052c0001077983 */ /* 0x000ee20000300800 */
[----:B------:R-:W4:Y:S01]  /*870d0*/  LDL.LU R16, [R1+0x4d0] ;  /* 0x0004d00001107983 */ /* 0x000f220000300800 */
[----:B------:R-:W-:-:S02]  /*870e0*/  IMAD.MOV.U32 R28, RZ, RZ, R27 ;  /* 0x000000ffff1c7224 */ /* 0x000fc400078e001b */
[----:B------:R-:W4:Y:S02]  /*870f0*/  LDL.LU R17, [R1+0x4d4] ;  /* 0x0004d40001117983 */ /* 0x000f240000300800 */
[----:B------:R-:W-:Y:S01]  /*87100*/  IMAD.MOV.U32 R0, RZ, RZ, R26 ;  /* 0x000000ffff007224 */ /* 0x000fe200078e001a */
[----:B------:R-:W4:Y:S01]  /*87110*/  LDL.LU R18, [R1+0x4d8] ;  /* 0x0004d80001127983 */ /* 0x000f220000300800 */
[----:B------:R-:W4:Y:S02]  /*87120*/  LDL.LU R19, [R1+0x4dc] ;  /* 0x0004dc0001137983 */ /* 0x000f240000300800 */
[----:B------:R-:W4:Y:S02]  /*87130*/  LDL.LU.64 R22, [R1+0xd8] ;  /* 0x0000d80001167983 */ /* 0x000f240000300a00 */
[----:B------:R-:W4:Y:S01]  /*87140*/  LDL.LU.64 R26, [R1+0xc8] ;  /* 0x0000c800011a7983 */ /* 0x000f220000300a00 */
[----:B------:R-:W-:Y:S01]  /*87150*/  STL [R1+0x4cd4], R28 ;  /* 0x004cd41c01007387 */ /* 0x000fe20000100800 */
[----:B------:R-:W-:Y:S02]  /*87160*/  STL [R1+0x4cd0], R0 ;  /* 0x004cd00001007387 */ /* 0x000fe40000100800 */
[----:B------:R-:W-:Y:S02]  /*87170*/  STL [R1+0x49e4], R29 ;  /* 0x0049e41d01007387 */ /* 0x000fe40000100800 */
[----:B--2---:R-:W-:-:S02]  /*87180*/  IMAD.MOV.U32 R3, RZ, RZ, R14 ;  /* 0x000000ffff037224 */ /* 0x004fc400078e000e */
[----:B------:R-:W-:Y:S01]  /*87190*/  IMAD.MOV.U32 R2, RZ, RZ, R15 ;  /* 0x000000ffff027224 */ /* 0x000fe200078e000f */
[C---:B---3--:R-:W-:Y:S11]  /*871a0*/  HMMA.16816.F32.BF16 R4, R8.reuse, R14, R4 ;  /* 0x0000000e0804723c */ /* 0x048ff60000041804 */
[----:B------:R-:W-:Y:S11]  /*871b0*/  @!UPT UIADD3 URZ, URZ, URZ, URZ ;  /* 0x0000003f3f3ff290 */ /* 0x000ff6000fffe03f */
[----:B------:R-:W-:Y:S01]  /*871c0*/  @!UPT UIADD3 URZ, URZ, URZ, URZ ;  /* 0x0000003f3f3ff290 */ /* 0x000fe2000fffe03f */
[----:B------:R-:W-:Y:S01]  /*871d0*/  STL.64 [R1+0x520], R4 ;  /* 0x0005200401007387 */ /* 0x000fe20000100a00 */
[----:B------:R0:W-:Y:S03]  /*871e0*/  STL.64 [R1+0x528], R6 ;  /* 0x0005280601007387 */ /* 0x0001e60000100a00 */
        /* <DEDUP_REMOVED lines=18> */
[----:B------:R-:W-:Y:S02]  /*87310*/  IMAD.MOV.U32 R3, RZ, RZ, R7 ;  /* 0x000000ffff037224 */ /* 0x000fe400078e0007 */
[----:B------:R-:W2:Y:S01]  /*87320*/  LDL.LU.64 R6, [R1+0x4eb0] ;  /* 0x004eb00001067983 */ /* 0x000ea20000300a00 */
[----:B------:R-:W2:Y:S11]  /*87330*/  LDL.LU.64 R4, [R1+0x4ea8] ;  /* 0x004ea80001047983 */ /* 0x000eb60000300a00 */
[----:B------:R-:W-:Y:S06]  /*87340*/  @!UPT UIADD3 URZ, URZ, URZ, URZ ;  /* 0x0000003f3f3ff290 */ /* 0x000fec000fffe03f */
[----:B------:R-:W-:Y:S01]  /*87350*/  STL.64 [R1+0x500], R12 ;  /* 0x0005000c01007387 */ /* 0x000fe20000100a00 */
[----:B------:R0:W-:Y:S02]  /*87360*/  STL [R1+0x508], R14 ;  /* 0x0005080e01007387 */ /* 0x0001e40000100800 */
[----:B------:R-:W-:Y:S02]  /*87370*/  IMAD.MOV.U32 R29, RZ, RZ, R15 ;  /* 0x000000ffff1d7224 */ /* 0x000fe400078e000f */
[----:B0-----:R-:W2:Y:S03]  /*87380*/  LDL.LU.64 R14, [R1+0x4ea0] ;  /* 0x004ea000010e7983 */ /* 0x001ea60000300a00 */
[----:B------:R-:W-:Y:S02]  /*87390*/  STL [R1+0x4cf0], R29 ;  /* 0x004cf01d01007387 */ /* 0x000fe40000100800 */
[----:B------:R-:W-:Y:S02]  /*873a0*/  STL [R1+0x4cec], R3 ;  /* 0x004cec0301007387 */ /* 0x000fe40000100800 */
        /* <DEDUP_REMOVED lines=12> */
[C---:B--2---:R-:W-:Y:S11]  /*87470*/  HMMA.16816.F32.BF16 R12, R8.reuse, R6, R12 ;  /* 0x00000006080c723c */ /* 0x044ff6000004180c */
[----:B------:R-:W-:Y:S11]  /*87480*/  @!UPT UIADD3 URZ, URZ, URZ, URZ ;  /* 0x0000003f3f3ff290 */ /* 0x000ff6000fffe03f */
[----:B------:R-:W-:Y:S01]  /*87490*/  @!UPT UIADD3 URZ, URZ, URZ, URZ ;  /* 0x0000003f3f3ff290 */ /* 0x000fe2000fffe03f */
[----:B------:R-:W-:Y:S01]  /*874a0*/  STL.64 [R1+0x4e0], R12 ;  /* 0x0004e00c01007387 */ /* 0x000fe20000100a00 */
[----:B------:R0:W-:Y:S03]  /*874b0*/  STL.64 [R1+0x4e8], R14 ;  /* 0x0004e80e01007387 */ /* 0x0001e60000100a00 */
[----:B0-----:R-:W2:Y:S01]  /*874c0*/  LDL.LU.64 R14, [R1+0x4e80] ;  /* 0x004e8000010e7983 */ /* 0x001ea20000300a00 */
[----:B------:R-:W2:Y:S02]  /*874d0*/  LDL.LU.64 R12, [R1+0x4e78] ;  /* 0x004e7800010c7983 */ /* 0x000ea40000300a00 */
[----:B------:R-:W-:Y:S02]  /*874e0*/  IMAD.MOV.U32 R3, RZ, RZ, R6 ;  /* 0x000000ffff037224 */ /* 0x000fe400078e0006 */
[----:B------:R-:W-:Y:S02]  /*874f0*/  IMAD.MOV.U32 R2, RZ, RZ, R7 ;  /* 0x000000ffff027224 */ /* 0x000fe400078e0007 */
[C---:B----4-:R-:W-:Y:S03]  /*87500*/  HMMA.16816.F32.BF16 R4, R8.reuse, R22, R16 ;  /* 0x000000160804723c */ /* 0x050fe60000041810 */
[----:B------:R-:W-:Y:S01]  /*87510*/  STL [R1+0x4d00], R2 ;  /* 0x004d000201007387 */ /* 0x000fe20000100800 */
        /* <DEDUP_REMOVED lines=8> */
[----:B--2---:R-:W-:Y:S11]  /*875a0*/  HMMA.16816.F32.BF16 R4, R8, R26, R12 ;  /* 0x0000001a0804723c */ /* 0x004ff6000004180c */
[----:B------:R-:W-:Y:S11]  /*875b0*/  @!UPT UIADD3 URZ, URZ, URZ, URZ ;  /* 0x0000003f3f3ff290 */ /* 0x000ff6000fffe03f */
[----:B------:R-:W-:Y:S01]  /*875c0*/  @!UPT UIADD3 URZ, URZ, URZ, URZ ;  /* 0x0000003f3f3ff290 */ /* 0x000fe2000fffe03f */
[----:B------:R-:W-:Y:S01]  /*875d0*/  STL.64 [R1+0x4c0], R4 ;  /* 0x0004c00401007387 */ /* 0x000fe20000100a00 */
[----:B------:R0:W-:Y:S03]  /*875e0*/  STL.64 [R1+0x4c8], R6 ;  /* 0x0004c80601007387 */ /* 0x0001e60000100a00 */
[----:B0-----:R-:W2:Y:S04]  /*875f0*/  LDL.LU.64 R6, [R1+0x78] ;  /* 0x0000780001067983 */ /* 0x001ea80000300a00 */
[----:B--2---:R0:W-:Y:S04]  /*87600*/  STL.64 [R1+0x4e18], R6 ;  /* 0x004e180601007387 */ /* 0x0041e80000100a00 */
[----:B0-----:R-:W2:Y:S04]  /*87610*/  LDL.LU.64 R6, [R1+0x88] ;  /* 0x0000880001067983 */ /* 0x001ea80000300a00 */
[----:B--2---:R0:W-:Y:S01]  /*87620*/  STL.64 [R1+0x4e30], R6 ;  /* 0x004e300601007387 */ /* 0x0041e20000100a00 */
[----:B------:R-:W2:Y:S02]  /*87630*/  LDL.LU R16, [R1+0x460] ;  /* 0x0004600001107983 */ /* 0x000ea40000300800 */
[----:B------:R-:W2:Y:S02]  /*87640*/  LDL.LU R17, [R1+0x464] ;  /* 0x0004640001117983 */ /* 0x000ea40000300800 */
[----:B------:R-:W3:Y:S01]  /*87650*/  LDL.LU R18, [R1+0x468] ;  /* 0x0004680001127983 */ /* 0x000ee20000300800 */
[----:B------:R-:W3:Y:S04]  /*87660*/  LDL.LU R19, [R1+0x46c] ;  /* 0x00046c0001137983 */ /* 0x000ee80000300800 */
[----:B0-----:R-:W4:Y:S04]  /*87670*/  LDL.LU.64 R6, [R1+0x98] ;  /* 0x0000980001067983 */ /* 0x001f280000300a00 */
[----:B----4-:R0:W-:Y:S04]  /*87680*/  STL.64 [R1+0x4e48], R6 ;  /* 0x004e480601007387 */ /* 0x0101e80000100a00 */
[----:B0-----:R-:W4:Y:S04]  /*87690*/  LDL.LU.64 R6, [R1+0xa8] ;  /* 0x0000a80001067983 */ /* 0x001f280000300a00 */
[----:B----4-:R0:W-:Y:S04]  /*876a0*/  STL.64 [R1+0x4e60], R6 ;  /* 0x004e600601007387 */ /* 0x0101e80000100a00 */
[----:B0-----:R-:W4:Y:S01]  /*876b0*/  LDL.LU.64 R6, [R1+0xb8] ;  /* 0x0000b80001067983 */ /* 0x001f220000300a00 */
[----:B---3--:R-:W-:Y:S02]  /*876c0*/  STL.64 [R1+0x4e10], R18 ;  /* 0x004e101201007387 */ /* 0x008fe40000100a00 */
[----:B--2---:R0:W-:Y:S02]  /*876d0*/  STL.64 [R1+0x4e08], R16 ;  /* 0x004e081001007387 */ /* 0x0041e40000100a00 */
[----:B0-----:R-:W2:Y:S01]  /*876e0*/  LDL.LU R16, [R1+0x470] ;  /* 0x0004700001107983 */ /* 0x001ea20000300800 */
[----:B------:R-:W2:Y:S02]  /*876f0*/  LDL.LU R17, [R1+0x474] ;  /* 0x0004740001117983 */ /* 0x000ea40000300800 */
[----:B------:R-:W3:Y:S02]  /*87700*/  LDL.LU R18, [R1+0x478] ;  /* 0x0004780001127983 */ /* 0x000ee40000300800 */
[----:B------:R-:W3:Y:S02]  /*87710*/  LDL.LU R19, [R1+0x47c] ;  /* 0x00047c0001137983 */ /* 0x000ee40000300800 */
[----:B---3--:R-:W-:Y:S01]  /*87720*/  STL.64 [R1+0x4e28], R18 ;  /* 0x004e281201007387 */ /* 0x008fe20000100a00 */
[----:B--2---:R0:W-:Y:S03]  /*87730*/  STL.64 [R1+0x4e20], R16 ;  /* 0x004e201001007387 */ /* 0x0041e60000100a00 */
        /* <DEDUP_REMOVED lines=20> */
[----:B------:R-:W2:Y:S02]  /*87880*/  LDL.LU R18, [R1+0x4b8] ;  /* 0x0004b80001127983 */ /* 0x000ea40000300800 */
[----:B------:R-:W2:Y:S01]  /*87890*/  LDL.LU R19, [R1+0x4bc] ;  /* 0x0004bc0001137983 */ /* 0x000ea20000300800 */
[----:B------:R-:W3:Y:S01]  /*878a0*/  LDL.LU.64 R22, [R1+0x68] ;  /* 0x0000680001167983 */ /* 0x000ee20000300a00 */
[----:B------:R-:W-:-:S02]  /*878b0*/  IMAD.MOV.U32 R28, RZ, RZ, R27 ;  /* 0x000000ffff1c7224 */ /* 0x000fc400078e001b */
[----:B------:R-:W3:Y:S02]  /*878c0*/  LDL.LU R12, [R1+0x450] ;  /* 0x00045000010c7983 */ /* 0x000ee40000300800 */
[----:B------:R-:W-:Y:S01]  /*878d0*/  IMAD.MOV.U32 R3, RZ, RZ, R26 ;  /* 0x000000ffff037224 */ /* 0x000fe200078e001a */
[----:B------:R-:W3:Y:S01]  /*878e0*/  LDL.LU R13, [R1+0x454] ;  /* 0x00045400010d7983 */ /* 0x000ee20000300800 */
[----:B------:R-:W3:Y:S02]  /*878f0*/  LDL.LU R14, [R1+0x458] ;  /* 0x00045800010e7983 */ /* 0x000ee40000300800 */
[----:B------:R-:W3:Y:S02]  /*87900*/  LDL.LU R15, [R1+0x45c] ;  /* 0x00045c00010f7983 */ /* 0x000ee40000300800 */
[----:B------:R-:W3:Y:S01]  /*87910*/  LDL.LU.64 R26, [R1+0x58] ;  /* 0x00005800011a7983 */ /* 0x000ee20000300a00 */
[----:B------:R-:W-:Y:S01]  /*87920*/  STL [R1+0x4d10], R28 ;  /* 0x004d101c01007387 */ /* 0x000fe20000100800 */
[----:B------:R-:W-:Y:S02]  /*87930*/  STL [R1+0x4d0c], R3 ;  /* 0x004d0c0301007387 */ /* 0x000fe40000100800 */
[----:B----4-:R-:W-:-:S02]  /*87940*/  IMAD.MOV.U32 R0, RZ, RZ, R6 ;  /* 0x000000ffff007224 */ /* 0x010fc400078e0006 */
[----:B------:R-:W-:Y:S01]  /*87950*/  IMAD.MOV.U32 R2, RZ, RZ, R7 ;  /* 0x000000ffff027224 */ /* 0x000fe200078e0007 */
[C---:B--2---:R-:W-:Y:S11]  /*87960*/  HMMA.16816.F32.BF16 R16, R8.reuse, R6, R16 ;  /* 0x000000060810723c */ /* 0x044ff60000041810 */
        /* <DEDUP_REMOVED lines=42> */
[----:B--2---:R-:W-:Y:S11]  /*87c10*/  HMMA.16816.F32.BF16 R16, R8, R6, R16 ;  /* 0x000000060810723c */ /* 0x004ff60000041810 */
[----:B------:R-:W-:Y:S11]  /*87c20*/  @!UPT UIADD3 URZ, URZ, URZ, URZ ;  /* 0x0000003f3f3ff290 */ /* 0x000ff6000fffe03f */
[----:B------:R-:W-:Y:S01]  /*87c30*/  @!UPT UIADD3 URZ, URZ, URZ, URZ ;  /* 0x0000003f3f3ff290 */ /* 0x000fe2000fffe03f */
[----:B------:R-:W-:Y:S01]  /*87c40*/  STL.64 [R1+0x470], R16 ;  /* 0x0004701001007387 */ /* 0x000fe20000100a00 */
[----:B------:R0:W-:Y:S03]  /*87c50*/  STL.64 [R1+0x478], R18 ;  /* 0x0004781201007387 */ /* 0x0001e60000100a00 */
[----:B0-----:R-:W2:Y:S01]  /*87c60*/  LDL.LU.64 R18, [R1+0x4e10] ;  /* 0x004e100001127983 */ /* 0x001ea20000300a00 */
[----:B------:R-:W2:Y:S02]  /*87c70*/  LDL.LU.64 R16, [R1+0x4e08] ;  /* 0x004e080001107983 */ /* 0x000ea40000300a00 */
[----:B------:R-:W-:Y:S02]  /*87c80*/  IMAD.MOV.U32 R0, RZ, RZ, R6 ;  /* 0x000000ffff007224 */ /* 0x000fe400078e0006 */
[----:B------:R-:W-:-:S05]  /*87c90*/  IMAD.MOV.U32 R29, RZ, RZ, R7 ;  /* 0x000000ffff1d7224 */ /* 0x000fca00078e0007 */
[----:B------:R-:W-:Y:S01]  /*87ca0*/  STL [R1+0x4d38], R29 ;  /* 0x004d381d01007387 */ /* 0x000fe20000100800 */
[----:B------:R-:W-:Y:S02]  /*87cb0*/  STL [R1+0x4d34], R0 ;  /* 0x004d340001007387 */ /* 0x000fe40000100800 */
[----:B---3--:R-:W-:Y:S02]  /*87cc0*/  IMAD.MOV.U32 R28, RZ, RZ, R23 ;  /* 0x000000ffff1c7224 */ /* 0x008fe400078e0017 */
[----:B------:R-:W-:Y:S01]  /*87cd0*/  IMAD.MOV.U32 R3, RZ, RZ, R22 ;  /* 0x000000ffff037224 */ /* 0x000fe200078e0016 */
[C---:B--2---:R-:W-:Y:S11]  /*87ce0*/  HMMA.16816.F32.BF16 R4, R8.reuse, R22, R16 ;  /* 0x000000160804723c */ /* 0x044ff60000041810 */
[----:B------:R-:W-:Y:S11]  /*87cf0*/  @!UPT UIADD3 URZ, URZ, URZ, URZ ;  /* 0x0000003f3f3ff290 */ /* 0x000ff6000fffe03f */
[----:B------:R-:W-:Y:S01]  /*87d00*/  @!UPT UIADD3 URZ, URZ, URZ, URZ ;  /* 0x0000003f3f3ff290 */ /* 0x000fe2000fffe03f */
[----:B------:R-:W-:Y:S01]  /*87d10*/  STL.64 [R1+0x460], R4 ;  /* 0x0004600401007387 */ /* 0x000fe20000100a00 */
[----:B------:R0:W-:Y:S02]  /*87d20*/  STL.64 [R1+0x468], R6 ;  /* 0x0004680601007387 */ /* 0x0001e40000100a00 */
[----:B0-----:R-:W-:Y:S01]  /*87d30*/  HMMA.16816.F32.BF16 R4, R8, R26, R12 ;  /* 0x0000001a0804723c */ /* 0x001fe2000004180c */
[----:B------:R-:W-:Y:S01]  /*87d40*/  STL [R1+0x4d40], R28 ;  /* 0x004d401c01007387 */ /* 0x000fe20000100800 */
[----:B------:R-:W-:Y:S11]  /*87d50*/  STL [R1+0x4d3c], R3 ;  /* 0x004d3c0301007387 */ /* 0x000ff60000100800 */
[----:B------:R-:W-:Y:S10]  /*87d60*/  @!UPT UIADD3 URZ, URZ, URZ, URZ ;  /* 0x0000003f3f3ff290 */ /* 0x000ff4000fffe03f */
[----:B------:R-:W-:Y:S01]  /*87d70*/  STL.64 [R1+0x450], R4 ;  /* 0x0004500401007387 */ /* 0x000fe20000100a00 */
[----:B------:R-:W-:Y:S02]  /*87d80*/  STL.64 [R1+0x458], R6 ;  /* 0x0004580601007387 */ /* 0x000fe40000100a00 */
[----:B------:R-:W2:Y:S02]  /*87d90*/  LDL.LU R20, [R1+0x3f0] ;  /* 0x0003f00001147983 */ /* 0x000ea40000300800 */
[----:B------:R-:W2:Y:S01]  /*87da0*/  LDL.LU R21, [R1+0x3f4] ;  /* 0x0003f40001157983 */ /* 0x000ea20000300800 */
[----:B------:R-:W3:Y:S01]  /*87db0*/  LDL.LU R22, [R1+0x3f8] ;  /* 0x0003f80001167983 */ /* 0x000ee20000300800 */
[----:B------:R-:W3:Y:S02]  /*87dc0*/  LDL.LU R23, [R1+0x3fc] ;  /* 0x0003fc0001177983 */ /* 0x000ee40000300800 */
[----:B------:R-:W4:Y:S02]  /*87dd0*/  LDL.LU R16, [R1+0x440] ;  /* 0x0004400001107983 */ /* 0x000f240000300800 */
[----:B------:R-:W4:Y:S01]  /*87de0*/  LDL.LU R17, [R1+0x444] ;  /* 0x0004440001117983 */ /* 0x000f220000300800 */
[----:B------:R-:W4:Y:S01]  /*87df0*/  LDL.LU R18, [R1+0x448] ;  /* 0x0004480001127983 */ /* 0x000f220000300800 */
[----:B------:R-:W4:Y:S02]  /*87e00*/  LDL.LU R19, [R1+0x44c] ;  /* 0x00044c0001137983 */ /* 0x000f240000300800 */
[----:B------:R-:W4:Y:S01]  /*87e10*/  LDL.LU.64 R14, [R1+0x48] ;  /* 0x00004800010e7983 */ /* 0x000f220000300a00 */
[----:B---3--:R-:W-:Y:S01]  /*87e20*/  STL.64 [R1+0x4db8], R22 ;  /* 0x004db81601007387 */ /* 0x008fe20000100a00 */
[----:B--2---:R0:W-:Y:S03]  /*87e30*/  STL.64 [R1+0x4db0], R20 ;  /* 0x004db01401007387 */ /* 0x0041e60000100a00 */
[----:B0-----:R-:W2:Y:S01]  /*87e40*/  LDL.LU R20, [R1+0x400] ;  /* 0x0004000001147983 */ /* 0x001ea20000300800 */
[----:B------:R-:W2:Y:S02]  /*87e50*/  LDL.LU R21, [R1+0x404] ;  /* 0x0004040001157983 */ /* 0x000ea40000300800 */
[----:B------:R-:W3:Y:S02]  /*87e60*/  LDL.LU R22, [R1+0x408] ;  /* 0x0004080001167983 */ /* 0x000ee40000300800 */
[----:B------:R-:W3:Y:S02]  /*87e70*/  LDL.LU R23, [R1+0x40c] ;  /* 0x00040c0001177983 */ /* 0x000ee40000300800 */
[----:B---3--:R0:W-:Y:S01]  /*87e80*/  STL.64 [R1+0x4dc8], R22 ;  /* 0x004dc81601007387 */ /* 0x0081e20000100a00 */
[----:B--2---:R-:W-:Y:S03]  /*87e90*/  STL.64 [R1+0x4dc0], R20 ;  /* 0x004dc01401007387 */ /* 0x004fe60000100a00 */
[----:B0-----:R-:W2:Y:S04]  /*87ea0*/  LDL.LU.64 R22, [R1+0x18] ;  /* 0x0000180001167983 */ /* 0x001ea80000300a00 */
[----:B--2---:R0:W-:Y:S04]  /*87eb0*/  STL.64 [R1+0x4dd8], R22 ;  /* 0x004dd81601007387 */ /* 0x0041e80000100a00 */
[----:B0-----:R-:W2:Y:S01]  /*87ec0*/  LDL.LU.64 R22, [R1+0x28] ;  /* 0x0000280001167983 */ /* 0x001ea20000300a00 */
[----:B------:R-:W-:-:S02]  /*87ed0*/  IMAD.MOV.U32 R0, RZ, RZ, R26 ;  /* 0x000000ffff007224 */ /* 0x000fc400078e001a */
[----:B------:R-:W-:Y:S01]  /*87ee0*/  IMAD.MOV.U32 R2, RZ, RZ, R27 ;  /* 0x000000ffff027224 */ /* 0x000fe200078e001b */
[----:B--2---:R0:W-:Y:S04]  /*87ef0*/  STL.64 [R1+0x4df0], R22 ;  /* 0x004df01601007387 */ /* 0x0041e80000100a00 */
[----:B0-----:R-:W2:Y:S01]  /*87f00*/  LDL.LU.64 R22, [R1+0x38] ;  /* 0x0000380001167983 */ /* 0x001ea20000300a00 */
[----:B------:R-:W3:Y:S03]  /*87f10*/  LDL.LU.64 R26, [R1+0x8] ;  /* 0x00000800011a7983 */ /* 0x000ee60000300a00 */
[----:B---3--:R0:W-:Y:S01]  /*87f20*/  STL.64 [R1+0x4dd0], R26 ;  /* 0x004dd01a01007387 */ /* 0x0081e20000100a00 */
[----:B------:R-:W3:Y:S02]  /*87f30*/  LDL.LU R24, [R1+0x410] ;  /* 0x0004100001187983 */ /* 0x000ee40000300800 */
[----:B------:R-:W3:Y:S01]  /*87f40*/  LDL.LU R25, [R1+0x414] ;  /* 0x0004140001197983 */ /* 0x000ee20000300800 */
[----:B0-----:R-:W2:Y:S01]  /*87f50*/  LDL.LU R26, [R1+0x418] ;  /* 0x00041800011a7983 */ /* 0x001ea20000300800 */
[----:B------:R-:W2:Y:S03]  /*87f60*/  LDL.LU R27, [R1+0x41c] ;  /* 0x00041c00011b7983 */ /* 0x000ea60000300800 */
[----:B--2---:R-:W-:Y:S01]  /*87f70*/  STL.64 [R1+0x4de8], R26 ;  /* 0x004de81a01007387 */ /* 0x004fe20000100a00 */
[----:B---3--:R0:W-:Y:S03]  /*87f80*/  STL.64 [R1+0x4de0], R24 ;  /* 0x004de01801007387 */ /* 0x0081e60000100a00 */
[----:B0-----:R-:W2:Y:S01]  /*87f90*/  LDL.LU R24, [R1+0x420] ;  /* 0x0004200001187983 */ /* 0x001ea20000300800 */
[----:B------:R-:W2:Y:S02]  /*87fa0*/  LDL.LU R25, [R1+0x424] ;  /* 0x0004240001197983 */ /* 0x000ea40000300800 */
[----:B------:R-:W3:Y:S02]  /*87fb0*/  LDL.LU R26, [R1+0x428] ;  /* 0x00042800011a7983 */ /* 0x000ee40000300800 */
[----:B------:R-:W3:Y:S01]  /*87fc0*/  LDL.LU R27, [R1+0x42c] ;  /* 0x00042c00011b7983 */ /* 0x000ee20000300800 */
[----:B----4-:R-:W-:Y:S01]  /*87fd0*/  HMMA.16816.F32.BF16 R4, R8, R14, R16 ;  /* 0x0000000e0804723c */ /* 0x010fe20000041810 */
[----:B---3--:R-:W-:Y:S01]  /*87fe0*/  STL.64 [R1+0x4e00], R26 ;  /* 0x004e001a01007387 */ /* 0x008fe20000100a00 */
[----:B--2---:R0:W-:Y:S03]  /*87ff0*/  STL.64 [R1+0x4df8], R24 ;  /* 0x004df81801007387 */ /* 0x0041e60000100a00 */
[----:B0-----:R-:W2:Y:S01]  /*88000*/  LDL.LU R24, [R1+0x430] ;  /* 0x0004300001187983 */ /* 0x001ea20000300800 */
[----:B------:R-:W2:Y:S02]  /*88010*/  LDL.LU R25, [R1+0x434] ;  /* 0x0004340001197983 */ /* 0x000ea40000300800 */
[----:B------:R-:W2:Y:S02]  /*88020*/  LDL.LU R26, [R1+0x438] ;  /* 0x00043800011a7983 */ /* 0x000ea40000300800 */
[----:B------:R-:W2:Y:S01]  /*88030*/  LDL.LU R27, [R1+0x43c] ;  /* 0x00043c00011b7983 */ /* 0x000ea20000300800 */
[----:B------:R-:W-:Y:S01]  /*88040*/  STL [R1+0x4d48], R2 ;  /* 0x004d480201007387 */ /* 0x000fe20000100800 */
[----:B------:R-:W-:Y:S11]  /*88050*/  STL [R1+0x4d44], R0 ;  /* 0x004d440001007387 */ /* 0x000ff60000100800 */
[----:B------:R0:W-:Y:S02]  /*88060*/  STL.64 [R1+0x440], R4 ;  /* 0x0004400401007387 */ /* 0x0001e40000100a00 */
[----:B------:R1:W-:Y:S01]  /*88070*/  STL.64 [R1+0x448], R6 ;  /* 0x0004480601007387 */ /* 0x0003e20000100a00 */
[----:B------:R-:W3:Y:S01]  /*88080*/  LDL.LU R16, [R1+0x3e0] ;  /* 0x0003e00001107983 */ /* 0x000ee20000300800 */
[----:B------:R-:W3:Y:S02]  /*88090*/  LDL.LU R17, [R1+0x3e4] ;  /* 0x0003e40001117983 */ /* 0x000ee40000300800 */
[----:B------:R-:W3:Y:S02]  /*880a0*/  LDL.LU R18, [R1+0x3e8] ;  /* 0x0003e80001127983 */ /* 0x000ee40000300800 */
[----:B------:R-:W3:Y:S02]  /*880b0*/  LDL.LU R19, [R1+0x3ec] ;  /* 0x0003ec0001137983 */ /* 0x000ee40000300800 */
[----:B------:R-:W-:-:S02]  /*880c0*/  IMAD.MOV.U32 R29, RZ, RZ, R15 ;  /* 0x000000ffff1d7224 */ /* 0x000fc400078e000f */
[----:B------:R-:W-:Y:S01]  /*880d0*/  IMAD.MOV.U32 R3, RZ, RZ, R14 ;  /* 0x000000ffff037224 */ /* 0x000fe200078e000e */
[----:B0-----:R-:W4:Y:S01]  /*880e0*/  LDL.LU R4, [R1+0x3d0] ;  /* 0x0003d00001047983 */ /* 0x001f220000300800 */
[----:B------:R-:W4:Y:S02]  /*880f0*/  LDL.LU R5, [R1+0x3d4] ;  /* 0x0003d40001057983 */ /* 0x000f240000300800 */
[----:B-1----:R-:W4:Y:S02]  /*88100*/  LDL.LU R6, [R1+0x3d8] ;  /* 0x0003d80001067983 */ /* 0x002f240000300800 */
[----:B------:R-:W4:Y:S01]  /*88110*/  LDL.LU R7, [R1+0x3dc] ;  /* 0x0003dc0001077983 */ /* 0x000f220000300800 */
[----:B------:R-:W3:Y:S01]  /*88120*/  LDL.LU R12, [R1+0x3c0] ;  /* 0x0003c000010c7983 */ /* 0x000ee20000300800 */
[----:B------:R-:W3:Y:S02]  /*88130*/  LDL.LU R13, [R1+0x3c4] ;  /* 0x0003c400010d7983 */ /* 0x000ee40000300800 */
[----:B------:R-:W3:Y:S02]  /*88140*/  LDL.LU R14, [R1+0x3c8] ;  /* 0x0003c800010e7983 */ /* 0x000ee40000300800 */
[----:B------:R-:W3:Y:S01]  /*88150*/  LDL.LU R15, [R1+0x3cc] ;  /* 0x0003cc00010f7983 */ /* 0x000ee20000300800 */
[----:B------:R-:W-:Y:S01]  /*88160*/  STL [R1+0x4d50], R29 ;  /* 0x004d501d01007387 */ /* 0x000fe20000100800 */
[----:B------:R-:W-:Y:S02]  /*88170*/  STL [R1+0x4d4c], R3 ;  /* 0x004d4c0301007387 */ /* 0x000fe40000100800 */
[----:B------:R-:W-:-:S02]  /*88180*/  IMAD.MOV.U32 R0, RZ, RZ, R22 ;  /* 0x000000ffff007224 */ /* 0x000fc400078e0016 */
        /* <DEDUP_REMOVED lines=39> */
[----:B------:R-:W3:Y:S01]  /*88400*/  LDL.LU.64 R24, [R1+0x4da0] ;  /* 0x004da00001187983 */ /* 0x000ee20000300a00 */
[C---:B--2---:R-:W-:Y:S11]  /*88410*/  HMMA.16816.F32.BF16 R20, R8.reuse, R26, R20 ;  /* 0x0000001a0814723c */ /* 0x044ff60000041814 */
[----:B------:R-:W-:Y:S11]  /*88420*/  @!UPT UIADD3 URZ, URZ, URZ, URZ ;  /* 0x0000003f3f3ff290 */ /* 0x000ff6000fffe03f */
[----:B------:R-:W-:Y:S01]  /*88430*/  @!UPT UIADD3 URZ, URZ, URZ, URZ ;  /* 0x0000003f3f3ff290 */ /* 0x000fe2000fffe03f */
[----:B------:R-:W-:Y:S01]  /*88440*/  STL.64 [R1+0x3f0], R20 ;  /* 0x0003f01401007387 */ /* 0x000fe20000100a00 */
[----:B------:R0:W-:Y:S03]  /*88450*/  STL.64 [R1+0x3f8], R22 ;  /* 0x0003f81601007387 */ /* 0x0001e60000100a00 */
[----:B0-----:R-:W2:Y:S01]  /*88460*/  LDL.LU.64 R22, [R1+0x4d98] ;  /* 0x004d980001167983 */ /* 0x001ea20000300a00 */
[----:B------:R-:W4:Y:S02]  /*88470*/  LDL.LU.64 R20, [R1+0x4d90] ;  /* 0x004d900001147983 */ /* 0x000f240000300a00 */
[----:B------:R0:W-:Y:S02]  /*88480*/  STL.64 [R1+0x4a28], R26 ;  /* 0x004a281a01007387 */ /* 0x0001e40000100a00 */
[----:B---3--:R-:W-:Y:S01]  /*88490*/  STL.64 [R1+0x4a20], R24 ;  /* 0x004a201801007387 */ /* 0x008fe20000100a00 */
[----:B0-----:R-:W3:Y:S01]  /*884a0*/  LDL.LU R26, [R1+0x1a8] ;  /* 0x0001a800011a7983 */ /* 0x001ee20000300800 */
[----:B------:R-:W3:Y:S01]  /*884b0*/  LDL.LU R27, [R1+0x1ac] ;  /* 0x0001ac00011b7983 */ /* 0x000ee20000300800 */
[C---:B--2---:R-:W-:Y:S11]  /*884c0*/  HMMA.16816.F32.BF16 R16, R8.reuse, R22, R16 ;  /* 0x000000160810723c */ /* 0x044ff60000041810 */
[----:B------:R-:W-:Y:S11]  /*884d0*/  @!UPT UIADD3 URZ, URZ, URZ, URZ ;  /* 0x0000003f3f3ff290 */ /* 0x000ff6000fffe03f */
[----:B------:R-:W-:Y:S01]  /*884e0*/  @!UPT UIADD3 URZ, URZ, URZ, URZ ;  /* 0x0000003f3f3ff290 */ /* 0x000fe2000fffe03f */
[----:B------:R-:W-:Y:S01]  /*884f0*/  STL.64 [R1+0x3e0], R16 ;  /* 0x0003e01001007387 */ /* 0x000fe20000100a00 */
[----:B------:R0:W-:Y:S03]  /*88500*/  STL.64 [R1+0x3e8], R18 ;  /* 0x0003e81201007387 */ /* 0x0001e60000100a00 */
[----:B0-----:R-:W2:Y:S01]  /*88510*/  LDL.LU.64 R18, [R1+0x4d88] ;  /* 0x004d880001127983 */ /* 0x001ea20000300a00 */
[----:B------:R-:W3:Y:S02]  /*88520*/  LDL.LU.64 R16, [R1+0x4d80] ;  /* 0x004d800001107983 */ /* 0x000ee40000300a00 */
[----:B------:R-:W-:Y:S02]  /*88530*/  STL.64 [R1+0x4a18], R22 ;  /* 0x004a181601007387 */ /* 0x000fe40000100a00 */
[----:B----4-:R0:W-:Y:S02]  /*88540*/  STL.64 [R1+0x4a10], R20 ;  /* 0x004a101401007387 */ /* 0x0101e40000100a00 */
[----:B0-----:R-:W4:Y:S01]  /*88550*/  LDL.LU R20, [R1+0x3a0] ;  /* 0x0003a00001147983 */ /* 0x001f220000300800 */
[----:B------:R-:W4:Y:S02]  /*88560*/  LDL.LU R21, [R1+0x3a4] ;  /* 0x0003a40001157983 */ /* 0x000f240000300800 */
[----:B------:R-:W4:Y:S02]  /*88570*/  LDL.LU R22, [R1+0x3a8] ;  /* 0x0003a80001167983 */ /* 0x000f240000300800 */
[----:B------:R-:W4:Y:S01]  /*88580*/  LDL.LU R23, [R1+0x3ac] ;  /* 0x0003ac0001177983 */ /* 0x000f220000300800 */
        /* <DEDUP_REMOVED lines=11> */
[----:B--2---:R-:W-:Y:S02]  /*88640*/  HMMA.16816.F32.BF16 R8, R8, R6, R12 ;  /* 0x000000060808723c */ /* 0x004fe4000004180c */
[----:B------:R-:W3:Y:S01]  /*88650*/  LDL.LU.64 R14, [R1+0x4d68] ;  /* 0x004d6800010e7983 */ /* 0x000ee20000300a00 */
[----:B------:R-:W3:Y:S11]  /*88660*/  LDL.LU.64 R12, [R1+0x4d60] ;  /* 0x004d6000010c7983 */ /* 0x000ef60000300a00 */
[----:B------:R-:W-:Y:S09]  /*88670*/  @!UPT UIADD3 URZ, URZ, URZ, URZ ;  /* 0x0000003f3f3ff290 */ /* 0x000ff2000fffe03f */
[----:B------:R0:W-:Y:S01]  /*88680*/  STL.64 [R1+0x3c0], R8 ;  /* 0x0003c00801007387 */ /* 0x0001e20000100a00 */
[----:B------:R1:W-:Y:S03]  /*88690*/  STL.64 [R1+0x3c8], R10 ;  /* 0x0003c80a01007387 */ /* 0x0003e60000100a00 */
[----:B0-----:R-:W3:Y:S01]  /*886a0*/  LDL.LU R8, [R1+0x3b0] ;  /* 0x0003b00001087983 */ /* 0x001ee20000300800 */
[----:B------:R-:W3:Y:S02]  /*886b0*/  LDL.LU R9, [R1+0x3b4] ;  /* 0x0003b40001097983 */ /* 0x000ee40000300800 */
[----:B-1----:R-:W3:Y:S02]  /*886c0*/  LDL.LU R10, [R1+0x3b8] ;  /* 0x0003b800010a7983 */ /* 0x002ee40000300800 */
[----:B------:R-:W3:Y:S01]  /*886d0*/  LDL.LU R11, [R1+0x3bc] ;  /* 0x0003bc00010b7983 */ /* 0x000ee20000300800 */
[----:B------:R-:W-:Y:S01]  /*886e0*/  STL.64 [R1+0x4a38], R6 ;  /* 0x004a380601007387 */ /* 0x000fe20000100a00 */
[----:B----4-:R3:W-:Y:S02]  /*886f0*/  STL.64 [R1+0x4a30], R4 ;  /* 0x004a300401007387 */ /* 0x0107e40000100a00 */
[C---:B---3--:R-:W-:Y:S01]  /*88700*/  HMMA.16816.F32.BF16 R4, R12.reuse, R18, R8 ;  /* 0x000000120c04723c */ /* 0x048fe20000041808 */
[----:B------:R-:W2:Y:S11]  /*88710*/  LDL.LU R8, [R1+0x1c0] ;  /* 0x0001c00001087983 */ /* 0x000eb60000300800 */
[----:B------:R-:W-:Y:S11]  /*88720*/  @!UPT UIADD3 URZ, URZ, URZ, URZ ;  /* 0x0000003f3f3ff290 */ /* 0x000ff6000fffe03f */
[----:B------:R-:W-:Y:S01]  /*88730*/  STL.64 [R1+0x3b0], R4 ;  /* 0x0003b00401007387 */ /* 0x000fe20000100a00 */
[----:B------:R0:W-:Y:S02]  /*88740*/  STL.64 [R1+0x3b8], R6 ;  /* 0x0003b80601007387 */ /* 0x0001e40000100a00 */
[----:B------:R-:W2:Y:S02]  /*88750*/  LDL.LU R9, [R1+0x1c4] ;  /* 0x0001c40001097983 */ /* 0x000ea40000300800 */
[----:B------:R-:W3:Y:S01]  /*88760*/  LDL.LU R10, [R1+0x1c8] ;  /* 0x0001c800010a7983 */ /* 0x000ee20000300800 */
[----:B------:R-:W3:Y:S01]  /*88770*/  LDL.LU R11, [R1+0x1cc] ;  /* 0x0001cc00010b7983 */ /* 0x000ee20000300800 */
[----:B0-----:R-:W-:Y:S07]  /*88780*/  HMMA.16816.F32.BF16 R4, R12, R26, R20 ;  /* 0x0000001a0c04723c */ /* 0x001fee0000041814 */
[----:B------:R-:W-:-:S02]  /*88790*/  IMAD.MOV.U32 R26, RZ, RZ, R3 ;  /* 0x000000ffff1a7224 */ /* 0x000fc400078e0003 */
[----:B------:R-:W-:Y:S01]  /*887a0*/  IMAD.MOV.U32 R27, RZ, RZ, R28 ;  /* 0x000000ffff1b7224 */ /* 0x000fe200078e001c */
[----:B---3--:R-:W-:Y:S01]  /*887b0*/  STL.64 [R1+0x4a48], R10 ;  /* 0x004a480a01007387 */ /* 0x008fe20000100a00 */
[----:B--2---:R-:W-:Y:S02]  /*887c0*/  STL.64 [R1+0x4a40], R8 ;  /* 0x004a400801007387 */ /* 0x004fe40000100a00 */
[----:B------:R-:W2:Y:S10]  /*887d0*/  LDL.LU R3, [R1+0x4d5c] ;  /* 0x004d5c0001037983 */ /* 0x000eb40000300800 */
[----:B------:R0:W-:Y:S01]  /*887e0*/  STL.64 [R1+0x3a0], R4 ;  /* 0x0003a00401007387 */ /* 0x0001e20000100a00 */
[----:B------:R1:W-:Y:S01]  /*887f0*/  STL.64 [R1+0x3a8], R6 ;  /* 0x0003a80601007387 */ /* 0x0003e20000100a00 */
[----:B------:R-:W3:Y:S02]  /*88800*/  LDL.LU R28, [R1+0x4d58] ;  /* 0x004d5800011c7983 */ /* 0x000ee40000300800 */
[----:B------:R4:W-:Y:S01]  /*88810*/  STL.64 [R1+0x4a50], R26 ;  /* 0x004a501a01007387 */ /* 0x0009e20000100a00 */
[----:B0-----:R-:W2:Y:S01]  /*88820*/  LDL.LU R4, [R1+0x200] ;  /* 0x0002000001047983 */ /* 0x001ea20000300800 */
[----:B------:R-:W2:Y:S02]  /*88830*/  LDL.LU R5, [R1+0x204] ;  /* 0x0002040001057983 */ /* 0x000ea40000300800 */
[----:B-1----:R-:W2:Y:S02]  /*88840*/  LDL.LU R6, [R1+0x208] ;  /* 0x0002080001067983 */ /* 0x002ea40000300800 */
[----:B------:R-:W2:Y:S02]  /*88850*/  LDL.LU R7, [R1+0x20c] ;  /* 0x00020c0001077983 */ /* 0x000ea40000300800 */
[----:B------:R-:W-:-:S02]  /*88860*/  IMAD.MOV.U32 R10, RZ, RZ, R0 ;  /* 0x000000ffff0a7224 */ /* 0x000fc400078e0000 */
[----:B------:R-:W-:Y:S01]  /*88870*/  IMAD.MOV.U32 R11, RZ, RZ, R29 ;  /* 0x000000ffff0b7224 */ /* 0x000fe200078e001d */
[----:B--2---:R0:W-:Y:S01]  /*88880*/  STL.64 [R1+0x4a60], R6 ;  /* 0x004a600601007387 */ /* 0x0041e20000100a00 */
[----:B------:R-:W-:Y:S02]  /*88890*/  STL.64 [R1+0x4a58], R4 ;  /* 0x004a580401007387 */ /* 0x000fe40000100a00 */
[----:B------:R-:W2:Y:S02]  /*888a0*/  LDL.LU R0, [R1+0x4d54] ;  /* 0x004d540001007983 */ /* 0x000ea40000300800 */
[----:B------:R-:W2:Y:S01]  /*888b0*/  LDL.LU R29, [R1+0x4d50] ;  /* 0x004d5000011d7983 */ /* 0x000ea20000300800 */
[----:B------:R1:W-:Y:S01]  /*888c0*/  STL.64 [R1+0x4a68], R10 ;  /* 0x004a680a01007387 */ /* 0x0003e20000100a00 */
[----:B------:R-:W2:Y:S02]  /*888d0*/  LDL.LU R24, [R1+0x210] ;  /* 0x0002100001187983 */ /* 0x000ea40000300800 */
[----:B------:R-:W2:Y:S02]  /*888e0*/  LDL.LU R25, [R1+0x214] ;  /* 0x0002140001197983 */ /* 0x000ea40000300800 */
[----:B----4-:R-:W4:Y:S01]  /*888f0*/  LDL.LU R26, [R1+0x218] ;  /* 0x00021800011a7983 */ /* 0x010f220000300800 */
[----:B------:R-:W4:Y:S01]  /*88900*/  LDL.LU R27, [R1+0x21c] ;  /* 0x00021c00011b7983 */ /* 0x000f220000300800 */
[----:B0-----:R-:W-:-:S02]  /*88910*/  IMAD.MOV.U32 R6, RZ, RZ, R3 ;  /* 0x000000ffff067224 */ /* 0x001fc400078e0003 */
[----:B------:R-:W-:Y:S01]  /*88920*/  IMAD.MOV.U32 R7, RZ, RZ, R2 ;  /* 0x000000ffff077224 */ /* 0x000fe200078e0002 */
[----:B----4-:R0:W-:Y:S01]  /*88930*/  STL.64 [R1+0x4a78], R26 ;  /* 0x004a781a01007387 */ /* 0x0101e20000100a00 */
[----:B--2---:R-:W-:Y:S02]  /*88940*/  STL.64 [R1+0x4a70], R24 ;  /* 0x004a701801007387 */ /* 0x004fe40000100a00 */
[----:B------:R-:W2:Y:S02]  /*88950*/  LDL.LU R3, [R1+0x4d4c] ;  /* 0x004d4c0001037983 */ /* 0x000ea40000300800 */
[----:B------:R-:W4:Y:S01]  /*88960*/  LDL.LU R2, [R1+0x4d48] ;  /* 0x004d480001027983 */ /* 0x000f220000300800 */
[----:B------:R-:W-:Y:S01]  /*88970*/  STL.64 [R1+0x4a80], R6 ;  /* 0x004a800601007387 */ /* 0x000fe20000100a00 */
[----:B------:R-:W2:Y:S02]  /*88980*/  LDL.LU R8, [R1+0x220] ;  /* 0x0002200001087983 */ /* 0x000ea40000300800 */
[----:B------:R-:W2:Y:S02]  /*88990*/  LDL.LU R9, [R1+0x224] ;  /* 0x0002240001097983 */ /* 0x000ea40000300800 */
[----:B-1----:R-:W2:Y:S01]  /*889a0*/  LDL.LU R10, [R1+0x228] ;  /* 0x00022800010a7983 */ /* 0x002ea20000300800 */
[----:B------:R-:W2:Y:S01]  /*889b0*/  LDL.LU R11, [R1+0x22c] ;  /* 0x00022c00010b7983 */ /* 0x000ea20000300800 */
[----:B0-----:R-:W-:-:S02]  /*889c0*/  IMAD.MOV.U32 R26, RZ, RZ, R0 ;  /* 0x000000ffff1a7224 */ /* 0x001fc400078e0000 */
[----:B---3--:R-:W-:Y:S01]  /*889d0*/  IMAD.MOV.U32 R27, RZ, RZ, R28 ;  /* 0x000000ffff1b7224 */ /* 0x008fe200078e001c */
[----:B--2---:R0:W-:Y:S01]  /*889e0*/  STL.64 [R1+0x4a90], R10 ;  /* 0x004a900a01007387 */ /* 0x0041e20000100a00 */
[----:B------:R-:W-:Y:S02]  /*889f0*/  STL.64 [R1+0x4a88], R8 ;  /* 0x004a880801007387 */ /* 0x000fe40000100a00 */
[----:B------:R-:W2:Y:S02]  /*88a00*/  LDL.LU R0, [R1+0x4d44] ;  /* 0x004d440001007983 */ /* 0x000ea40000300800 */
[----:B------:R-:W3:Y:S01]  /*88a10*/  LDL.LU R28, [R1+0x4d40] ;  /* 0x004d4000011c7983 */ /* 0x000ee20000300800 */
[----:B------:R1:W-:Y:S01]  /*88a20*/  STL.64 [R1+0x4a98], R26 ;  /* 0x004a981a01007387 */ /* 0x0003e20000100a00 */
[----:B0-----:R-:W-:Y:S02]  /*88a30*/  IMAD.MOV.U32 R10, RZ, RZ, R3 ;  /* 0x000000ffff0a7224 */ /* 0x001fe400078e0003 */
[----:B------:R-:W-:Y:S01]  /*88a40*/  IMAD.MOV.U32 R11, RZ, RZ, R29 ;  /* 0x000000ffff0b7224 */ /* 0x000fe200078e001d */
[----:B------:R-:W3:Y:S01]  /*88a50*/  LDL.LU R3, [R1+0x4d3c] ;  /* 0x004d3c0001037983 */ /* 0x000ee20000300800 */
[----:B------:R-:W3:Y:S03]  /*88a60*/  LDL.LU R29, [R1+0x4d38] ;  /* 0x004d3800011d7983 */ /* 0x000ee60000300800 */
[----:B------:R4:W-:Y:S01]  /*88a70*/  STL.64 [R1+0x4aa0], R10 ;  /* 0x004aa00a01007387 */ /* 0x0009e20000100a00 */
[----:B------:R-:W3:Y:S02]  /*88a80*/  LDL.LU R24, [R1+0x240] ;  /* 0x0002400001187983 */ /* 0x000ee40000300800 */
[----:B------:R-:W3:Y:S02]  /*88a90*/  LDL.LU R25, [R1+0x244] ;  /* 0x0002440001197983 */ /* 0x000ee40000300800 */
[----:B-1----:R-:W3:Y:S01]  /*88aa0*/  LDL.LU R26, [R1+0x248] ;  /* 0x00024800011a7983 */ /* 0x002ee20000300800 */
[----:B------:R-:W3:Y:S01]  /*88ab0*/  LDL.LU R27, [R1+0x24c] ;  /* 0x00024c00011b7983 */ /* 0x000ee20000300800 */
[----:B----4-:R-:W-:-:S02]  /*88ac0*/  IMAD.MOV.U32 R11, RZ, RZ, R2 ;  /* 0x000000ffff0b7224 */ /* 0x010fc400078e0002 */
[----:B--2---:R-:W-:Y:S01]  /*88ad0*/  IMAD.MOV.U32 R10, RZ, RZ, R0 ;  /* 0x000000ffff0a7224 */ /* 0x004fe200078e0000 */
[----:B---3--:R-:W-:Y:S01]  /*88ae0*/  STL.64 [R1+0x4ab0], R26 ;  /* 0x004ab01a01007387 */ /* 0x008fe20000100a00 */
[----:B------:R0:W-:Y:S02]  /*88af0*/  STL.64 [R1+0x4aa8], R24 ;  /* 0x004aa81801007387 */ /* 0x0001e40000100a00 */
[----:B------:R-:W2:Y:S02]  /*88b00*/  LDL.LU R0, [R1+0x4d34] ;  /* 0x004d340001007983 */ /* 0x000ea40000300800 */
[----:B------:R-:W3:Y:S01]  /*88b10*/  LDL.LU R2, [R1+0x4d30] ;  /* 0x004d300001027983 */ /* 0x000ee20000300800 */
[----:B------:R1:W-:Y:S04]  /*88b20*/  STL.64 [R1+0x4ab8], R10 ;  /* 0x004ab80a01007387 */ /* 0x0003e80000100a00 */
[----:B0-----:R-:W4:Y:S01]  /*88b30*/  LDL.LU R24, [R1+0x250] ;  /* 0x0002500001187983 */ /* 0x001f220000300800 */
[----:B------:R-:W4:Y:S02]  /*88b40*/  LDL.LU R25, [R1+0x254] ;  /* 0x0002540001197983 */ /* 0x000f240000300800 */
[----:B------:R-:W2:Y:S02]  /*88b50*/  LDL.LU R26, [R1+0x258] ;  /* 0x00025800011a7983 */ /* 0x000ea40000300800 */
[----:B------:R-:W2:Y:S02]  /*88b60*/  LDL.LU R27, [R1+0x25c] ;  /* 0x00025c00011b7983 */ /* 0x000ea40000300800 */
[----:B-1----:R-:W-:-:S02]  /*88b70*/  IMAD.MOV.U32 R10, RZ, RZ, R3 ;  /* 0x000000ffff0a7224 */ /* 0x002fc400078e0003 */
[----:B------:R-:W-:Y:S01]  /*88b80*/  IMAD.MOV.U32 R11, RZ, RZ, R28 ;  /* 0x000000ffff0b7224 */ /* 0x000fe200078e001c */
[----:B--2---:R-:W-:Y:S01]  /*88b90*/  STL.64 [R1+0x4ac8], R26 ;  /* 0x004ac81a01007387 */ /* 0x004fe20000100a00 */
[----:B----4-:R0:W-:Y:S02]  /*88ba0*/  STL.64 [R1+0x4ac0], R24 ;  /* 0x004ac01801007387 */ /* 0x0101e40000100a00 */
[----:B------:R-:W2:Y:S02]  /*88bb0*/  LDL.LU R3, [R1+0x4d2c] ;  /* 0x004d2c0001037983 */ /* 0x000ea40000300800 */
[----:B------:R-:W4:Y:S01]  /*88bc0*/  LDL.LU R28, [R1+0x4d28] ;  /* 0x004d2800011c7983 */ /* 0x000f220000300800 */
[----:B------:R1:W-:Y:S04]  /*88bd0*/  STL.64 [R1+0x4ad0], R10 ;  /* 0x004ad00a01007387 */ /* 0x0003e80000100a00 */
[----:B0-----:R-:W2:Y:S01]  /*88be0*/  LDL.LU R24, [R1+0x260] ;  /* 0x0002600001187983 */ /* 0x001ea20000300800 */
[----:B------:R-:W2:Y:S02]  /*88bf0*/  LDL.LU R25, [R1+0x264] ;  /* 0x0002640001197983 */ /* 0x000ea40000300800 */
[----:B------:R-:W2:Y:S02]  /*88c00*/  LDL.LU R26, [R1+0x268] ;  /* 0x00026800011a7983 */ /* 0x000ea40000300800 */
[----:B------:R-:W2:Y:S02]  /*88c10*/  LDL.LU R27, [R1+0x26c] ;  /* 0x00026c00011b7983 */ /* 0x000ea40000300800 */
[----:B-1----:R-:W-:-:S02]  /*88c20*/  IMAD.MOV.U32 R10, RZ, RZ, R0 ;  /* 0x000000ffff0a7224 */ /* 0x002fc400078e0000 */
[----:B------:R-:W-:Y:S01]  /*88c30*/  IMAD.MOV.U32 R11, RZ, RZ, R29 ;  /* 0x000000ffff0b7224 */ /* 0x000fe200078e001d */
[----:B--2---:R-:W-:Y:S01]  /*88c40*/  STL.64 [R1+0x4ae0], R26 ;  /* 0x004ae01a01007387 */ /* 0x004fe20000100a00 */
[----:B------:R-:W-:Y:S02]  /*88c50*/  STL.64 [R1+0x4ad8], R24 ;  /* 0x004ad81801007387 */ /* 0x000fe40000100a00 */
[----:B------:R-:W2:Y:S02]  /*88c60*/  LDL.LU R0, [R1+0x4d24] ;  /* 0x004d240001007983 */ /* 0x000ea40000300800 */
[----:B------:R-:W2:Y:S01]  /*88c70*/  LDL.LU R29, [R1+0x4d20] ;  /* 0x004d2000011d7983 */ /* 0x000ea20000300800 */
[----:B------:R0:W-:Y:S02]  /*88c80*/  STL.64 [R1+0x4ae8], R10 ;  /* 0x004ae80a01007387 */ /* 0x0001e40000100a00 */
[----:B0-----:R-:W-:Y:S02]  /*88c90*/  IMAD.MOV.U32 R10, RZ, RZ, R3 ;  /* 0x000000ffff0a7224 */ /* 0x001fe400078e0003 */
[----:B---3--:R-:W-:Y:S01]  /*88ca0*/  IMAD.MOV.U32 R11, RZ, RZ, R2 ;  /* 0x000000ffff0b7224 */ /* 0x008fe200078e0002 */
[----:B------:R-:W3:Y:S01]  /*88cb0*/  LDL.LU R3, [R1+0x4d1c] ;  /* 0x004d1c0001037983 */ /* 0x000ee20000300800 */
[----:B------:R-:W3:Y:S03]  /*88cc0*/  LDL.LU R2, [R1+0x4d18] ;  /* 0x004d180001027983 */ /* 0x000ee60000300800 */
[----:B------:R4:W-:Y:S01]  /*88cd0*/  STL.64 [R1+0x4b00], R10 ;  /* 0x004b000a01007387 */ /* 0x0009e20000100a00 */
[----:B------:R-:W3:Y:S02]  /*88ce0*/  LDL.LU R24, [R1+0x270] ;  /* 0x0002700001187983 */ /* 0x000ee40000300800 */
[----:B------:R-:W3:Y:S02]  /*88cf0*/  LDL.LU R25, [R1+0x274] ;  /* 0x0002740001197983 */ /* 0x000ee40000300800 */
[----:B------:R-:W3:Y:S01]  /*88d00*/  LDL.LU R26, [R1+0x278] ;  /* 0x00027800011a7983 */ /* 0x000ee20000300800 */
[----:B------:R-:W3:Y:S01]  /*88d10*/  LDL.LU R27, [R1+0x27c] ;  /* 0x00027c00011b7983 */ /* 0x000ee20000300800 */
[----:B----4-:R-:W-:-:S02]  /*88d20*/  IMAD.MOV.U32 R11, RZ, RZ, R28 ;  /* 0x000000ffff0b7224 */ /* 0x010fc400078e001c */
[----:B--2---:R-:W-:Y:S02]  /*88d30*/  IMAD.MOV.U32 R10, RZ, RZ, R0 ;  /* 0x000000ffff0a7224 */ /* 0x004fe400078e0000 */
[----:B------:R-:W2:Y:S01]  /*88d40*/  LDL.LU R0, [R1+0x4d14] ;  /* 0x004d140001007983 */ /* 0x000ea20000300800 */
[----:B------:R-:W4:Y:S02]  /*88d50*/  LDL.LU R28, [R1+0x4d10] ;  /* 0x004d1000011c7983 */ /* 0x000f240000300800 */
[----:B------:R-:W-:Y:S01]  /*88d60*/  STL.64 [R1+0x4b18], R10 ;  /* 0x004b180a01007387 */ /* 0x000fe20000100a00 */
[----:B---3--:R-:W-:Y:S01]  /*88d70*/  STL.64 [R1+0x4af8], R26 ;  /* 0x004af81a01007387 */ /* 0x008fe20000100a00 */
[----:B------:R0:W-:Y:S03]  /*88d80*/  STL.64 [R1+0x4af0], R24 ;  /* 0x004af01801007387 */ /* 0x0001e60000100a00 */
[----:B0-----:R-:W3:Y:S01]  /*88d90*/  LDL.LU R24, [R1+0x280] ;  /* 0x0002800001187983 */ /* 0x001ee20000300800 */
[----:B------:R-:W3:Y:S02]  /*88da0*/  LDL.LU R25, [R1+0x284] ;  /* 0x0002840001197983 */ /* 0x000ee40000300800 */
[----:B------:R-:W2:Y:S02]  /*88db0*/  LDL.LU R26, [R1+0x288] ;  /* 0x00028800011a7983 */ /* 0x000ea40000300800 */
[----:B------:R-:W2:Y:S02]  /*88dc0*/  LDL.LU R27, [R1+0x28c] ;  /* 0x00028c00011b7983 */ /* 0x000ea40000300800 */
[----:B------:R-:W-:-:S02]  /*88dd0*/  IMAD.MOV.U32 R10, RZ, RZ, R3 ;  /* 0x000000ffff0a7224 */ /* 0x000fc400078e0003 */
[----:B------:R-:W-:Y:S01]  /*88de0*/  IMAD.MOV.U32 R11, RZ, RZ, R29 ;  /* 0x000000ffff0b7224 */ /* 0x000fe200078e001d */
[----:B------:R-:W4:Y:S01]  /*88df0*/  LDL.LU R3, [R1+0x4d0c] ;  /* 0x004d0c0001037983 */ /* 0x000f220000300800 */
[----:B------:R-:W4:Y:S03]  /*88e00*/  LDL.LU R29, [R1+0x4d08] ;  /* 0x004d0800011d7983 */ /* 0x000f260000300800 */
[----:B------:R-:W-:Y:S04]  /*88e10*/  STL.64 [R1+0x4b30], R10 ;  /* 0x004b300a01007387 */ /* 0x000fe80000100a00 */
[----:B--2---:R-:W-:Y:S01]  /*88e20*/  STL.64 [R1+0x4b10], R26 ;  /* 0x004b101a01007387 */ /* 0x004fe20000100a00 */
[----:B---3--:R0:W-:Y:S03]  /*88e30*/  STL.64 [R1+0x4b08], R24 ;  /* 0x004b081801007387 */ /* 0x0081e60000100a00 */
[----:B0-----:R-:W2:Y:S01]  /*88e40*/  LDL.LU R24, [R1+0x290] ;  /* 0x0002900001187983 */ /* 0x001ea20000300800 */
[----:B------:R-:W2:Y:S02]  /*88e50*/  LDL.LU R25, [R1+0x294] ;  /* 0x0002940001197983 */ /* 0x000ea40000300800 */
[----:B------:R-:W3:Y:S02]  /*88e60*/  LDL.LU R26, [R1+0x298] ;  /* 0x00029800011a7983 */ /* 0x000ee40000300800 */
[----:B------:R-:W3:Y:S02]  /*88e70*/  LDL.LU R27, [R1+0x29c] ;  /* 0x00029c00011b7983 */ /* 0x000ee40000300800 */
[----:B------:R-:W-:-:S02]  /*88e80*/  IMAD.MOV.U32 R10, RZ, RZ, R0 ;  /* 0x000000ffff0a7224 */ /* 0x000fc400078e0000 */
[----:B------:R-:W-:Y:S01]  /*88e90*/  IMAD.MOV.U32 R11, RZ, RZ, R2 ;  /* 0x000000ffff0b7224 */ /* 0x000fe200078e0002 */
[----:B------:R-:W4:Y:S01]  /*88ea0*/  LDL.LU R0, [R1+0x4d04] ;  /* 0x004d040001007983 */ /* 0x000f220000300800 */
[----:B------:R-:W4:Y:S03]  /*88eb0*/  LDL.LU R2, [R1+0x4d00] ;  /* 0x004d000001027983 */ /* 0x000f260000300800 */
[----:B------:R-:W-:Y:S04]  /*88ec0*/  STL.64 [R1+0x4b48], R10 ;  /* 0x004b480a01007387 */ /* 0x000fe80000100a00 */
[----:B---3--:R-:W-:Y:S01]  /*88ed0*/  STL.64 [R1+0x4b28], R26 ;  /* 0x004b281a01007387 */ /* 0x008fe20000100a00 */
[----:B--2---:R0:W-:Y:S03]  /*88ee0*/  STL.64 [R1+0x4b20], R24 ;  /* 0x004b201801007387 */ /* 0x0041e60000100a00 */
[----:B0-----:R-:W2:Y:S01]  /*88ef0*/  LDL.LU R24, [R1+0x2a0] ;  /* 0x0002a00001187983 */ /* 0x001ea20000300800 */
[----:B------:R-:W2:Y:S02]  /*88f00*/  LDL.LU R25, [R1+0x2a4] ;  /* 0x0002a40001197983 */ /* 0x000ea40000300800 */
[----:B------:R-:W3:Y:S02]  /*88f10*/  LDL.LU R26, [R1+0x2a8] ;  /* 0x0002a800011a7983 */ /* 0x000ee40000300800 */
[----:B------:R-:W3:Y:S02]  /*88f20*/  LDL.LU R27, [R1+0x2ac] ;  /* 0x0002ac00011b7983 */ /* 0x000ee40000300800 */
[----:B----4-:R-:W-:-:S02]  /*88f30*/  IMAD.MOV.U32 R10, RZ, RZ, R3 ;  /* 0x000000ffff0a7224 */ /* 0x010fc400078e0003 */
        /* <DEDUP_REMOVED lines=10> */
[----:B------:R-:W-:-:S02]  /*88fe0*/  IMAD.MOV.U32 R10, RZ, RZ, R0 ;  /* 0x000000ffff0a7224 */ /* 0x000fc400078e0000 */
[----:B------:R-:W-:Y:S01]  /*88ff0*/  IMAD.MOV.U32 R11, RZ, RZ, R29 ;  /* 0x000000ffff0b7224 */ /* 0x000fe200078e001d */
[----:B------:R-:W2:Y:S01]  /*89000*/  LDL.LU R0, [R1+0x4cf4] ;  /* 0x004cf40001007983 */ /* 0x000ea20000300800 */
[----:B------:R-:W2:Y:S03]  /*89010*/  LDL.LU R29, [R1+0x4cf0] ;  /* 0x004cf000011d7983 */ /* 0x000ea60000300800 */
[----:B------:R4:W-:Y:S02]  /*89020*/  STL.64 [R1+0x4b78], R10 ;  /* 0x004b780a01007387 */ /* 0x0009e40000100a00 */
[----:B----4-:R-:W-:Y:S02]  /*89030*/  IMAD.MOV.U32 R10, RZ, RZ, R3 ;  /* 0x000000ffff0a7224 */ /* 0x010fe400078e0003 */
        /* <DEDUP_REMOVED lines=106> */
[----:B------:R-:W4:Y:S02]  /*896e0*/  LDL.LU R3, [R1+0x4c98] ;  /* 0x004c980001037983 */ /* 0x000f240000300800 */
[----:B------:R-:W-:Y:S02]  /*896f0*/  IMAD.MOV.U32 R18, RZ, RZ, R28 ;  /* 0x000000ffff127224 */ /* 0x000fe400078e001c */
[----:B------:R-:W-:Y:S01]  /*89700*/  IMAD.MOV.U32 R19, RZ, RZ, R0 ;  /* 0x000000ffff137224 */ /* 0x000fe200078e0000 */
[----:B------:R0:W-:Y:S01]  /*89710*/  STL.64 [R1+0x4c88], R10 ;  /* 0x004c880a01007387 */ /* 0x0001e20000100a00 */
[----:B------:R-:W4:Y:S02]  /*89720*/  LDL.LU R28, [R1+0x4c94] ;  /* 0x004c9400011c7983 */ /* 0x000f240000300800 */
[----:B------:R-:W4:Y:S02]  /*89730*/  LDL.LU R0, [R1+0x4c90] ;  /* 0x004c900001007983 */ /* 0x000f240000300800 */
[----:B------:R-:W4:Y:S01]  /*89740*/  LDL.LU R8, [R1+0x390] ;  /* 0x0003900001087983 */ /* 0x000f220000300800 */
[----:B------:R-:W4:Y:S04]  /*89750*/  LDL.LU R9, [R1+0x394] ;  /* 0x0003940001097983 */ /* 0x000f280000300800 */
[----:B0-----:R-:W4:Y:S01]  /*89760*/  LDL.LU R10, [R1+0x398] ;  /* 0x00039800010a7983 */ /* 0x001f220000300800 */
[----:B------:R-:W4:Y:S03]  /*89770*/  LDL.LU R11, [R1+0x39c] ;  /* 0x00039c00010b7983 */ /* 0x000f260000300800 */
        /* <DEDUP_REMOVED lines=25> */
[----:B------:R-:W3:Y:S01]  /*89910*/  LDL.LU R4, [R1+0x230] ;  /* 0x0002300001047983 */ /* 0x000ee20000300800 */
[----:B------:R-:W3:Y:S02]  /*89920*/  LDL.LU R5, [R1+0x234] ;  /* 0x0002340001057983 */ /* 0x000ee40000300800 */
[----:B------:R-:W3:Y:S02]  /*89930*/  LDL.LU R6, [R1+0x238] ;  /* 0x0002380001067983 */ /* 0x000ee40000300800 */
[----:B------:R-:W3:Y:S01]  /*89940*/  LDL.LU R7, [R1+0x23c] ;  /* 0x00023c0001077983 */ /* 0x000ee20000300800 */
[----:B------:R-:W4:Y:S01]  /*89950*/  LDL.LU R20, [R1+0x1f0] ;  /* 0x0001f00001147983 */ /* 0x000f220000300800 */
[----:B------:R-:W4:Y:S02]  /*89960*/  LDL.LU R21, [R1+0x1f4] ;  /* 0x0001f40001157983 */ /* 0x000f240000300800 */
[----:B------:R-:W4:Y:S02]  /*89970*/  LDL.LU R22, [R1+0x1f8] ;  /* 0x0001f80001167983 */ /* 0x000f240000300800 */
[----:B------:R-:W4:Y:S01]  /*89980*/  LDL.LU R23, [R1+0x1fc] ;  /* 0x0001fc0001177983 */ /* 0x000f220000300800 */
[----:B------:R-:W2:Y:S01]  /*89990*/  LDL.LU.64 R10, [R1+0x4c88] ;  /* 0x004c8800010a7983 */ /* 0x000ea20000300a00 */
[----:B------:R0:W-:Y:S02]  /*899a0*/  STL.64 [R1+0x390], R16 ;  /* 0x0003901001007387 */ /* 0x0001e40000100a00 */
[----:B------:R1:W-:Y:S01]  /*899b0*/  STL.64 [R1+0x398], R18 ;  /* 0x0003981201007387 */ /* 0x0003e20000100a00 */
[----:B0-----:R-:W3:Y:S01]  /*899c0*/  LDL.LU R16, [R1+0x1e0] ;  /* 0x0001e00001107983 */ /* 0x001ee20000300800 */
[----:B------:R-:W3:Y:S02]  /*899d0*/  LDL.LU R17, [R1+0x1e4] ;  /* 0x0001e40001117983 */ /* 0x000ee40000300800 */
[----:B-1----:R-:W-:-:S02]  /*899e0*/  IMAD.MOV.U32 R18, RZ, RZ, R0 ;  /* 0x000000ffff127224 */ /* 0x002fc400078e0000 */
[----:B------:R-:W-:Y:S01]  /*899f0*/  IMAD.MOV.U32 R19, RZ, RZ, R28 ;  /* 0x000000ffff137224 */ /* 0x000fe200078e001c */
[----:B------:R-:W3:Y:S01]  /*89a00*/  LDL.LU R0, [R1+0x4c84] ;  /* 0x004c840001007983 */ /* 0x000ee20000300800 */
[----:B------:R-:W3:Y:S01]  /*89a10*/  LDL.LU R28, [R1+0x4c80] ;  /* 0x004c8000011c7983 */ /* 0x000ee20000300800 */
[C---:B--2---:R-:W-:Y:S02]  /*89a20*/  HMMA.16816.F32.BF16 R8, R12.reuse, R10, R24 ;  /* 0x0000000a0c08723c */ /* 0x044fe40000041818 */
[----:B------:R-:W2:Y:S01]  /*89a30*/  LDL.LU.64 R26, [R1+0x4c78] ;  /* 0x004c7800011a7983 */ /* 0x000ea20000300a00 */
[----:B------:R-:W2:Y:S11]  /*89a40*/  LDL.LU.64 R24, [R1+0x4c70] ;  /* 0x004c700001187983 */ /* 0x000eb60000300a00 */
[----:B------:R-:W-:Y:S09]  /*89a50*/  @!UPT UIADD3 URZ, URZ, URZ, URZ ;  /* 0x0000003f3f3ff290 */ /* 0x000ff2000fffe03f */
[----:B------:R-:W-:Y:S01]  /*89a60*/  STL.64 [R1+0x380], R8 ;  /* 0x0003800801007387 */ /* 0x000fe20000100a00 */
[----:B------:R0:W-:Y:S03]  /*89a70*/  STL.64 [R1+0x388], R10 ;  /* 0x0003880a01007387 */ /* 0x0001e60000100a00 */
[----:B0-----:R-:W2:Y:S02]  /*89a80*/  LDL.LU.64 R10, [R1+0x4c68] ;  /* 0x004c6800010a7983 */ /* 0x001ea40000300a00 */
        /* <DEDUP_REMOVED lines=162> */
[----:B------:R-:W3:Y:S01]  /*8a4b0*/  LDL.LU.64 R6, [R1+0x4a38] ;  /* 0x004a380001067983 */ /* 0x000ee20000300a00 */
[----:B------:R-:W2:Y:S11]  /*8a4c0*/  LDL.LU.64 R4, [R1+0x4a30] ;  /* 0x004a300001047983 */ /* 0x000eb60000300a00 */
[----:B------:R-:W-:Y:S09]  /*8a4d0*/  @!UPT UIADD3 URZ, URZ, URZ, URZ ;  /* 0x0000003f3f3ff290 */ /* 0x000ff2000fffe03f */
[----:B------:R-:W-:Y:S01]  /*8a4e0*/  STL.64 [R1+0x200], R24 ;  /* 0x0002001801007387 */ /* 0x000fe20000100a00 */
[----:B------:R0:W-:Y:S03]  /*8a4f0*/  STL.64 [R1+0x208], R26 ;  /* 0x0002081a01007387 */ /* 0x0001e60000100a00 */
[----:B0-----:R-:W4:Y:S01]  /*8a500*/  LDL.LU.64 R26, [R1+0x4a28] ;  /* 0x004a2800011a7983 */ /* 0x001f220000300a00 */
[----:B------:R-:W2:Y:S01]  /*8a510*/  LDL.LU.64 R24, [R1+0x4a20] ;  /* 0x004a200001187983 */ /* 0x000ea20000300a00 */
[C---:B----4-:R-:W-:Y:S11]  /*8a520*/  HMMA.16816.F32.BF16 R20, R12.reuse, R26, R20 ;  /* 0x0000001a0c14723c */ /* 0x050ff60000041814 */
[----:B------:R-:W-:Y:S11]  /*8a530*/  @!UPT UIADD3 URZ, URZ, URZ, URZ ;  /* 0x0000003f3f3ff290 */ /* 0x000ff6000fffe03f */
[----:B------:R-:W-:Y:S01]  /*8a540*/  @!UPT UIADD3 URZ, URZ, URZ, URZ ;  /* 0x0000003f3f3ff290 */ /* 0x000fe2000fffe03f */
        /* <DEDUP_REMOVED lines=9> */
[----:B0-----:R-:W2:Y:S01]  /*8a5e0*/  LDL.LU.64 R18, [R1+0x4a08] ;  /* 0x004a080001127983 */ /* 0x001ea20000300a00 */
[----:B------:R-:W-:Y:S02]  /*8a5f0*/  IMAD.MOV.U32 R26, RZ, RZ, R3 ;  /* 0x000000ffff1a7224 */ /* 0x000fe400078e0003 */
[----:B------:R-:W-:Y:S01]  /*8a600*/  IMAD.MOV.U32 R27, RZ, RZ, R2 ;  /* 0x000000ffff1b7224 */ /* 0x000fe200078e0002 */
[C---:B---3--:R-:W-:Y:S01]  /*8a610*/  HMMA.16816.F32.BF16 R8, R12.reuse, R6, R8 ;  /* 0x000000060c08723c */ /* 0x048fe20000041808 */
[----:B------:R-:W3:Y:S11]  /*8a620*/  LDL.LU.64 R16, [R1+0x4a00] ;  /* 0x004a000001107983 */ /* 0x000ef60000300a00 */
[----:B------:R-:W-:Y:S11]  /*8a630*/  @!UPT UIADD3 URZ, URZ, URZ, URZ ;  /* 0x0000003f3f3ff290 */ /* 0x000ff6000fffe03f */
[----:B------:R-:W-:Y:S01]  /*8a640*/  STL.64 [R1+0x1c0], R8 ;  /* 0x0001c00801007387 */ /* 0x000fe20000100a00 */
[----:B------:R-:W-:Y:S01]  /*8a650*/  IMAD.MOV.U32 R3, RZ, RZ, R11 ;  /* 0x000000ffff037224 */ /* 0x000fe200078e000b */
[----:B--2---:R-:W-:Y:S02]  /*8a660*/  HMMA.16816.F32.BF16 R24, R12, R18, R24 ;  /* 0x000000120c18723c */ /* 0x004fe40000041818 */
[----:B------:R-:W0:Y:S11]  /*8a670*/  LDSM.16.M88.4 R12, [R28+0x1080] ;  /* 0x001080001c0c783b */ /* 0x000e360000000200 */
[----:B------:R-:W-:Y:S10]  /*8a680*/  @!UPT UIADD3 URZ, URZ, URZ, URZ ;  /* 0x0000003f3f3ff290 */ /* 0x000ff4000fffe03f */
[----:B------:R-:W-:Y:S01]  /*8a690*/  STL.64 [R1+0x1d0], R24 ;  /* 0x0001d01801007387 */ /* 0x000fe20000100a00 */
[----:B------:R-:W-:Y:S02]  /*8a6a0*/  STL.64 [R1+0x1d8], R26 ;  /* 0x0001d81a01007387 */ /* 0x000fe40000100a00 */
[----:B------:R-:W1:Y:S04]  /*8a6b0*/  LDSM.16.M88.4 R24, [R28+0x80] ;  /* 0x000080001c18783b */ /* 0x000e680000000200 */
[----:B------:R-:W-:Y:S01]  /*8a6c0*/  STL [R1+0x1c8], R10 ;  /* 0x0001c80a01007387 */ /* 0x000fe20000100800 */
[----:B------:R-:W-:Y:S04]  /*8a6d0*/  STL [R1+0x46d0], R3 ;  /* 0x0046d00301007387 */ /* 0x000fe80000100800 */
[----:B------:R2:W-:Y:S01]  /*8a6e0*/  LDSM.16.MT88.4 R8, [R0+0x21000] ;  /* 0x021000000008783b */ /* 0x0005e20000004200 */
[----:B0-----:R-:W-:-:S02]  /*8a6f0*/  IMAD.MOV.U32 R2, RZ, RZ, R14 ;  /* 0x000000ffff027224 */ /* 0x001fc400078e000e */
[----:B--2---:R-:W-:Y:S01]  /*8a700*/  IMAD.MOV.U32 R0, RZ, RZ, R15 ;  /* 0x000000ffff007224 */ /* 0x004fe200078e000f */
[----:B-1----:R-:W-:Y:S01]  /*8a710*/  STL.64 [R1+0x1b0], R24 ;  /* 0x0001b01801007387 */ /* 0x002fe20000100a00 */
[----:B------:R-:W-:Y:S02]  /*8a720*/  STL.64 [R1+0x1b8], R26 ;  /* 0x0001b81a01007387 */ /* 0x000fe40000100a00 */
[----:B------:R-:W-:Y:S02]  /*8a730*/  STL.64 [R1+0x1a0], R12 ;  /* 0x0001a00c01007387 */ /* 0x000fe40000100a00 */
[----:B------:R-:W-:Y:S02]  /*8a740*/  STL.64 [R1+0x1a8], R14 ;  /* 0x0001a80e01007387 */ /* 0x000fe40000100a00 */
[----:B------:R-:W0:Y:S04]  /*8a750*/  LDSM.16.M88.4 R12, [R28+0x2080] ;  /* 0x002080001c0c783b */ /* 0x000e280000000200 */
[----:B------:R-:W1:Y:S04]  /*8a760*/  LDSM.16.M88.4 R24, [R28+0x3080] ;  /* 0x003080001c18783b */ /* 0x000e680000000200 */
[----:B------:R-:W-:Y:S01]  /*8a770*/  STL [R1+0x46d8], R0 ;  /* 0x0046d80001007387 */ /* 0x000fe20000100800 */
[----:B------:R-:W-:Y:S03]  /*8a780*/  STL [R1+0x46d4], R2 ;  /* 0x0046d40201007387 */ /* 0x000fe60000100800 */
[----:B0-----:R-:W-:Y:S01]  /*8a790*/  STL.64 [R1+0x190], R12 ;  /* 0x0001900c01007387 */ /* 0x001fe20000100a00 */
[----:B------:R-:W-:Y:S02]  /*8a7a0*/  STL.64 [R1+0x198], R14 ;  /* 0x0001980e01007387 */ /* 0x000fe40000100a00 */
[----:B------:R-:W0:Y:S04]  /*8a7b0*/  LDSM.16.M88.4 R12, [R28+0x4080] ;  /* 0x004080001c0c783b */ /* 0x000e280000000200 */
[----:B-1----:R-:W-:Y:S01]  /*8a7c0*/  STL.64 [R1+0x180], R24 ;  /* 0x0001801801007387 */ /* 0x002fe20000100a00 */
[----:B------:R-:W-:Y:S02]  /*8a7d0*/  STL.64 [R1+0x188], R26 ;  /* 0x0001881a01007387 */ /* 0x000fe40000100a00 */
[----:B------:R-:W1:Y:S02]  /*8a7e0*/  LDSM.16.M88.4 R24, [R28+0x5080] ;  /* 0x005080001c18783b */ /* 0x000e640000000200 */
[----:B0-----:R-:W-:Y:S02]  /*8a7f0*/  STL.64 [R1+0x170], R12 ;  /* 0x0001700c01007387 */ /* 0x001fe40000100a00 */
[----:B------:R-:W-:Y:S02]  /*8a800*/  STL.64 [R1+0x178], R14 ;  /* 0x0001780e01007387 */ /* 0x000fe40000100a00 */
[----:B------:R-:W0:Y:S04]  /*8a810*/  LDSM.16.M88.4 R12, [R28+0x6080] ;  /* 0x006080001c0c783b */ /* 0x000e280000000200 */
[----:B-1----:R-:W-:Y:S01]  /*8a820*/  STL.64 [R1+0x160], R24 ;  /* 0x0001601801007387 */ /* 0x002fe20000100a00 */
[----:B------:R-:W-:Y:S02]  /*8a830*/  STL.64 [R1+0x168], R26 ;  /* 0x0001681a01007387 */ /* 0x000fe40000100a00 */
[----:B------:R-:W1:Y:S02]  /*8a840*/  LDSM.16.M88.4 R24, [R28+0x7080] ;  /* 0x007080001c18783b */ /* 0x000e640000000200 */
[----:B0-----:R-:W-:Y:S02]  /*8a850*/  STL.64 [R1+0x150], R12 ;  /* 0x0001500c01007387 */ /* 0x001fe40000100a00 */
[----:B------:R-:W-:-:S02]  /*8a860*/  IMAD.MOV.U32 R2, RZ, RZ, R12 ;  /* 0x000000ffff027224 */ /* 0x000fc400078e000c */
[----:B------:R-:W-:Y:S02]  /*8a870*/  STL.64 [R1+0x158], R14 ;  /* 0x0001580e01007387 */ /* 0x000fe40000100a00 */
[----:B------:R-:W-:Y:S01]  /*8a880*/  IMAD.MOV.U32 R0, RZ, RZ, R13 ;  /* 0x000000ffff007224 */ /* 0x000fe200078e000d */
[----:B-1----:R-:W-:Y:S04]  /*8a890*/  STL.64 [R1+0x140], R24 ;  /* 0x0001401801007387 */ /* 0x002fe80000100a00 */
[----:B------:R-:W0:Y:S01]  /*8a8a0*/  LDSM.16.M88.4 R12, [R28+0x8080] ;  /* 0x008080001c0c783b */ /* 0x000e220000000200 */
[----:B------:R-:W-:Y:S02]  /*8a8b0*/  STL.64 [R1+0x148], R26 ;  /* 0x0001481a01007387 */ /* 0x000fe40000100a00 */
[----:B------:R-:W1:Y:S01]  /*8a8c0*/  LDSM.16.M88.4 R24, [R28+0x9080] ;  /* 0x009080001c18783b */ /* 0x000e620000000200 */
[----:B0-----:R-:W-:Y:S03]  /*8a8d0*/  STL.64 [R1+0x130], R12 ;  /* 0x0001300c01007387 */ /* 0x001fe60000100a00 */
        /* <DEDUP_REMOVED lines=54> */
[----:B------:R0:W-:Y:S02]  /*8ac40*/  STL.64 [R1+0x18], R14 ;  /* 0x0000180e01007387 */ /* 0x0001e40000100a00 */
[----:B0-----:R-:W2:Y:S01]  /*8ac50*/  LDL R15, [R1+0xd2c] ;  /* 0x000d2c00010f7983 */ /* 0x001ea20000100800 */
[----:B-1----:R-:W-:Y:S02]  /*8ac60*/  STL.64 [R1], R24 ;  /* 0x0000001801007387 */ /* 0x002fe40000100a00 */
[----:B------:R-:W-:Y:S02]  /*8ac70*/  STL.64 [R1+0x8], R26 ;  /* 0x0000081a01007387 */ /* 0x000fe40000100a00 */
[----:B------:R-:W0:Y:S04]  /*8ac80*/  LDSM.16.M88.4 R24, [R28+0x1c080] ;  /* 0x01c080001c18783b */ /* 0x000e280000000200 */
[----:B0-----:R-:W-:Y:S01]  /*8ac90*/  STL [R1+0x437c], R26 ;  /* 0x00437c1a01007387 */ /* 0x001fe20000100800 */
[----:B------:R-:W-:Y:S02]  /*8aca0*/  STL [R1+0x4378], R27 ;  /* 0x0043781b01007387 */ /* 0x000fe40000100800 */
[----:B------:R0:W-:Y:S02]  /*8acb0*/  STL.64 [R1+0x4818], R24 ;  /* 0x0048181801007387 */ /* 0x0001e40000100a00 */
[----:B0-----:R-:W4:Y:S01]  /*8acc0*/  LDL.LU.64 R24, [R1+0x180] ;  /* 0x0001800001187983 */ /* 0x001f220000300a00 */
[----:B------:R-:W-:-:S02]  /*8acd0*/  IMAD.MOV.U32 R26, RZ, RZ, R21 ;  /* 0x000000ffff1a7224 */ /* 0x000fc400078e0015 */
[----:B------:R-:W-:Y:S02]  /*8ace0*/  IMAD.MOV.U32 R27, RZ, RZ, R20 ;  /* 0x000000ffff1b7224 */ /* 0x000fe400078e0014 */
[----:B------:R-:W0:Y:S04]  /*8acf0*/  LDSM.16.M88.4 R20, [R28+0x1d080] ;  /* 0x01d080001c14783b */ /* 0x000e280000000200 */
[----:B--2---:R-:W-:Y:S04]  /*8ad00*/  LDSM.16.MT88.4 R12, [R15+0x21000] ;  /* 0x021000000f0c783b */ /* 0x004fe80000004200 */
[----:B----4-:R1:W-:Y:S04]  /*8ad10*/  STL.64 [R1+0x49e8], R24 ;  /* 0x0049e81801007387 */ /* 0x0103e80000100a00 */
[----:B-1----:R-:W2:Y:S01]  /*8ad20*/  LDL.LU R24, [R1+0x5a0] ;  /* 0x0005a00001187983 */ /* 0x002ea20000300800 */
[----:B------:R-:W2:Y:S02]  /*8ad30*/  LDL.LU R25, [R1+0x5a4] ;  /* 0x0005a40001197983 */ /* 0x000ea40000300800 */
[----:B0-----:R0:W-:Y:S02]  /*8ad40*/  STL [R1+0x4384], R22 ;  /* 0x0043841601007387 */ /* 0x0011e40000100800 */
[----:B------:R1:W-:Y:S01]  /*8ad50*/  STL [R1+0x4380], R23 ;  /* 0x0043801701007387 */ /* 0x0003e20000100800 */
[----:B------:R3:W-:Y:S01]  /*8ad60*/  STL.64 [R1+0x4810], R20 ;  /* 0x0048101401007387 */ /* 0x0007e20000100a00 */
[----:B0-----:R-:W-:-:S02]  /*8ad70*/  IMAD.MOV.U32 R22, RZ, RZ, R5 ;  /* 0x000000ffff167224 */ /* 0x001fc400078e0005 */
[----:B-1----:R-:W-:Y:S02]  /*8ad80*/  IMAD.MOV.U32 R23, RZ, RZ, R4 ;  /* 0x000000ffff177224 */ /* 0x002fe400078e0004 */
[----:B------:R-:W-:Y:S01]  /*8ad90*/  LDSM.16.M88.4 R4, [R28+0x1f080] ;  /* 0x01f080001c04783b */ /* 0x000fe20000000200 */
[----:B---3--:R-:W-:Y:S02]  /*8ada0*/  IMAD.MOV.U32 R20, RZ, RZ, R17 ;  /* 0x000000ffff147224 */ /* 0x008fe400078e0011 */
[----:B------:R-:W-:Y:S02]  /*8adb0*/  IMAD.MOV.U32 R21, RZ, RZ, R16 ;  /* 0x000000ffff157224 */ /* 0x000fe400078e0010 */
[----:B------:R-:W0:Y:S04]  /*8adc0*/  LDSM.16.M88.4 R16, [R28+0x1e080] ;  /* 0x01e080001c10783b */ /* 0x000e280000000200 */
[----:B------:R-:W-:Y:S01]  /*8add0*/  STL.64 [R1+0x49f8], R22 ;  /* 0x0049f81601007387 */ /* 0x000fe20000100a00 */
[----:B------:R1:W-:Y:S03]  /*8ade0*/  STL.64 [R1+0x49f0], R20 ;  /* 0x0049f01401007387 */ /* 0x0003e60000100a00 */
[----:B-1----:R-:W2:Y:S04]  /*8adf0*/  LDL.LU.64 R20, [R1+0x1a0] ;  /* 0x0001a00001147983 */ /* 0x002ea80000300a00 */
[----:B0-----:R-:W-:Y:S01]  /*8ae00*/  STL [R1+0x4314], R18 ;  /* 0x0043141201007387 */ /* 0x001fe20000100800 */
[----:B------:R-:W-:Y:S02]  /*8ae10*/  STL [R1+0x4310], R19 ;  /* 0x0043101301007387 */ /* 0x000fe40000100800 */
[----:B------:R0:W-:Y:S02]  /*8ae20*/  STL [R1+0x47dc], R4 ;  /* 0x0047dc0401007387 */ /* 0x0001e40000100800 */
[----:B------:R1:W-:Y:S01]  /*8ae30*/  STL [R1+0x47d8], R5 ;  /* 0x0047d80501007387 */ /* 0x0003e20000100800 */
[----:B------:R3:W-:Y:S01]  /*8ae40*/  STL [R1+0x430c], R6 ;  /* 0x00430c0601007387 */ /* 0x0007e20000100800 */
[----:B------:R4:W-:Y:S03]  /*8ae50*/  STL [R1+0x4308], R7 ;  /* 0x0043080701007387 */ /* 0x0009e60000100800 */
[----:B0-----:R-:W2:Y:S01]  /*8ae60*/  LDL.LU R4, [R1+0x5b0] ;  /* 0x0005b00001047983 */ /* 0x001ea20000300800 */
[----:B-1----:R-:W2:Y:S02]  /*8ae70*/  LDL.LU R5, [R1+0x5b4] ;  /* 0x0005b40001057983 */ /* 0x002ea40000300800 */
[----:B---3--:R-:W3:Y:S02]  /*8ae80*/  LDL.LU R6, [R1+0x5b8] ;  /* 0x0005b80001067983 */ /* 0x008ee40000300800 */
[----:B----4-:R-:W3:Y:S01]  /*8ae90*/  LDL.LU R7, [R1+0x5bc] ;  /* 0x0005bc0001077983 */ /* 0x010ee20000300800 */
[----:B------:R-:W-:Y:S01]  /*8aea0*/  STL [R1+0x34c8], R28 ;  /* 0x0034c81c01007387 */ /* 0x000fe20000100800 */
[----:B------:R-:W-:Y:S02]  /*8aeb0*/  STL.64 [R1+0x47d0], R14 ;  /* 0x0047d00e01007387 */ /* 0x000fe40000100a00 */
[----:B------:R0:W-:Y:S02]  /*8aec0*/  STL.64 [R1+0x47c8], R12 ;  /* 0x0047c80c01007387 */ /* 0x0001e40000100a00 */
[----:B0-----:R-:W3:Y:S01]  /*8aed0*/  LDL.LU.64 R12, [R1+0x1b0] ;  /* 0x0001b000010c7983 */ /* 0x001ee20000300a00 */
[C---:B--2---:R-:W-:Y:S08]  /*8aee0*/  HMMA.16816.F32.BF16 R24, R8.reuse, R20, R24 ;  /* 0x000000140818723c */ /* 0x044ff00000041818 */
[----:B---3--:R-:W-:Y:S11]  /*8aef0*/  HMMA.16816.F32.BF16 R4, R8, R12, R4 ;  /* 0x0000000c0804723c */ /* 0x008ff60000041804 */
[----:B------:R-:W-:Y:S11]  /*8af00*/  @!UPT UIADD3 URZ, URZ, URZ, URZ ;  /* 0x0000003f3f3ff290 */ /* 0x000ff6000fffe03f */
[----:B------:R-:W-:Y:S01]  /*8af10*/  @!UPT UIADD3 URZ, URZ, URZ, URZ ;  /* 0x0000003f3f3ff290 */ /* 0x000fe2000fffe03f */
[----:B------:R-:W-:Y:S01]  /*8af20*/  STL.64 [R1+0x5b0], R4 ;  /* 0x0005b00401007387 */ /* 0x000fe20000100a00 */
[----:B------:R0:W-:Y:S02]  /*8af30*/  STL.64 [R1+0x5b8], R6 ;  /* 0x0005b80601007387 */ /* 0x0001e40000100a00 */
[----:B0-----:R-:W-:Y:S02]  /*8af40*/  IMAD.MOV.U32 R6, RZ, RZ, R13 ;  /* 0x000000ffff067224 */ /* 0x001fe400078e000d */
[----:B------:R-:W-:Y:S02]  /*8af50*/  IMAD.MOV.U32 R7, RZ, RZ, R12 ;  /* 0x000000ffff077224 */ /* 0x000fe400078e000c */
[----:B------:R-:W-:Y:S01]  /*8af60*/  IMAD.MOV.U32 R13, RZ, RZ, R20 ;  /* 0x000000ffff0d7224 */ /* 0x000fe200078e0014 */
[----:B------:R-:W-:Y:S02]  /*8af70*/  STL [R1+0x47e4], R6 ;  /* 0x0047e40601007387 */ /* 0x000fe40000100800 */
[----:B------:R-:W-:Y:S02]  /*8af80*/  STL [R1+0x47e0], R7 ;  /* 0x0047e00701007387 */ /* 0x000fe40000100800 */
[----:B------:R-:W2:Y:S02]  /*8af90*/  LDL.LU.64 R4, [R1+0x190] ;  /* 0x0001900001047983 */ /* 0x000ea40000300a00 */
[----:B------:R-:W-:Y:S01]  /*8afa0*/  IMAD.MOV.U32 R12, RZ, RZ, R21 ;  /* 0x000000ffff0c7224 */ /* 0x000fe200078e0015 */
[----:B------:R-:W3:Y:S01]  /*8afb0*/  LDL.LU.64 R22, [R1+0x49f8] ;  /* 0x0049f80001167983 */ /* 0x000ee20000300a00 */
[----:B------:R-:W3:Y:S02]  /*8afc0*/  LDL.LU.64 R20, [R1+0x49f0] ;  /* 0x0049f00001147983 */ /* 0x000ee40000300a00 */
[----:B------:R0:W-:Y:S02]  /*8afd0*/  STL.64 [R1+0x5a0], R24 ;  /* 0x0005a01801007387 */ /* 0x0001e40000100a00 */
[----:B------:R-:W-:Y:S01]  /*8afe0*/  STL [R1+0x5a8], R26 ;  /* 0x0005a81a01007387 */ /* 0x000fe20000100800 */
[----:B0-----:R-:W3:Y:S01]  /*8aff0*/  LDL.LU.64 R24, [R1+0x49e8] ;  /* 0x0049e80001187983 */ /* 0x001ee20000300a00 */
[----:B------:R0:W-:Y:S02]  /*8b000*/  STL [R1+0x47ec], R12 ;  /* 0x0047ec0c01007387 */ /* 0x0001e40000100800 */
[----:B------:R1:W-:Y:S01]  /*8b010*/  STL [R1+0x47e8], R13 ;  /* 0x0047e80d01007387 */ /* 0x0003e20000100800 */
[----:B0-----:R-:W2:Y:S01]  /*8b020*/  LDL.LU R12, [R1+0x590] ;  /* 0x00059000010c7983 */ /* 0x001ea20000300800 */
[----:B-1----:R-:W2:Y:S02]  /*8b030*/  LDL.LU R13, [R1+0x594] ;  /* 0x00059400010d7983 */ /* 0x002ea40000300800 */
[----:B------:R-:W2:Y:S02]  /*8b040*/  LDL.LU R14, [R1+0x598] ;  /* 0x00059800010e7983 */ /* 0x000ea40000300800 */
[----:B------:R-:W2:Y:S02]  /*8b050*/  LDL.LU R15, [R1+0x59c] ;  /* 0x00059c00010f7983 */ /* 0x000ea40000300800 */
[----:B------:R-:W-:-:S05]  /*8b060*/  IMAD.MOV.U32 R28, RZ, RZ, R27 ;  /* 0x000000ffff1c7224 */ /* 0x000fca00078e001b */
[----:B------:R-:W-:Y:S01]  /*8b070*/  STL [R1+0x46dc], R28 ;  /* 0x0046dc1c01007387 */ /* 0x000fe20000100800 */
[C---:B--2---:R-:W-:Y:S11]  /*8b080*/  HMMA.16816.F32.BF16 R12, R8.reuse, R4, R12 ;  /* 0x00000004080c723c */ /* 0x044ff6000004180c */
[----:B------:R-:W-:Y:S11]  /*8b090*/  @!UPT UIADD3 URZ, URZ, URZ, URZ ;  /* 0x0000003f3f3ff290 */ /* 0x000ff6000fffe03f */
[----:B------:R-:W-:Y:S01]  /*8b0a0*/  @!UPT UIADD3 URZ, URZ, URZ, URZ ;  /* 0x0000003f3f3ff290 */ /* 0x000fe2000fffe03f */
[----:B------:R-:W-:Y:S01]  /*8b0b0*/  STL.64 [R1+0x590], R12 ;  /* 0x0005900c01007387 */ /* 0x000fe20000100a00 */
[----:B------:R0:W-:Y:S02]  /*8b0c0*/  STL.64 [R1+0x598], R14 ;  /* 0x0005980e01007387 */ /* 0x0001e40000100a00 */
[----:B0-----:R-:W-:Y:S02]  /*8b0d0*/  IMAD.MOV.U32 R15, RZ, RZ, R4 ;  /* 0x000000ffff0f7224 */ /* 0x001fe400078e0004 */
[----:B------:R-:W-:Y:S02]  /*8b0e0*/  IMAD.MOV.U32 R14, RZ, RZ, R5 ;  /* 0x000000ffff0e7224 */ /* 0x000fe400078e0005 */
[----:B---3--:R-:W-:Y:S03]  /*8b0f0*/  HMMA.16816.F32.BF16 R4, R8, R24, R20 ;  /* 0x000000180804723c */ /* 0x008fe60000041814 */
[----:B------:R-:W-:Y:S11]  /*8b100*/  STL.64 [R1+0x49d8], R14 ;  /* 0x0049d80e01007387 */ /* 0x000ff60000100a00 */
[----:B------:R-:W-:Y:S09]  /*8b110*/  @!UPT UIADD3 URZ, URZ, URZ, URZ ;  /* 0x0000003f3f3ff290 */ /* 0x000ff2000fffe03f */
[----:B------:R-:W-:Y:S01]  /*8b120*/  STL.64 [R1+0x580], R4 ;  /* 0x0005800401007387 */ /* 0x000fe20000100a00 */
[----:B------:R-:W-:Y:S02]  /*8b130*/  STL.64 [R1+0x588], R6 ;  /* 0x0005880601007387 */ /* 0x000fe40000100a00 */
[----:B------:R-:W2:Y:S02]  /*8b140*/  LDL.LU R20, [R1+0x500] ;  /* 0x0005000001147983 */ /* 0x000ea40000300800 */
[----:B------:R-:W2:Y:S01]  /*8b150*/  LDL.LU R21, [R1+0x504] ;  /* 0x0005040001157983 */ /* 0x000ea20000300800 */
[----:B------:R-:W3:Y:S01]  /*8b160*/  LDL.LU R22, [R1+0x508] ;  /* 0x0005080001167983 */ /* 0x000ee20000300800 */
[----:B------:R-:W-:Y:S02]  /*8b170*/  IMAD.MOV.U32 R23, RZ, RZ, R29 ;  /* 0x000000ffff177224 */ /* 0x000fe400078e001d */
[----:B------:R-:W4:Y:S03]  /*8b180*/  LDL.LU R29, [R1+0x49e4] ;  /* 0x0049e400011d7983 */ /* 0x000f260000300800 */
[----:B---3--:R-:W-:Y:S01]  /*8b190*/  STL.64 [R1+0x4970], R22 ;  /* 0x0049701601007387 */ /* 0x008fe20000100a00 */
[----:B--2---:R0:W-:Y:S03]  /*8b1a0*/  STL.64 [R1+0x4968], R20 ;  /* 0x0049681401007387 */ /* 0x0041e60000100a00 */
[----:B0-----:R-:W2:Y:S01]  /*8b1b0*/  LDL.LU R20, [R1+0x520] ;  /* 0x0005200001147983 */ /* 0x001ea20000300800 */
[----:B------:R-:W2:Y:S02]  /*8b1c0*/  LDL.LU R21, [R1+0x524] ;  /* 0x0005240001157983 */ /* 0x000ea40000300800 */
[----:B------:R-:W3:Y:S02]  /*8b1d0*/  LDL.LU R22, [R1+0x528] ;  /* 0x0005280001167983 */ /* 0x000ee40000300800 */
[----:B------:R-:W3:Y:S01]  /*8b1e0*/  LDL.LU R23, [R1+0x52c] ;  /* 0x00052c0001177983 */ /* 0x000ee20000300800 */
[----:B------:R-:W2:Y:S01]  /*8b1f0*/  LDL.LU R4, [R1+0x570] ;  /* 0x0005700001047983 */ /* 0x000ea20000300800 */
[----:B------:R-:W4:Y:S02]  /*8b200*/  LDL.LU R5, [R1+0x574] ;  /* 0x0005740001057983 */ /* 0x000f240000300800 */
[----:B------:R-:W4:Y:S02]  /*8b210*/  LDL.LU R6, [R1+0x578] ;  /* 0x0005780001067983 */ /* 0x000f240000300800 */
[----:B------:R-:W4:Y:S01]  /*8b220*/  LDL.LU R7, [R1+0x57c] ;  /* 0x00057c0001077983 */ /* 0x000f220000300800 */
[----:B------:R-:W4:Y:S04]  /*8b230*/  LDL.LU.64 R12, [R1+0x170] ;  /* 0x00017000010c7983 */ /* 0x000f280000300a00 */
[----:B---3--:R-:W-:Y:S01]  /*8b240*/  STL.64 [R1+0x4980], R22 ;  /* 0x0049801601007387 */ /* 0x008fe20000100a00 */
[----:B--2---:R0:W-:Y:S03]  /*8b250*/  STL.64 [R1+0x4978], R20 ;  /* 0x0049781401007387 */ /* 0x0041e60000100a00 */
[----:B0-----:R-:W2:Y:S04]  /*8b260*/  LDL.LU.64 R20, [R1+0x130] ;  /* 0x0001300001147983 */ /* 0x001ea80000300a00 */
[----:B--2---:R0:W-:Y:S04]  /*8b270*/  STL.64 [R1+0x4990], R20 ;  /* 0x0049901401007387 */ /* 0x0041e80000100a00 */
[----:B0-----:R-:W2:Y:S01]  /*8b280*/  LDL.LU.64 R20, [R1+0x140] ;  /* 0x0001400001147983 */ /* 0x001ea20000300a00 */
[----:B------:R-:W-:-:S02]  /*8b290*/  IMAD.MOV.U32 R19, RZ, RZ, R24 ;  /* 0x000000ffff137224 */ /* 0x000fc400078e0018 */
[----:B------:R-:W-:Y:S01]  /*8b2a0*/  IMAD.MOV.U32 R18, RZ, RZ, R25 ;  /* 0x000000ffff127224 */ /* 0x000fe200078e0019 */
[----:B--2---:R0:W-:Y:S02]  /*8b2b0*/  STL.64 [R1+0x49a8], R20 ;  /* 0x0049a81401007387 */ /* 0x0041e40000100a00 */
[----:B0-----:R-:W-:Y:S02]  /*8b2c0*/  IMAD.MOV.U32 R20, RZ, RZ, R2 ;  /* 0x000000ffff147224 */ /* 0x001fe400078e0002 */
[----:B------:R-:W-:-:S05]  /*8b2d0*/  IMAD.MOV.U32 R21, RZ, RZ, R0 ;  /* 0x000000ffff157224 */ /* 0x000fca00078e0000 */
[----:B------:R0:W-:Y:S04]  /*8b2e0*/  STL.64 [R1+0x49c0], R20 ;  /* 0x0049c01401007387 */ /* 0x0001e80000100a00 */
[----:B0-----:R-:W2:Y:S01]  /*8b2f0*/  LDL.LU R20, [R1+0x560] ;  /* 0x0005600001147983 */ /* 0x001ea20000300800 */
[----:B------:R-:W2:Y:S02]  /*8b300*/  LDL.LU R21, [R1+0x564] ;  /* 0x0005640001157983 */ /* 0x000ea40000300800 */
[----:B------:R-:W2:Y:S02]  /*8b310*/  LDL.LU R22, [R1+0x568] ;  /* 0x0005680001167983 */ /* 0x000ea40000300800 */
[----:B------:R-:W2:Y:S01]  /*8b320*/  LDL.LU R23, [R1+0x56c] ;  /* 0x00056c0001177983 */ /* 0x000ea20000300800 */
[----:B------:R-:W3:Y:S01]  /*8b330*/  LDL.64 R24, [R1+0x100] ;  /* 0x0001000001187983 */ /* 0x000ee20000100a00 */
[----:B----4-:R-:W-:-:S03]  /*8b340*/  IMAD.MOV.U32 R27, RZ, RZ, R29 ;  /* 0x000000ffff1b7224 */ /* 0x010fc600078e001d */
[----:B---3--:R0:W-:Y:S04]  /*8b350*/  STL.64 [R1+0x4988], R24 ;  /* 0x0049881801007387 */ /* 0x0081e80000100a00 */
[----:B0-----:R-:W3:Y:S01]  /*8b360*/  LDL.LU R24, [R1+0x530] ;  /* 0x0005300001187983 */ /* 0x001ee20000300800 */
[----:B------:R-:W3:Y:S02]  /*8b370*/  LDL.LU R25, [R1+0x534] ;  /* 0x0005340001197983 */ /* 0x000ee40000300800 */
[----:B------:R-:W4:Y:S02]  /*8b380*/  LDL.LU R26, [R1+0x538] ;  /* 0x00053800011a7983 */ /* 0x000f240000300800 */
[----:B------:R-:W2:Y:S01]  /*8b390*/  LDL.LU R29, [R1+0x49e0] ;  /* 0x0049e000011d7983 */ /* 0x000ea20000300800 */
[----:B----4-:R-:W-:Y:S01]  /*8b3a0*/  STL.64 [R1+0x49a0], R26 ;  /* 0x0049a01a01007387 */ /* 0x010fe20000100a00 */
[----:B---3--:R0:W-:Y:S03]  /*8b3b0*/  STL.64 [R1+0x4998], R24 ;  /* 0x0049981801007387 */ /* 0x0081e60000100a00 */
[----:B0-----:R-:W3:Y:S01]  /*8b3c0*/  LDL.LU R24, [R1+0x540] ;  /* 0x0005400001187983 */ /* 0x001ee20000300800 */
[----:B------:R-:W3:Y:S02]  /*8b3d0*/  LDL.LU R25, [R1+0x544] ;  /* 0x0005440001197983 */ /* 0x000ee40000300800 */
[----:B------:R-:W4:Y:S02]  /*8b3e0*/  LDL.LU R26, [R1+0x548] ;  /* 0x00054800011a7983 */ /* 0x000f240000300800 */
[----:B------:R-:W4:Y:S02]  /*8b3f0*/  LDL.LU R27, [R1+0x54c] ;  /* 0x00054c00011b7983 */ /* 0x000f240000300800 */
[----:B----4-:R-:W-:Y:S01]  /*8b400*/  STL.64 [R1+0x49b8], R26 ;  /* 0x0049b81a01007387 */ /* 0x010fe20000100a00 */
[----:B---3--:R0:W-:Y:S03]  /*8b410*/  STL.64 [R1+0x49b0], R24 ;  /* 0x0049b01801007387 */ /* 0x0081e60000100a00 */
[----:B0-----:R-:W3:Y:S01]  /*8b420*/  LDL.LU R24, [R1+0x550] ;  /* 0x0005500001187983 */ /* 0x001ee20000300800 */
[----:B------:R-:W3:Y:S02]  /*8b430*/  LDL.LU R25, [R1+0x554] ;  /* 0x0005540001197983 */ /* 0x000ee40000300800 */
[----:B------:R-:W4:Y:S02]  /*8b440*/  LDL.LU R26, [R1+0x558] ;  /* 0x00055800011a7983 */ /* 0x000f240000300800 */
[----:B--2---:R-:W-:Y:S01]  /*8b450*/  IMAD.MOV.U32 R27, RZ, RZ, R29 ;  /* 0x000000ffff1b7224 */ /* 0x004fe200078e001d */
[----:B------:R-:W-:Y:S04]  /*8b460*/  HMMA.16816.F32.BF16 R4, R8, R12, R4 ;  /* 0x0000000c0804723c */ /* 0x000fe80000041804 */
[----:B----4-:R-:W-:Y:S01]  /*8b470*/  STL.64 [R1+0x49d0], R26 ;  /* 0x0049d01a01007387 */ /* 0x010fe20000100a00 */
[----:B---3--:R0:W-:Y:S03]  /*8b480*/  STL.64 [R1+0x49c8], R24 ;  /* 0x0049c81801007387 */ /* 0x0081e60000100a00 */
[----:B0-----:R-:W2:Y:S01]  /*8b490*/  LDL.LU.64 R24, [R1+0x160] ;  /* 0x0001600001187983 */ /* 0x001ea20000300a00 */
[----:B------:R-:W-:Y:S02]  /*8b4a0*/  STL.64 [R1+0x4808], R18 ;  /* 0x0048081201007387 */ /* 0x000fe40000100a00 */
[----:B------:R0:W-:Y:S02]  /*8b4b0*/  STL.64 [R1+0x4800], R16 ;  /* 0x0048001001007387 */ /* 0x0001e40000100a00 */
[----:B0-----:R-:W3:Y:S10]  /*8b4c0*/  LDL.LU.64 R16, [R1+0x110] ;  /* 0x0001100001107983 */ /* 0x001ef40000300a00 */
[----:B------:R-:W-:Y:S02]  /*8b4d0*/  STL.64 [R1+0x570], R4 ;  /* 0x0005700401007387 */ /* 0x000fe40000100a00 */
[----:B------:R0:W-:Y:S02]  /*8b4e0*/  STL.64 [R1+0x578], R6 ;  /* 0x0005780601007387 */ /* 0x0001e40000100a00 */
[----:B------:R-:W4:Y:S01]  /*8b4f0*/  LDL.LU.64 R14, [R1+0x49d8] ;  /* 0x0049d800010e7983 */ /* 0x000f220000300a00 */
[----:B------:R-:W3:Y:S01]  /*8b500*/  LDL.LU.64 R26, [R1+0x49d0] ;  /* 0x0049d000011a7983 */ /* 0x000ee20000300a00 */
[----:B0-----:R-:W-:-:S02]  /*8b510*/  IMAD.MOV.U32 R6, RZ, RZ, R12 ;  /* 0x000000ffff067224 */ /* 0x001fc400078e000c */
[----:B------:R-:W-:Y:S01]  /*8b520*/  IMAD.MOV.U32 R7, RZ, RZ, R13 ;  /* 0x000000ffff077224 */ /* 0x000fe200078e000d */
[C---:B--2---:R-:W-:Y:S01]  /*8b530*/  HMMA.16816.F32.BF16 R20, R8.reuse, R24, R20 ;  /* 0x000000180814723c */ /* 0x044fe20000041814 */
[----:B------:R-:W-:Y:S02]  /*8b540*/  IMAD.MOV.U32 R12, RZ, RZ, R24 ;  /* 0x000000ffff0c7224 */ /* 0x000fe400078e0018 */
[----:B------:R-:W-:Y:S02]  /*8b550*/  IMAD.MOV.U32 R13, RZ, RZ, R25 ;  /* 0x000000ffff0d7224 */ /* 0x000fe400078e0019 */
[----:B------:R-:W3:Y:S11]  /*8b560*/  LDL.LU.64 R24, [R1+0x49c8] ;  /* 0x0049c80001187983 */ /* 0x000ef60000300a00 */
[----:B------:R-:W-:Y:S07]  /*8b570*/  @!UPT UIADD3 URZ, URZ, URZ, URZ ;  /* 0x0000003f3f3ff290 */ /* 0x000fee000fffe03f */
[----:B------:R0:W-:Y:S01]  /*8b580*/  STL.64 [R1+0x560], R20 ;  /* 0x0005601401007387 */ /* 0x0001e20000100a00 */
[----:B------:R-:W-:Y:S03]  /*8b590*/  STL [R1+0x568], R22 ;  /* 0x0005681601007387 */ /* 0x000fe60000100800 */
[----:B0-----:R-:W3:Y:S01]  /*8b5a0*/  LDL.LU.64 R20, [R1+0x49c0] ;  /* 0x0049c00001147983 */ /* 0x001ee20000300a00 */
[----:B------:R-:W-:Y:S02]  /*8b5b0*/  IMAD.MOV.U32 R29, RZ, RZ, R23 ;  /* 0x000000ffff1d7224 */ /* 0x000fe400078e0017 */
[----:B----4-:R-:W-:Y:S02]  /*8b5c0*/  STL.64 [R1+0x47f8], R14 ;  /* 0x0047f80e01007387 */ /* 0x010fe40000100a00 */
[----:B------:R0:W-:Y:S02]  /*8b5d0*/  STL.64 [R1+0x47f0], R12 ;  /* 0x0047f00c01007387 */ /* 0x0001e40000100a00 */
[----:B0-----:R-:W2:Y:S01]  /*8b5e0*/  LDL.LU R12, [R1+0x510] ;  /* 0x00051000010c7983 */ /* 0x001ea20000300800 */
[----:B------:R-:W2:Y:S02]  /*8b5f0*/  LDL.LU R13, [R1+0x514] ;  /* 0x00051400010d7983 */ /* 0x000ea40000300800 */
[----:B------:R-:W2:Y:S02]  /*8b600*/  LDL.LU R14, [R1+0x518] ;  /* 0x00051800010e7983 */ /* 0x000ea40000300800 */
[----:B------:R-:W2:Y:S01]  /*8b610*/  LDL.LU R15, [R1+0x51c] ;  /* 0x00051c00010f7983 */ /* 0x000ea20000300800 */
[----:B------:R-:W-:Y:S01]  /*8b620*/  STL [R1+0x46e0], R29 ;  /* 0x0046e01d01007387 */ /* 0x000fe20000100800 */
[C---:B---3--:R-:W-:Y:S03]  /*8b630*/  HMMA.16816.F32.BF16 R20, R8.reuse, R20, R24 ;  /* 0x000000140814723c */ /* 0x048fe60000041818 */
[----:B------:R-:W3:Y:S01]  /*8b640*/  LDL.LU.64 R26, [R1+0x49b8] ;  /* 0x0049b800011a7983 */ /* 0x000ee20000300a00 */
[----:B------:R-:W3:Y:S11]  /*8b650*/  LDL.LU.64 R24, [R1+0x49b0] ;  /* 0x0049b00001187983 */ /* 0x000ef60000300a00 */
[----:B------:R-:W-:Y:S08]  /*8b660*/  @!UPT UIADD3 URZ, URZ, URZ, URZ ;  /* 0x0000003f3f3ff290 */ /* 0x000ff0000fffe03f */
[----:B------:R0:W-:Y:S01]  /*8b670*/  STL.64 [R1+0x550], R20 ;  /* 0x0005501401007387 */ /* 0x0001e20000100a00 */
[----:B------:R-:W-:Y:S03]  /*8b680*/  STL.64 [R1+0x558], R22 ;  /* 0x0005581601007387 */ /* 0x000fe60000100a00 */
[----:B0-----:R-:W3:Y:S02]  /*8b690*/  LDL.LU.64 R20, [R1+0x49a8] ;  /* 0x0049a80001147983 */ /* 0x001ee40000300a00 */
[C---:B---3--:R-:W-:Y:S01]  /*8b6a0*/  HMMA.16816.F32.BF16 R24, R8.reuse, R20, R24 ;  /* 0x000000140818723c */ /* 0x048fe20000041818 */
[----:B------:R-:W-:Y:S02]  /*8b6b0*/  IMAD.MOV.U32 R4, RZ, RZ, R20 ;  /* 0x000000ffff047224 */ /* 0x000fe400078e0014 */
[----:B------:R-:W-:Y:S11]  /*8b6c0*/  IMAD.MOV.U32 R5, RZ, RZ, R21 ;  /* 0x000000ffff057224 */ /* 0x000ff600078e0015 */
[----:B------:R-:W-:Y:S09]  /*8b6d0*/  @!UPT UIADD3 URZ, URZ, URZ, URZ ;  /* 0x0000003f3f3ff290 */ /* 0x000ff2000fffe03f */
[----:B------:R-:W-:Y:S01]  /*8b6e0*/  STL.64 [R1+0x540], R24 ;  /* 0x0005401801007387 */ /* 0x000fe20000100a00 */
[----:B------:R0:W-:Y:S03]  /*8b6f0*/  STL.64 [R1+0x548], R26 ;  /* 0x0005481a01007387 */ /* 0x0001e60000100a00 */
[----:B0-----:R-:W3:Y:S01]  /*8b700*/  LDL.LU.64 R26, [R1+0x49a0] ;  /* 0x0049a000011a7983 */ /* 0x001ee20000300a00 */
[----:B------:R-:W3:Y:S02]  /*8b710*/  LDL.LU.64 R24, [R1+0x4998] ;  /* 0x0049980001187983 */ /* 0x000ee40000300a00 */
[----:B------:R-:W3:Y:S02]  /*8b720*/  LDL.LU.64 R20, [R1+0x4990] ;  /* 0x0049900001147983 */ /* 0x000ee40000300a00 */
[----:B------:R-:W-:Y:S01]  /*8b730*/  STL.64 [R1+0x4828], R6 ;  /* 0x0048280601007387 */ /* 0x000fe20000100a00 */
[----:B------:R0:W-:Y:S04]  /*8b740*/  STL.64 [R1+0x4820], R4 ;  /* 0x0048200401007387 */ /* 0x0001e80000100a00 */
[----:B0-----:R-:W4:Y:S01]  /*8b750*/  LDL.64 R4, [R1+0x120] ;  /* 0x0001200001047983 */ /* 0x001f220000100a00 */
[----:B---3--:R-:W-:Y:S01]  /*8b760*/  HMMA.16816.F32.BF16 R24, R8, R20, R24 ;  /* 0x000000140818723c */ /* 0x008fe20000041818 */
[----:B------:R-:W-:-:S02]  /*8b770*/  IMAD.MOV.U32 R28, RZ, RZ, R20 ;  /* 0x000000ffff1c7224 */ /* 0x000fc400078e0014 */
[----:B------:R-:W-:Y:S11]  /*8b780*/  IMAD.MOV.U32 R0, RZ, RZ, R21 ;  /* 0x000000ffff007224 */ /* 0x000ff600078e0015 */
[----:B------:R-:W-:Y:S09]  /*8b790*/  @!UPT UIADD3 URZ, URZ, URZ, URZ ;  /* 0x0000003f3f3ff290 */ /* 0x000ff2000fffe03f */
[----:B------:R0:W-:Y:S01]  /*8b7a0*/  STL.64 [R1+0x530], R24 ;  /* 0x0005301801007387 */ /* 0x0001e20000100a00 */
[----:B------:R-:W-:Y:S03]  /*8b7b0*/  STL.64 [R1+0x538], R26 ;  /* 0x0005381a01007387 */ /* 0x000fe60000100a00 */
[----:B0-----:R-:W3:Y:S01]  /*8b7c0*/  LDL.LU.64 R24, [R1+0x4988] ;  /* 0x0049880001187983 */ /* 0x001ee20000300a00 */
[----:B------:R-:W2:Y:S02]  /*8b7d0*/  LDL.LU.64 R22, [R1+0x4980] ;  /* 0x0049800001167983 */ /* 0x000ea40000300a00 */
[----:B------:R-:W2:Y:S02]  /*8b7e0*/  LDL.LU.64 R20, [R1+0x4978] ;  /* 0x0049780001147983 */ /* 0x000ea40000300a00 */
[----:B------:R0:W-:Y:S01]  /*8b7f0*/  STL [R1+0x46e8], R0 ;  /* 0x0046e80001007387 */ /* 0x0001e20000100800 */
[----:B------:R1:W-:Y:S01]  /*8b800*/  STL [R1+0x46e4], R28 ;  /* 0x0046e41c01007387 */ /* 0x0003e20000100800 */
[----:B----4-:R-:W-:-:S02]  /*8b810*/  IMAD.MOV.U32 R29, RZ, RZ, R5 ;  /* 0x000000ffff1d7224 */ /* 0x010fc400078e0005 */
[----:B0-----:R-:W-:Y:S02]  /*8b820*/  IMAD.MOV.U32 R0, RZ, RZ, R16 ;  /* 0x000000ffff007224 */ /* 0x001fe400078e0010 */
[----:B-1----:R-:W-:Y:S01]  /*8b830*/  IMAD.MOV.U32 R28, RZ, RZ, R17 ;  /* 0x000000ffff1c7224 */ /* 0x002fe200078e0011 */
[C---:B--2---:R-:W-:Y:S08]  /*8b840*/  HMMA.16816.F32.BF16 R20, R8.reuse, R4, R20 ;  /* 0x000000040814723c */ /* 0x044ff00000041814 */
[C---:B------:R-:W-:Y:S11]  /*8b850*/  HMMA.16816.F32.BF16 R4, R8.reuse, R16, R12 ;  /* 0x000000100804723c */ /* 0x040ff6000004180c */
[----:B------:R-:W-:Y:S04]  /*8b860*/  @!UPT UIADD3 URZ, URZ, URZ, URZ ;  /* 0x0000003f3f3ff290 */ /* 0x000fe8000fffe03f */
[----:B------:R-:W-:Y:S01]  /*8b870*/  STL.64 [R1+0x520], R20 ;  /* 0x0005201401007387 */ /* 0x000fe20000100a00 */
[----:B------:R0:W-:Y:S03]  /*8b880*/  STL.64 [R1+0x528], R22 ;  /* 0x0005281601007387 */ /* 0x0001e60000100a00 */
[----:B0-----:R-:W3:Y:S01]  /*8b890*/  LDL.LU.64 R22, [R1+0x4970] ;  /* 0x0049700001167983 */ /* 0x001ee20000300a00 */
[----:B------:R-:W3:Y:S02]  /*8b8a0*/  LDL.LU.64 R20, [R1+0x4968] ;  /* 0x0049680001147983 */ /* 0x000ee40000300a00 */
[----:B------:R-:W-:Y:S02]  /*8b8b0*/  STL [R1+0x46ec], R29 ;  /* 0x0046ec1d01007387 */ /* 0x000fe40000100800 */
[----:B------:R0:W-:Y:S01]  /*8b8c0*/  STL.64 [R1+0x510], R4 ;  /* 0x0005100401007387 */ /* 0x0001e20000100a00 */
[----:B------:R-:W-:Y:S01]  /*8b8d0*/  STL.64 [R1+0x518], R6 ;  /* 0x0005180601007387 */ /* 0x000fe20000100a00 */
[----:B------:R-:W-:Y:S02]  /*8b8e0*/  STL [R1+0x46f4], R28 ;  /* 0x0046f41c01007387 */ /* 0x000fe40000100800 */
[----:B------:R-:W-:Y:S01]  /*8b8f0*/  STL [R1+0x46f0], R0 ;  /* 0x0046f00001007387 */ /* 0x000fe20000100800 */
[----:B0-----:R-:W2:Y:S01]  /*8b900*/  LDL.64 R4, [R1+0xa0] ;  /* 0x0000a00001047983 */ /* 0x001ea20000100a00 */
[----:B---3--:R-:W-:Y:S11]  /*8b910*/  HMMA.16816.F32.BF16 R12, R8, R24, R20 ;  /* 0x00000018080c723c */ /* 0x008ff60000041814 */
[----:B------:R-:W-:Y:S11]  /*8b920*/  @!UPT UIADD3 URZ, URZ, URZ, URZ ;  /* 0x0000003f3f3ff290 */ /* 0x000ff6000fffe03f */
[----:B------:R-:W-:Y:S01]  /*8b930*/  @!UPT UIADD3 URZ, URZ, URZ, URZ ;  /* 0x0000003f3f3ff290 */ /* 0x000fe2000fffe03f */
[----:B------:R-:W-:Y:S01]  /*8b940*/  STL.64 [R1+0x500], R12 ;  /* 0x0005000c01007387 */ /* 0x000fe20000100a00 */
[----:B------:R-:W-:Y:S02]  /*8b950*/  STL.64 [R1+0x508], R14 ;  /* 0x0005080e01007387 */ /* 0x000fe40000100a00 */
[----:B--2---:R0:W-:Y:S02]  /*8b960*/  STL.64 [R1+0x48f0], R4 ;  /* 0x0048f00401007387 */ /* 0x0041e40000100a00 */
[----:B0-----:R-:W2:Y:S04]  /*8b970*/  LDL.LU.64 R4, [R1+0xb0] ;  /* 0x0000b00001047983 */ /* 0x001ea80000300a00 */
[----:B--2---:R0:W-:Y:S01]  /*8b980*/  STL.64 [R1+0x4908], R4 ;  /* 0x0049080401007387 */ /* 0x0041e20000100a00 */
[----:B------:R-:W2:Y:S02]  /*8b990*/  LDL.LU R12, [R1+0x490] ;  /* 0x00049000010c7983 */ /* 0x000ea40000300800 */
[----:B------:R-:W2:Y:S02]  /*8b9a0*/  LDL.LU R13, [R1+0x494] ;  /* 0x00049400010d7983 */ /* 0x000ea40000300800 */
[----:B------:R-:W3:Y:S01]  /*8b9b0*/  LDL.LU R14, [R1+0x498] ;  /* 0x00049800010e7983 */ /* 0x000ee20000300800 */
[----:B------:R-:W3:Y:S04]  /*8b9c0*/  LDL.LU R15, [R1+0x49c] ;  /* 0x00049c00010f7983 */ /* 0x000ee80000300800 */
[----:B0-----:R-:W4:Y:S04]  /*8b9d0*/  LDL.64 R4, [R1+0xc0] ;  /* 0x0000c00001047983 */ /* 0x001f280000100a00 */
[----:B----4-:R0:W-:Y:S04]  /*8b9e0*/  STL.64 [R1+0x4920], R4 ;  /* 0x0049200401007387 */ /* 0x0101e80000100a00 */
[----:B0-----:R-:W4:Y:S04]  /*8b9f0*/  LDL.LU.64 R4, [R1+0xd0] ;  /* 0x0000d00001047983 */ /* 0x001f280000300a00 */
[----:B----4-:R-:W-:Y:S01]  /*8ba00*/  STL.64 [R1+0x4938], R4 ;  /* 0x0049380401007387 */ /* 0x010fe20000100a00 */
[----:B---3--:R-:W-:Y:S02]  /*8ba10*/  STL.64 [R1+0x48e8], R14 ;  /* 0x0048e80e01007387 */ /* 0x008fe40000100a00 */
[----:B--2---:R0:W-:Y:S02]  /*8ba20*/  STL.64 [R1+0x48e0], R12 ;  /* 0x0048e00c01007387 */ /* 0x0041e40000100a00 */
[----:B0-----:R-:W2:Y:S01]  /*8ba30*/  LDL.LU R12, [R1+0x4a0] ;  /* 0x0004a000010c7983 */ /* 0x001ea20000300800 */
[----:B------:R-:W2:Y:S02]  /*8ba40*/  LDL.LU R13, [R1+0x4a4] ;  /* 0x0004a400010d7983 */ /* 0x000ea40000300800 */
[----:B------:R-:W3:Y:S02]  /*8ba50*/  LDL.LU R14, [R1+0x4a8] ;  /* 0x0004a800010e7983 */ /* 0x000ee40000300800 */
[----:B------:R-:W3:Y:S01]  /*8ba60*/  LDL.LU R15, [R1+0x4ac] ;  /* 0x0004ac00010f7983 */ /* 0x000ee20000300800 */
[----:B------:R-:W4:Y:S04]  /*8ba70*/  LDL.64 R4, [R1+0xe0] ;  /* 0x0000e00001047983 */ /* 0x000f280000100a00 */
        /* <DEDUP_REMOVED lines=35> */
[----:B------:R-:W3:Y:S01]  /*8bcb0*/  LDL.LU R21, [R1+0x484] ;  /* 0x0004840001157983 */ /* 0x000ee20000300800 */
[----:B------:R-:W3:Y:S01]  /*8bcc0*/  LDL.LU R22, [R1+0x488] ;  /* 0x0004880001167983 */ /* 0x000ee20000300800 */
[----:B------:R-:W3:Y:S02]  /*8bcd0*/  LDL.LU R23, [R1+0x48c] ;  /* 0x00048c0001177983 */ /* 0x000ee40000300800 */
[----:B------:R-:W3:Y:S02]  /*8bce0*/  LDL.64 R24, [R1+0x80] ;  /* 0x0000800001187983 */ /* 0x000ee40000100a00 */
        /* <DEDUP_REMOVED lines=13> */
[C---:B--2---:R-:W-:Y:S01]  /*8bdc0*/  HMMA.16816.F32.BF16 R12, R8.reuse, R4, R12 ;  /* 0x00000004080c723c */ /* 0x044fe2000004180c */
[----:B------:R-:W-:Y:S11]  /*8bdd0*/  IMAD.MOV.U32 R29, RZ, RZ, R5 ;  /* 0x000000ffff1d7224 */ /* 0x000ff600078e0005 */
[----:B------:R-:W-:Y:S11]  /*8bde0*/  @!UPT UIADD3 URZ, URZ, URZ, URZ ;  /* 0x0000003f3f3ff290 */ /* 0x000ff6000fffe03f */
        /* <DEDUP_REMOVED lines=44> */
[----:B------:R-:W-:-:S05]  /*8c0b0*/  IMAD.MOV.U32 R29, RZ, RZ, R5 ;  /* 0x000000ffff1d7224 */ /* 0x000fca00078e0005 */
[----:B------:R-:W-:Y:S01]  /*8c0c0*/  STL [R1+0x471c], R29 ;  /* 0x00471c1d01007387 */ /* 0x000fe20000100800 */
        /* <DEDUP_REMOVED lines=9> */
[----:B------:R-:W-:Y:S02]  /*8c160*/  STL [R1+0x4720], R0 ;  /* 0x0047200001007387 */ /* 0x000fe40000100800 */
[----:B------:R-:W2:Y:S11]  /*8c170*/  LDL.LU R12, [R1+0x3d0] ;  /* 0x0003d000010c7983 */ /* 0x000eb60000300800 */
[----:B------:R-:W-:Y:S08]  /*8c180*/  @!UPT UIADD3 URZ, URZ, URZ, URZ ;  /* 0x0000003f3f3ff290 */ /* 0x000ff0000fffe03f */
[----:B------:R-:W-:Y:S01]  /*8c190*/  STL.64 [R1+0x480], R4 ;  /* 0x0004800401007387 */ /* 0x000fe20000100a00 */
[----:B------:R-:W-:Y:S02]  /*8c1a0*/  STL.64 [R1+0x488], R6 ;  /* 0x0004880601007387 */ /* 0x000fe40000100a00 */
[----:B------:R-:W2:Y:S02]  /*8c1b0*/  LDL.LU R13, [R1+0x3d4] ;  /* 0x0003d400010d7983 */ /* 0x000ea40000300800 */
[----:B------:R-:W3:Y:S01]  /*8c1c0*/  LDL.LU R14, [R1+0x3d8] ;  /* 0x0003d800010e7983 */ /* 0x000ee20000300800 */
[----:B------:R-:W3:Y:S04]  /*8c1d0*/  LDL.LU R15, [R1+0x3dc] ;  /* 0x0003dc00010f7983 */ /* 0x000ee80000300800 */
[----:B---3--:R-:W-:Y:S01]  /*8c1e0*/  STL.64 [R1+0x4838], R14 ;  /* 0x0048380e01007387 */ /* 0x008fe20000100a00 */
[----:B--2---:R-:W-:Y:S02]  /*8c1f0*/  STL.64 [R1+0x4830], R12 ;  /* 0x0048300c01007387 */ /* 0x004fe40000100a00 */
        /* <DEDUP_REMOVED lines=12> */
[----:B0-----:R-:W2:Y:S04]  /*8c2c0*/  LDL.64 R16, [R1+0x20] ;  /* 0x0000200001107983 */ /* 0x001ea80000100a00 */
[----:B--2---:R0:W-:Y:S04]  /*8c2d0*/  STL.64 [R1+0x4868], R16 ;  /* 0x0048681001007387 */ /* 0x0041e80000100a00 */
[----:B0-----:R-:W2:Y:S04]  /*8c2e0*/  LDL.LU.64 R16, [R1+0x30] ;  /* 0x0000300001107983 */ /* 0x001ea80000300a00 */
[----:B--2---:R0:W-:Y:S04]  /*8c2f0*/  STL.64 [R1+0x4880], R16 ;  /* 0x0048801001007387 */ /* 0x0041e80000100a00 */
[----:B0-----:R-:W2:Y:S04]  /*8c300*/  LDL.64 R16, [R1+0x40] ;  /* 0x0000400001107983 */ /* 0x001ea80000100a00 */
[----:B--2---:R-:W-:Y:S01]  /*8c310*/  STL.64 [R1+0x4898], R16 ;  /* 0x0048981001007387 */ /* 0x004fe20000100a00 */
[----:B------:R-:W2:Y:S03]  /*8c320*/  LDL.LU.64 R12, [R1+0x10] ;  /* 0x00001000010c7983 */ /* 0x000ea60000300a00 */
[----:B--2---:R0:W-:Y:S04]  /*8c330*/  STL.64 [R1+0x4860], R12 ;  /* 0x0048600c01007387 */ /* 0x0041e80000100a00 */
[----:B0-----:R-:W2:Y:S01]  /*8c340*/  LDL.LU R12, [R1+0x420] ;  /* 0x00042000010c7983 */ /* 0x001ea20000300800 */
[----:B------:R-:W2:Y:S02]  /*8c350*/  LDL.LU R13, [R1+0x424] ;  /* 0x00042400010d7983 */ /* 0x000ea40000300800 */
[----:B------:R-:W3:Y:S02]  /*8c360*/  LDL.LU R14, [R1+0x428] ;  /* 0x00042800010e7983 */ /* 0x000ee40000300800 */
[----:B------:R-:W3:Y:S01]  /*8c370*/  LDL.LU R15, [R1+0x42c] ;  /* 0x00042c00010f7983 */ /* 0x000ee20000300800 */
[----:B------:R-:W4:Y:S04]  /*8c380*/  LDL.LU.64 R16, [R1+0x50] ;  /* 0x0000500001107983 */ /* 0x000f280000300a00 */
[----:B----4-:R0:W-:Y:S04]  /*8c390*/  STL.64 [R1+0x48b0], R16 ;  /* 0x0048b01001007387 */ /* 0x0101e80000100a00 */
[----:B0-----:R-:W4:Y:S04]  /*8c3a0*/  LDL.64 R16, [R1+0x60] ;  /* 0x0000600001107983 */ /* 0x001f280000100a00 */
        /* <DEDUP_REMOVED lines=35> */
[----:B------:R-:W-:Y:S01]  /*8c5e0*/  IMAD.MOV.U32 R29, RZ, RZ, R25 ;  /* 0x000000ffff1d7224 */ /* 0x000fe200078e0019 */
[----:B------:R-:W3:Y:S01]  /*8c5f0*/  LDL.LU R7, [R1+0x40c] ;  /* 0x00040c0001077983 */ /* 0x000ee20000300800 */
[----:B------:R-:W3:Y:S02]  /*8c600*/  LDL.LU.64 R24, [R1] ;  /* 0x0000000001187983 */ /* 0x000ee40000300a00 */
[----:B------:R-:W3:Y:S02]  /*8c610*/  LDL.LU R20, [R1+0x3f0] ;  /* 0x0003f00001147983 */ /* 0x000ee40000300800 */
[----:B------:R-:W3:Y:S01]  /*8c620*/  LDL.LU R21, [R1+0x3f4] ;  /* 0x0003f40001157983 */ /* 0x000ee20000300800 */
[----:B------:R-:W3:Y:S01]  /*8c630*/  LDL.LU R22, [R1+0x3f8] ;  /* 0x0003f80001167983 */ /* 0x000ee20000300800 */
[----:B------:R-:W3:Y:S02]  /*8c640*/  LDL.LU R23, [R1+0x3fc] ;  /* 0x0003fc0001177983 */ /* 0x000ee40000300800 */
        /* <DEDUP_REMOVED lines=56> */
[----:B------:R0:W-:Y:S01]  /*8c9d0*/  STL.64 [R1+0x420], R12 ;  /* 0x0004200c01007387 */ /* 0x0001e20000100a00 */
[----:B------:R-:W-:Y:S03]  /*8c9e0*/  STL.64 [R1+0x428], R14 ;  /* 0x0004280e01007387 */ /* 0x000fe60000100a00 */
[----:B0-----:R-:W2:Y:S01]  /*8c9f0*/  LDL.LU.64 R12, [R1+0x4860] ;  /* 0x00486000010c7983 */ /* 0x001ea20000300a00 */
[----:B------:R-:W2:Y:S02]  /*8ca00*/  LDL.LU.64 R18, [R1+0x4858] ;  /* 0x0048580001127983 */ /* 0x000ea40000300a00 */
[----:B------:R-:W2:Y:S01]  /*8ca10*/  LDL.LU.64 R16, [R1+0x4850] ;  /* 0x0048500001107983 */ /* 0x000ea20000300a00 */
[----:B---3--:R-:W-:Y:S01]  /*8ca20*/  HMMA.16816.F32.BF16 R4, R8, R24, R4 ;  /* 0x000000180804723c */ /* 0x008fe20000041804 */
[----:B------:R-:W-:Y:S02]  /*8ca30*/  IMAD.MOV.U32 R2, RZ, RZ, R24 ;  /* 0x000000ffff027224 */ /* 0x000fe400078e0018 */
[----:B------:R-:W-:-:S05]  /*8ca40*/  IMAD.MOV.U32 R3, RZ, RZ, R25 ;  /* 0x000000ffff037224 */ /* 0x000fca00078e0019 */
[C---:B--2---:R-:W-:Y:S01]  /*8ca50*/  HMMA.16816.F32.BF16 R16, R8.reuse, R12, R16 ;  /* 0x0000000c0810723c */ /* 0x044fe20000041810 */
[----:B------:R-:W-:Y:S02]  /*8ca60*/  IMAD.MOV.U32 R0, RZ, RZ, R12 ;  /* 0x000000ffff007224 */ /* 0x000fe400078e000c */
[----:B------:R-:W-:Y:S11]  /*8ca70*/  IMAD.MOV.U32 R28, RZ, RZ, R13 ;  /* 0x000000ffff1c7224 */ /* 0x000ff600078e000d */
[----:B------:R-:W-:Y:S09]  /*8ca80*/  @!UPT UIADD3 URZ, URZ, URZ, URZ ;  /* 0x0000003f3f3ff290 */ /* 0x000ff2000fffe03f */
[----:B------:R-:W-:Y:S01]  /*8ca90*/  STL.64 [R1+0x410], R16 ;  /* 0x0004101001007387 */ /* 0x000fe20000100a00 */
[----:B------:R0:W-:Y:S03]  /*8caa0*/  STL.64 [R1+0x418], R18 ;  /* 0x0004181201007387 */ /* 0x0001e60000100a00 */
[----:B0-----:R-:W2:Y:S01]  /*8cab0*/  LDL.LU.64 R18, [R1+0x4848] ;  /* 0x0048480001127983 */ /* 0x001ea20000300a00 */
[----:B------:R-:W2:Y:S02]  /*8cac0*/  LDL.LU.64 R16, [R1+0x4840] ;  /* 0x0048400001107983 */ /* 0x000ea40000300a00 */
[----:B------:R-:W3:Y:S02]  /*8cad0*/  LDL.LU.64 R14, [R1+0x4838] ;  /* 0x00483800010e7983 */ /* 0x000ee40000300a00 */
[----:B------:R-:W3:Y:S01]  /*8cae0*/  LDL.LU.64 R12, [R1+0x4830] ;  /* 0x00483000010c7983 */ /* 0x000ee20000300a00 */
[----:B------:R-:W-:Y:S01]  /*8caf0*/  STL.64 [R1+0x400], R4 ;  /* 0x0004000401007387 */ /* 0x000fe20000100a00 */
[----:B------:R0:W-:Y:S03]  /*8cb00*/  STL.64 [R1+0x408], R6 ;  /* 0x0004080601007387 */ /* 0x0001e60000100a00 */
[----:B0-----:R-:W4:Y:S01]  /*8cb10*/  LDL.LU.64 R6, [R1+0x4828] ;  /* 0x0048280001067983 */ /* 0x001f220000300a00 */
[----:B------:R-:W2:Y:S02]  /*8cb20*/  LDL.LU.64 R4, [R1+0x4820] ;  /* 0x0048200001047983 */ /* 0x000ea40000300a00 */
[----:B------:R-:W2:Y:S02]  /*8cb30*/  LDL.LU.64 R24, [R1+0x4818] ;  /* 0x0048180001187983 */ /* 0x000ea40000300a00 */
[C---:B--2---:R-:W-:Y:S11]  /*8cb40*/  HMMA.16816.F32.BF16 R20, R8.reuse, R24, R20 ;  /* 0x000000180814723c */ /* 0x044ff60000041814 */
[----:B------:R-:W-:Y:S11]  /*8cb50*/  @!UPT UIADD3 URZ, URZ, URZ, URZ ;  /* 0x0000003f3f3ff290 */ /* 0x000ff6000fffe03f */
[----:B------:R-:W-:Y:S01]  /*8cb60*/  @!UPT UIADD3 URZ, URZ, URZ, URZ ;  /* 0x0000003f3f3ff290 */ /* 0x000fe2000fffe03f */
[----:B------:R0:W-:Y:S01]  /*8cb70*/  STL.64 [R1+0x3f0], R20 ;  /* 0x0003f01401007387 */ /* 0x0001e20000100a00 */
[----:B------:R-:W-:Y:S03]  /*8cb80*/  STL.64 [R1+0x3f8], R22 ;  /* 0x0003f81601007387 */ /* 0x000fe60000100a00 */
[----:B0-----:R-:W2:Y:S02]  /*8cb90*/  LDL.LU.64 R20, [R1+0x4810] ;  /* 0x0048100001147983 */ /* 0x001ea40000300a00 */
[C---:B--2---:R-:W-:Y:S11]  /*8cba0*/  HMMA.16816.F32.BF16 R16, R8.reuse, R20, R16 ;  /* 0x000000140810723c */ /* 0x044ff60000041810 */
[----:B------:R-:W-:Y:S11]  /*8cbb0*/  @!UPT UIADD3 URZ, URZ, URZ, URZ ;  /* 0x0000003f3f3ff290 */ /* 0x000ff6000fffe03f */
[----:B------:R-:W-:Y:S01]  /*8cbc0*/  @!UPT UIADD3 URZ, URZ, URZ, URZ ;  /* 0x0000003f3f3ff290 */ /* 0x000fe2000fffe03f */
[----:B------:R-:W-:Y:S01]  /*8cbd0*/  STL.64 [R1+0x3e0], R16 ;  /* 0x0003e01001007387 */ /* 0x000fe20000100a00 */
[----:B------:R0:W-:Y:S03]  /*8cbe0*/  STL.64 [R1+0x3e8], R18 ;  /* 0x0003e81201007387 */ /* 0x0001e60000100a00 */
[----:B0-----:R-:W2:Y:S01]  /*8cbf0*/  LDL.LU.64 R18, [R1+0x4808] ;  /* 0x0048080001127983 */ /* 0x001ea20000300a00 */
[----:B------:R-:W3:Y:S02]  /*8cc00*/  LDL.LU.64 R16, [R1+0x4800] ;  /* 0x0048000001107983 */ /* 0x000ee40000300a00 */
[----:B---3--:R-:W-:Y:S11]  /*8cc10*/  HMMA.16816.F32.BF16 R12, R8, R16, R12 ;  /* 0x00000010080c723c */ /* 0x008ff6000004180c */
[----:B------:R-:W-:Y:S11]  /*8cc20*/  @!UPT UIADD3 URZ, URZ, URZ, URZ ;  /* 0x0000003f3f3ff290 */ /* 0x000ff6000fffe03f */
[----:B------:R-:W-:Y:S02]  /*8cc30*/  @!UPT UIADD3 URZ, URZ, URZ, URZ ;  /* 0x0000003f3f3ff290 */ /* 0x000fe4000fffe03f */
[----:B------:R-:W-:Y:S02]  /*8cc40*/  IMAD.MOV.U32 R26, RZ, RZ, R14 ;  /* 0x000000ffff1a7224 */ /* 0x000fe400078e000e */
[----:B------:R-:W-:Y:S02]  /*8cc50*/  IMAD.MOV.U32 R27, RZ, RZ, R15 ;  /* 0x000000ffff1b7224 */ /* 0x000fe400078e000f */
[----:B------:R-:W-:Y:S02]  /*8cc60*/  IMAD.MOV.U32 R22, RZ, RZ, R12 ;  /* 0x000000ffff167224 */ /* 0x000fe400078e000c */
[----:B------:R-:W-:Y:S01]  /*8cc70*/  IMAD.MOV.U32 R23, RZ, RZ, R13 ;  /* 0x000000ffff177224 */ /* 0x000fe200078e000d */
[----:B------:R-:W3:Y:S01]  /*8cc80*/  LDL.LU.64 R14, [R1+0x47f8] ;  /* 0x0047f800010e7983 */ /* 0x000ee20000300a00 */
[----:B------:R-:W2:Y:S02]  /*8cc90*/  LDL.LU.64 R12, [R1+0x47f0] ;  /* 0x0047f000010c7983 */ /* 0x000ea40000300a00 */
[----:B------:R-:W-:Y:S02]  /*8cca0*/  STL.64 [R1+0x47a8], R16 ;  /* 0x0047a81001007387 */ /* 0x000fe40000100a00 */
[----:B------:R0:W-:Y:S02]  /*8ccb0*/  STL.64 [R1+0x4508], R26 ;  /* 0x0045081a01007387 */ /* 0x0001e40000100a00 */
[----:B0-----:R-:W3:Y:S01]  /*8ccc0*/  LDL R27, [R1+0xd10] ;  /* 0x000d1000011b7983 */ /* 0x001ee20000100800 */
[----:B------:R2:W-:Y:S02]  /*8ccd0*/  STL.64 [R1+0x4500], R24 ;  /* 0x0045001801007387 */ /* 0x0005e40000100a00 */
[----:B--2---:R-:W-:-:S02]  /*8cce0*/  IMAD.MOV.U32 R24, RZ, RZ, R12 ;  /* 0x000000ffff187224 */ /* 0x004fc400078e000c */
[----:B------:R-:W-:Y:S01]  /*8ccf0*/  IMAD.MOV.U32 R25, RZ, RZ, R13 ;  /* 0x000000ffff197224 */ /* 0x000fe200078e000d */
[----:B---3--:R-:W-:Y:S01]  /*8cd00*/  STL [R1+0x474c], R27 ;  /* 0x00474c1b01007387 */ /* 0x008fe20000100800 */
[----:B------:R-:W2:Y:S02]  /*8cd10*/  LDL.LU R12, [R1+0x47ec] ;  /* 0x0047ec00010c7983 */ /* 0x000ea40000300800 */
[----:B------:R-:W3:Y:S02]  /*8cd20*/  LDL.LU R13, [R1+0x47e8] ;  /* 0x0047e800010d7983 */ /* 0x000ee40000300800 */
[----:B------:R4:W-:Y:S02]  /*8cd30*/  STL.64 [R1+0x4758], R24 ;  /* 0x0047581801007387 */ /* 0x0009e40000100a00 */
[----:B----4-:R-:W-:Y:S02]  /*8cd40*/  IMAD.MOV.U32 R24, RZ, RZ, R6 ;  /* 0x000000ffff187224 */ /* 0x010fe400078e0006 */
[----:B------:R-:W-:Y:S01]  /*8cd50*/  IMAD.MOV.U32 R25, RZ, RZ, R7 ;  /* 0x000000ffff197224 */ /* 0x000fe200078e0007 */
[----:B------:R-:W4:Y:S01]  /*8cd60*/  LDL.LU R6, [R1+0x47e4] ;  /* 0x0047e40001067983 */ /* 0x000f220000300800 */
[----:B------:R-:W4:Y:S03]  /*8cd70*/  LDL.LU R7, [R1+0x47e0] ;  /* 0x0047e00001077983 */ /* 0x000f260000300800 */
[----:B------:R0:W-:Y:S01]  /*8cd80*/  STL.64 [R1+0x4770], R24 ;  /* 0x0047701801007387 */ /* 0x0001e20000100a00 */
[----:B------:R-:W-:Y:S02]  /*8cd90*/  STL.64 [R1+0x44f8], R22 ;  /* 0x0044f81601007387 */ /* 0x000fe40000100a00 */
[----:B------:R1:W-:Y:S02]  /*8cda0*/  STL.64 [R1+0x44f0], R20 ;  /* 0x0044f01401007387 */ /* 0x0003e40000100a00 */
[----:B0-----:R-:W-:-:S02]  /*8cdb0*/  IMAD.MOV.U32 R24, RZ, RZ, R19 ;  /* 0x000000ffff187224 */ /* 0x001fc400078e0013 */
[----:B------:R-:W-:Y:S02]  /*8cdc0*/  IMAD.MOV.U32 R25, RZ, RZ, R18 ;  /* 0x000000ffff197224 */ /* 0x000fe400078e0012 */
[----:B-1----:R-:W-:Y:S02]  /*8cdd0*/  IMAD.MOV.U32 R20, RZ, RZ, R4 ;  /* 0x000000ffff147224 */ /* 0x002fe400078e0004 */
[----:B------:R-:W-:Y:S01]  /*8cde0*/  IMAD.MOV.U32 R21, RZ, RZ, R5 ;  /* 0x000000ffff157224 */ /* 0x000fe200078e0005 */
[----:B------:R-:W4:Y:S01]  /*8cdf0*/  LDL.LU R4, [R1+0x47dc] ;  /* 0x0047dc0001047983 */ /* 0x000f220000300800 */
[----:B------:R-:W4:Y:S02]  /*8ce00*/  LDL.LU R5, [R1+0x47d8] ;  /* 0x0047d80001057983 */ /* 0x000f240000300800 */
[----:B------:R0:W-:Y:S01]  /*8ce10*/  STL.64 [R1+0x4788], R24 ;  /* 0x0047881801007387 */ /* 0x0001e20000100a00 */
[----:B------:R1:W-:Y:S01]  /*8ce20*/  STL.64 [R1+0x4750], R20 ;  /* 0x0047501401007387 */ /* 0x0003e20000100a00 */
[----:B0-----:R-:W-:-:S02]  /*8ce30*/  IMAD.MOV.U32 R24, RZ, RZ, R15 ;  /* 0x000000ffff187224 */ /* 0x001fc400078e000f */
[----:B------:R-:W-:Y:S01]  /*8ce40*/  IMAD.MOV.U32 R25, RZ, RZ, R14 ;  /* 0x000000ffff197224 */ /* 0x000fe200078e000e */
[----:B-1----:R-:W4:Y:S01]  /*8ce50*/  LDL.LU R20, [R1+0x360] ;  /* 0x0003600001147983 */ /* 0x002f220000300800 */
[----:B------:R-:W4:Y:S02]  /*8ce60*/  LDL.LU R21, [R1+0x364] ;  /* 0x0003640001157983 */ /* 0x000f240000300800 */
[----:B------:R-:W4:Y:S02]  /*8ce70*/  LDL.LU R22, [R1+0x368] ;  /* 0x0003680001167983 */ /* 0x000f240000300800 */
[----:B------:R-:W4:Y:S01]  /*8ce80*/  LDL.LU R23, [R1+0x36c] ;  /* 0x00036c0001177983 */ /* 0x000f220000300800 */
[----:B------:R2:W-:Y:S02]  /*8ce90*/  STL.64 [R1+0x47a0], R24 ;  /* 0x0047a01801007387 */ /* 0x0005e40000100a00 */
[----:B--2---:R-:W-:Y:S02]  /*8cea0*/  IMAD.MOV.U32 R25, RZ, RZ, R12 ;  /* 0x000000ffff197224 */ /* 0x004fe400078e000c */
[----:B---3--:R-:W-:Y:S01]  /*8ceb0*/  IMAD.MOV.U32 R24, RZ, RZ, R13 ;  /* 0x000000ffff187224 */ /* 0x008fe200078e000d */
[----:B------:R-:W2:Y:S01]  /*8cec0*/  LDL.LU R12, [R1+0x3c0] ;  /* 0x0003c000010c7983 */ /* 0x000ea20000300800 */
[----:B------:R-:W2:Y:S02]  /*8ced0*/  LDL.LU R13, [R1+0x3c4] ;  /* 0x0003c400010d7983 */ /* 0x000ea40000300800 */
[----:B------:R-:W2:Y:S02]  /*8cee0*/  LDL.LU R14, [R1+0x3c8] ;  /* 0x0003c800010e7983 */ /* 0x000ea40000300800 */
[----:B------:R-:W2:Y:S01]  /*8cef0*/  LDL.LU R15, [R1+0x3cc] ;  /* 0x0003cc00010f7983 */ /* 0x000ea20000300800 */
[----:B------:R-:W-:Y:S01]  /*8cf00*/  STL.64 [R1+0x47b0], R24 ;  /* 0x0047b01801007387 */ /* 0x000fe20000100a00 */
[----:B------:R-:W3:Y:S02]  /*8cf10*/  LDL.LU R16, [R1+0x3a0] ;  /* 0x0003a00001107983 */ /* 0x000ee40000300800 */
[----:B------:R-:W3:Y:S02]  /*8cf20*/  LDL.LU R17, [R1+0x3a4] ;  /* 0x0003a40001117983 */ /* 0x000ee40000300800 */
[----:B------:R-:W2:Y:S01]  /*8cf30*/  LDL.LU R18, [R1+0x3a8] ;  /* 0x0003a80001127983 */ /* 0x000ea20000300800 */
[----:B------:R-:W2:Y:S04]  /*8cf40*/  LDL.LU R19, [R1+0x3ac] ;  /* 0x0003ac0001137983 */ /* 0x000ea80000300800 */
[----:B--2---:R-:W-:Y:S01]  /*8cf50*/  STL.64 [R1+0x47c0], R18 ;  /* 0x0047c01201007387 */ /* 0x004fe20000100a00 */
[----:B---3--:R0:W-:Y:S03]  /*8cf60*/  STL.64 [R1+0x47b8], R16 ;  /* 0x0047b81001007387 */ /* 0x0081e60000100a00 */
[----:B0-----:R-:W2:Y:S01]  /*8cf70*/  LDL.LU R16, [R1+0x3b0] ;  /* 0x0003b00001107983 */ /* 0x001ea20000300800 */
[----:B------:R-:W2:Y:S02]  /*8cf80*/  LDL.LU R17, [R1+0x3b4] ;  /* 0x0003b40001117983 */ /* 0x000ea40000300800 */
[----:B------:R-:W2:Y:S02]  /*8cf90*/  LDL.LU R18, [R1+0x3b8] ;  /* 0x0003b80001127983 */ /* 0x000ea40000300800 */
[----:B------:R-:W2:Y:S01]  /*8cfa0*/  LDL.LU R19, [R1+0x3bc] ;  /* 0x0003bc0001137983 */ /* 0x000ea20000300800 */
[----:B----4-:R-:W-:Y:S01]  /*8cfb0*/  STL.64 [R1+0x4768], R22 ;  /* 0x0047681601007387 */ /* 0x010fe20000100a00 */
[----:B------:R0:W-:Y:S03]  /*8cfc0*/  STL.64 [R1+0x4760], R20 ;  /* 0x0047601401007387 */ /* 0x0001e60000100a00 */
        /* <DEDUP_REMOVED lines=9> */
[----:B------:R-:W4:Y:S01]  /*8d060*/  LDL.LU R23, [R1+0x38c] ;  /* 0x00038c0001177983 */ /* 0x000f220000300800 */
[----:B------:R-:W-:Y:S01]  /*8d070*/  HMMA.16816.F32.BF16 R8, R8, R4, R12 ;  /* 0x000000040808723c */ /* 0x000fe2000004180c */
[----:B----4-:R-:W-:Y:S01]  /*8d080*/  STL.64 [R1+0x4798], R22 ;  /* 0x0047981601007387 */ /* 0x010fe20000100a00 */
[----:B---3--:R0:W-:Y:S03]  /*8d090*/  STL.64 [R1+0x4790], R20 ;  /* 0x0047901401007387 */ /* 0x0081e60000100a00 */
[----:B0-----:R-:W3:Y:S01]  /*8d0a0*/  LDL.LU R20, [R1+0x390] ;  /* 0x0003900001147983 */ /* 0x001ee20000300800 */
[----:B------:R-:W3:Y:S02]  /*8d0b0*/  LDL.LU R21, [R1+0x394] ;  /* 0x0003940001157983 */ /* 0x000ee40000300800 */
[----:B------:R-:W3:Y:S02]  /*8d0c0*/  LDL.LU R22, [R1+0x398] ;  /* 0x0003980001167983 */ /* 0x000ee40000300800 */
[----:B------:R-:W3:Y:S01]  /*8d0d0*/  LDL.LU R23, [R1+0x39c] ;  /* 0x00039c0001177983 */ /* 0x000ee20000300800 */
[----:B------:R-:W2:Y:S01]  /*8d0e0*/  LDL.LU.64 R14, [R1+0x47d0] ;  /* 0x0047d000010e7983 */ /* 0x000ea20000300a00 */
[----:B------:R-:W2:Y:S02]  /*8d0f0*/  LDL.LU.64 R12, [R1+0x47c8] ;  /* 0x0047c800010c7983 */ /* 0x000ea40000300a00 */
[----:B------:R-:W-:-:S02]  /*8d100*/  IMAD.MOV.U32 R24, RZ, RZ, R7 ;  /* 0x000000ffff187224 */ /* 0x000fc400078e0007 */
[----:B------:R-:W-:-:S07]  /*8d110*/  IMAD.MOV.U32 R25, RZ, RZ, R6 ;  /* 0x000000ffff197224 */ /* 0x000fce00078e0006 */
[----:B------:R0:W-:Y:S01]  /*8d120*/  STL.64 [R1+0x3c0], R8 ;  /* 0x0003c00801007387 */ /* 0x0001e20000100a00 */
[----:B------:R1:W-:Y:S03]  /*8d130*/  STL.64 [R1+0x3c8], R10 ;  /* 0x0003c80a01007387 */ /* 0x0003e60000100a00 */
[----:B0-----:R-:W4:Y:S01]  /*8d140*/  LDL.LU R8, [R1+0x340] ;  /* 0x0003400001087983 */ /* 0x001f220000300800 */
[----:B------:R-:W4:Y:S02]  /*8d150*/  LDL.LU R9, [R1+0x344] ;  /* 0x0003440001097983 */ /* 0x000f240000300800 */
[----:B-1----:R-:W4:Y:S02]  /*8d160*/  LDL.LU R10, [R1+0x348] ;  /* 0x00034800010a7983 */ /* 0x002f240000300800 */
[----:B------:R-:W4:Y:S01]  /*8d170*/  LDL.LU R11, [R1+0x34c] ;  /* 0x00034c00010b7983 */ /* 0x000f220000300800 */
[----:B--2---:R-:W-:Y:S01]  /*8d180*/  HMMA.16816.F32.BF16 R24, R12, R24, R16 ;  /* 0x000000180c18723c */ /* 0x004fe20000041810 */
[----:B------:R-:W2:Y:S01]  /*8d190*/  LDL.LU.64 R18, [R1+0x47c0] ;  /* 0x0047c00001127983 */ /* 0x000ea20000300a00 */
[----:B------:R-:W2:Y:S11]  /*8d1a0*/  LDL.LU.64 R16, [R1+0x47b8] ;  /* 0x0047b80001107983 */ /* 0x000eb60000300a00 */
[----:B------:R-:W-:Y:S10]  /*8d1b0*/  @!UPT UIADD3 URZ, URZ, URZ, URZ ;  /* 0x0000003f3f3ff290 */ /* 0x000ff4000fffe03f */
[----:B------:R0:W-:Y:S04]  /*8d1c0*/  STL.64 [R1+0x3b0], R24 ;  /* 0x0003b01801007387 */ /* 0x0001e80000100a00 */
[----:B0-----:R-:W2:Y:S01]  /*8d1d0*/  LDL.LU.64 R24, [R1+0x47b0] ;  /* 0x0047b00001187983 */ /* 0x001ea20000300a00 */
[----:B------:R-:W-:Y:S02]  /*8d1e0*/  IMAD.MOV.U32 R6, RZ, RZ, R26 ;  /* 0x000000ffff067224 */ /* 0x000fe400078e001a */
[----:B------:R-:W-:-:S05]  /*8d1f0*/  IMAD.MOV.U32 R7, RZ, RZ, R27 ;  /* 0x000000ffff077224 */ /* 0x000fca00078e001b */
[----:B------:R-:W-:Y:S01]  /*8d200*/  STL [R1+0x432c], R7 ;  /* 0x00432c0701007387 */ /* 0x000fe20000100800 */
[----:B------:R-:W-:Y:S02]  /*8d210*/  STL [R1+0x4328], R6 ;  /* 0x0043280601007387 */ /* 0x000fe40000100800 */
[----:B------:R0:W-:Y:S02]  /*8d220*/  STL.64 [R1+0x44d8], R4 ;  /* 0x0044d80401007387 */ /* 0x0001e40000100a00 */
[----:B0-----:R-:W3:Y:S01]  /*8d230*/  LDL.LU R4, [R1+0x150] ;  /* 0x0001500001047983 */ /* 0x001ee20000300800 */
[----:B------:R-:W3:Y:S01]  /*8d240*/  LDL.LU R5, [R1+0x154] ;  /* 0x0001540001057983 */ /* 0x000ee20000300800 */
[----:B--2---:R-:W-:Y:S02]  /*8d250*/  HMMA.16816.F32.BF16 R24, R12, R24, R16 ;  /* 0x000000180c18723c */ /* 0x004fe40000041810 */
[----:B------:R-:W2:Y:S11]  /*8d260*/  LDL.LU.64 R16, [R1+0x47a8] ;  /* 0x0047a80001107983 */ /* 0x000eb60000300a00 */
[----:B------:R-:W-:Y:S10]  /*8d270*/  @!UPT UIADD3 URZ, URZ, URZ, URZ ;  /* 0x0000003f3f3ff290 */ /* 0x000ff4000fffe03f */
[----:B------:R0:W-:Y:S04]  /*8d280*/  STL.64 [R1+0x3a0], R24 ;  /* 0x0003a01801007387 */ /* 0x0001e80000100a00 */
[----:B0-----:R-:W3:Y:S01]  /*8d290*/  LDL.LU.64 R24, [R1+0x47a0] ;  /* 0x0047a00001187983 */ /* 0x001ee20000300a00 */
[----:B------:R-:W-:Y:S02]  /*8d2a0*/  IMAD.MOV.U32 R18, RZ, RZ, R26 ;  /* 0x000000ffff127224 */ /* 0x000fe400078e001a */
[----:B------:R-:W-:-:S05]  /*8d2b0*/  IMAD.MOV.U32 R19, RZ, RZ, R27 ;  /* 0x000000ffff137224 */ /* 0x000fca00078e001b */
[----:B------:R-:W-:Y:S04]  /*8d2c0*/  STL.64 [R1+0x44e8], R18 ;  /* 0x0044e81201007387 */ /* 0x000fe80000100a00 */
[----:B--2---:R0:W-:Y:S04]  /*8d2d0*/  STL.64 [R1+0x44e0], R16 ;  /* 0x0044e01001007387 */ /* 0x0041e80000100a00 */
[----:B0-----:R-:W2:Y:S01]  /*8d2e0*/  LDL.LU R16, [R1+0x350] ;  /* 0x0003500001107983 */ /* 0x001ea20000300800 */
[----:B------:R-:W2:Y:S02]  /*8d2f0*/  LDL.LU R17, [R1+0x354] ;  /* 0x0003540001117983 */ /* 0x000ea40000300800 */
[----:B------:R-:W2:Y:S02]  /*8d300*/  LDL.LU R18, [R1+0x358] ;  /* 0x0003580001127983 */ /* 0x000ea40000300800 */
[----:B------:R-:W2:Y:S01]  /*8d310*/  LDL.LU R19, [R1+0x35c] ;  /* 0x00035c0001137983 */ /* 0x000ea20000300800 */
[C---:B---3--:R-:W-:Y:S01]  /*8d320*/  HMMA.16816.F32.BF16 R24, R12.reuse, R24, R20 ;  /* 0x000000180c18723c */ /* 0x048fe20000041814 */
[----:B------:R-:W3:Y:S01]  /*8d330*/  LDL.LU.64 R22, [R1+0x4798] ;  /* 0x0047980001167983 */ /* 0x000ee20000300a00 */
[----:B------:R-:W3:Y:S11]  /*8d340*/  LDL.LU.64 R20, [R1+0x4790] ;  /* 0x0047900001147983 */ /* 0x000ef60000300a00 */
[----:B------:R-:W-:Y:S10]  /*8d350*/  @!UPT UIADD3 URZ, URZ, URZ, URZ ;  /* 0x0000003f3f3ff290 */ /* 0x000ff4000fffe03f */
[----:B------:R0:W-:Y:S01]  /*8d360*/  STL.64 [R1+0x390], R24 ;  /* 0x0003901801007387 */ /* 0x0001e20000100a00 */
[----:B------:R3:W-:Y:S03]  /*8d370*/  STL.64 [R1+0x398], R26 ;  /* 0x0003981a01007387 */ /* 0x0007e60000100a00 */
[----:B0-----:R-:W3:Y:S02]  /*8d380*/  LDL.LU.64 R24, [R1+0x4788] ;  /* 0x0047880001187983 */ /* 0x001ee40000300a00 */
[C---:B---3--:R-:W-:Y:S02]  /*8d390*/  HMMA.16816.F32.BF16 R24, R12.reuse, R24, R20 ;  /* 0x000000180c18723c */ /* 0x048fe40000041814 */
[----:B------:R-:W3:Y:S01]  /*8d3a0*/  LDL.LU.64 R22, [R1+0x4780] ;  /* 0x0047800001167983 */ /* 0x000ee20000300a00 */
[----:B------:R-:W3:Y:S11]  /*8d3b0*/  LDL.LU.64 R20, [R1+0x4778] ;  /* 0x0047780001147983 */ /* 0x000ef60000300a00 */
[----:B------:R-:W-:Y:S09]  /*8d3c0*/  @!UPT UIADD3 URZ, URZ, URZ, URZ ;  /* 0x0000003f3f3ff290 */ /* 0x000ff2000fffe03f */
        /* <DEDUP_REMOVED lines=9> */
[----:B0-----:R-:W3:Y:S01]  /*8d460*/  LDL.LU.64 R24, [R1+0x4758] ;  /* 0x0047580001187983 */ /* 0x001ee20000300a00 */
[C---:B--2---:R-:W-:Y:S08]  /*8d470*/  HMMA.16816.F32.BF16 R16, R12.reuse, R4, R16 ;  /* 0x000000040c10723c */ /* 0x044ff00000041810 */
[C---:B---3--:R-:W-:Y:S01]  /*8d480*/  HMMA.16816.F32.BF16 R24, R12.reuse, R24, R20 ;  /* 0x000000180c18723c */ /* 0x048fe20000041814 */
[----:B------:R-:W4:Y:S11]  /*8d490*/  LDL.LU.64 R20, [R1+0x4750] ;  /* 0x0047500001147983 */ /* 0x000f360000300a00 */
[----:B------:R-:W-:Y:S11]  /*8d4a0*/  @!UPT UIADD3 URZ, URZ, URZ, URZ ;  /* 0x0000003f3f3ff290 */ /* 0x000ff6000fffe03f */
[----:B------:R-:W-:Y:S01]  /*8d4b0*/  STL.64 [R1+0x360], R24 ;  /* 0x0003601801007387 */ /* 0x000fe20000100a00 */
[----:B------:R0:W-:Y:S03]  /*8d4c0*/  STL.64 [R1+0x368], R26 ;  /* 0x0003681a01007387 */ /* 0x0001e60000100a00 */
[----:B0-----:R-:W2:Y:S01]  /*8d4d0*/  LDL.LU R27, [R1+0x474c] ;  /* 0x00474c00011b7983 */ /* 0x001ea20000300800 */
[----:B------:R0:W-:Y:S02]  /*8d4e0*/  STL.64 [R1+0x350], R16 ;  /* 0x0003501001007387 */ /* 0x0001e40000100a00 */
[----:B------:R1:W-:Y:S01]  /*8d4f0*/  STL.64 [R1+0x358], R18 ;  /* 0x0003581201007387 */ /* 0x0003e20000100a00 */
[----:B0-----:R-:W3:Y:S01]  /*8d500*/  LDL.LU R16, [R1+0x1e0] ;  /* 0x0001e00001107983 */ /* 0x001ee20000300800 */
[----:B----4-:R-:W-:Y:S11]  /*8d510*/  HMMA.16816.F32.BF16 R4, R12, R20, R8 ;  /* 0x000000140c04723c */ /* 0x010ff60000041808 */
[----:B------:R-:W-:Y:S11]  /*8d520*/  @!UPT UIADD3 URZ, URZ, URZ, URZ ;  /* 0x0000003f3f3ff290 */ /* 0x000ff6000fffe03f */
[----:B------:R-:W-:Y:S01]  /*8d530*/  @!UPT UIADD3 URZ, URZ, URZ, URZ ;  /* 0x0000003f3f3ff290 */ /* 0x000fe2000fffe03f */
[----:B------:R-:W-:Y:S01]  /*8d540*/  STL.64 [R1+0x340], R4 ;  /* 0x0003400401007387 */ /* 0x000fe20000100a00 */
[----:B------:R-:W-:Y:S02]  /*8d550*/  STL.64 [R1+0x348], R6 ;  /* 0x0003480601007387 */ /* 0x000fe40000100a00 */
[----:B------:R-:W3:Y:S02]  /*8d560*/  LDL.LU R17, [R1+0x1e4] ;  /* 0x0001e40001117983 */ /* 0x000ee40000300800 */
[----:B-1----:R-:W4:Y:S01]  /*8d570*/  LDL.LU R18, [R1+0x1e8] ;  /* 0x0001e80001127983 */ /* 0x002f220000300800 */
[----:B------:R-:W4:Y:S04]  /*8d580*/  LDL.LU R19, [R1+0x1ec] ;  /* 0x0001ec0001137983 */ /* 0x000f280000300800 */
[----:B--2---:R0:W1:Y:S04]  /*8d590*/  LDSM.16.MT88.4 R8, [R27+0x21400] ;  /* 0x021400001b08783b */ /* 0x0040680000004200 */
[----:B----4-:R-:W-:Y:S01]  /*8d5a0*/  STL.64 [R1+0x4518], R18 ;  /* 0x0045181201007387 */ /* 0x010fe20000100a00 */
[----:B---3--:R2:W-:Y:S02]  /*8d5b0*/  STL.64 [R1+0x4510], R16 ;  /* 0x0045101001007387 */ /* 0x0085e40000100a00 */
[----:B------:R-:W3:Y:S02]  /*8d5c0*/  LDL.LU R24, [R1+0x200] ;  /* 0x0002000001187983 */ /* 0x000ee40000300800 */
[----:B------:R-:W3:Y:S01]  /*8d5d0*/  LDL.LU R25, [R1+0x204] ;  /* 0x0002040001197983 */ /* 0x000ee20000300800 */
[----:B------:R-:W4:Y:S01]  /*8d5e0*/  LDL.LU R26, [R1+0x208] ;  /* 0x00020800011a7983 */ /* 0x000f220000300800 */
[----:B0-----:R-:W4:Y:S02]  /*8d5f0*/  LDL.LU R27, [R1+0x20c] ;  /* 0x00020c00011b7983 */ /* 0x001f240000300800 */
[----:B--2---:R-:W-:-:S02]  /*8d600*/  IMAD.MOV.U32 R16, RZ, RZ, R0 ;  /* 0x000000ffff107224 */ /* 0x004fc400078e0000 */
[----:B------:R-:W-:Y:S01]  /*8d610*/  IMAD.MOV.U32 R17, RZ, RZ, R28 ;  /* 0x000000ffff117224 */ /* 0x000fe200078e001c */
[----:B----4-:R-:W-:Y:S01]  /*8d620*/  STL.64 [R1+0x4528], R26 ;  /* 0x0045281a01007387 */ /* 0x010fe20000100a00 */
[----:B---3--:R-:W-:Y:S02]  /*8d630*/  STL.64 [R1+0x4520], R24 ;  /* 0x0045201801007387 */ /* 0x008fe40000100a00 */
[----:B------:R-:W2:Y:S02]  /*8d640*/  LDL.LU R0, [R1+0x4748] ;  /* 0x0047480001007983 */ /* 0x000ea40000300800 */
[----:B------:R-:W3:Y:S01]  /*8d650*/  LDL.LU R28, [R1+0x4744] ;  /* 0x00474400011c7983 */ /* 0x000ee20000300800 */
[----:B------:R0:W-:Y:S04]  /*8d660*/  STL.64 [R1+0x4530], R16 ;  /* 0x0045301001007387 */ /* 0x0001e80000100a00 */
[----:B0-----:R-:W4:Y:S01]  /*8d670*/  LDL.LU R16, [R1+0x20] ;  /* 0x0000200001107983 */ /* 0x001f220000300800 */
[----:B------:R-:W-:-:S02]  /*8d680*/  IMAD.MOV.U32 R17, RZ, RZ, R29 ;  /* 0x000000ffff117224 */ /* 0x000fc400078e001d */
[----:B------:R-:W2:Y:S03]  /*8d690*/  LDL.LU R29, [R1+0x4740] ;  /* 0x00474000011d7983 */ /* 0x000ea60000300800 */
[----:B----4-:R3:W-:Y:S01]  /*8d6a0*/  STL.64 [R1+0x4548], R16 ;  /* 0x0045481001007387 */ /* 0x0107e20000100a00 */
[----:B------:R-:W4:Y:S02]  /*8d6b0*/  LDL.LU R24, [R1+0x210] ;  /* 0x0002100001187983 */ /* 0x000f240000300800 */
[----:B------:R-:W4:Y:S02]  /*8d6c0*/  LDL.LU R25, [R1+0x214] ;  /* 0x0002140001197983 */ /* 0x000f240000300800 */
[----:B------:R-:W4:Y:S01]  /*8d6d0*/  LDL.LU R26, [R1+0x218] ;  /* 0x00021800011a7983 */ /* 0x000f220000300800 */
[----:B------:R-:W4:Y:S01]  /*8d6e0*/  LDL.LU R27, [R1+0x21c] ;  /* 0x00021c00011b7983 */ /* 0x000f220000300800 */
[----:B---3--:R-:W-:-:S02]  /*8d6f0*/  IMAD.MOV.U32 R16, RZ, RZ, R28 ;  /* 0x000000ffff107224 */ /* 0x008fc400078e001c */
[----:B--2---:R-:W-:Y:S01]  /*8d700*/  IMAD.MOV.U32 R17, RZ, RZ, R0 ;  /* 0x000000ffff117224 */ /* 0x004fe200078e0000 */
[----:B------:R-:W2:Y:S01]  /*8d710*/  LDL.LU R28, [R1+0x473c] ;  /* 0x00473c00011c7983 */ /* 0x000ea20000300800 */
[----:B------:R-:W3:Y:S03]  /*8d720*/  LDL.LU R0, [R1+0x4738] ;  /* 0x0047380001007983 */ /* 0x000ee60000300800 */
[----:B------:R-:W-:Y:S04]  /*8d730*/  STL.64 [R1+0x4560], R16 ;  /* 0x0045601001007387 */ /* 0x000fe80000100a00 */
[----:B----4-:R-:W-:Y:S01]  /*8d740*/  STL.64 [R1+0x4540], R26 ;  /* 0x0045401a01007387 */ /* 0x010fe20000100a00 */
[----:B------:R0:W-:Y:S03]  /*8d750*/  STL.64 [R1+0x4538], R24 ;  /* 0x0045381801007387 */ /* 0x0001e60000100a00 */
[----:B0-----:R-:W4:Y:S01]  /*8d760*/  LDL.LU R24, [R1+0x220] ;  /* 0x0002200001187983 */ /* 0x001f220000300800 */
[----:B------:R-:W4:Y:S02]  /*8d770*/  LDL.LU R25, [R1+0x224] ;  /* 0x0002240001197983 */ /* 0x000f240000300800 */
[----:B------:R-:W2:Y:S02]  /*8d780*/  LDL.LU R26, [R1+0x228] ;  /* 0x00022800011a7983 */ /* 0x000ea40000300800 */
[----:B------:R-:W2:Y:S01]  /*8d790*/  LDL.LU R27, [R1+0x22c] ;  /* 0x00022c00011b7983 */ /* 0x000ea20000300800 */
[----:B------:R-:W2:Y:S01]  /*8d7a0*/  LDL.LU R16, [R1+0x40] ;  /* 0x0000400001107983 */ /* 0x000ea20000300800 */
[----:B------:R-:W-:-:S02]  /*8d7b0*/  IMAD.MOV.U32 R17, RZ, RZ, R29 ;  /* 0x000000ffff117224 */ /* 0x000fc400078e001d */
[----:B------:R-:W3:Y:S03]  /*8d7c0*/  LDL.LU R29, [R1+0x4734] ;  /* 0x00473400011d7983 */ /* 0x000ee60000300800 */
[----:B--2---:R-:W-:Y:S01]  /*8d7d0*/  STL.64 [R1+0x4578], R16 ;  /* 0x0045781001007387 */ /* 0x004fe20000100a00 */
[----:B------:R-:W-:Y:S02]  /*8d7e0*/  STL.64 [R1+0x4558], R26 ;  /* 0x0045581a01007387 */ /* 0x000fe40000100a00 */
[----:B----4-:R0:W-:Y:S02]  /*8d7f0*/  STL.64 [R1+0x4550], R24 ;  /* 0x0045501801007387 */ /* 0x0101e40000100a00 */
[----:B0-----:R-:W2:Y:S01]  /*8d800*/  LDL.LU R24, [R1+0x230] ;  /* 0x0002300001187983 */ /* 0x001ea20000300800 */
[----:B------:R-:W2:Y:S02]  /*8d810*/  LDL.LU R25, [R1+0x234] ;  /* 0x0002340001197983 */ /* 0x000ea40000300800 */
[----:B------:R-:W4:Y:S02]  /*8d820*/  LDL.LU R26, [R1+0x238] ;  /* 0x00023800011a7983 */ /* 0x000f240000300800 */
[----:B------:R-:W4:Y:S02]  /*8d830*/  LDL.LU R27, [R1+0x23c] ;  /* 0x00023c00011b7983 */ /* 0x000f240000300800 */
[----:B---3--:R-:W-:-:S02]  /*8d840*/  IMAD.MOV.U32 R16, RZ, RZ, R0 ;  /* 0x000000ffff107224 */ /* 0x008fc400078e0000 */
[----:B------:R-:W-:Y:S01]  /*8d850*/  IMAD.MOV.U32 R17, RZ, RZ, R28 ;  /* 0x000000ffff117224 */ /* 0x000fe200078e001c */
[----:B------:R-:W3:Y:S01]  /*8d860*/  LDL.LU R0, [R1+0x4730] ;  /* 0x0047300001007983 */ /* 0x000ee20000300800 */
[----:B------:R-:W3:Y:S03]  /*8d870*/  LDL.LU R28, [R1+0x472c] ;  /* 0x00472c00011c7983 */ /* 0x000ee60000300800 */
[----:B------:R-:W-:Y:S04]  /*8d880*/  STL.64 [R1+0x4590], R16 ;  /* 0x0045901001007387 */ /* 0x000fe80000100a00 */
[----:B----4-:R-:W-:Y:S01]  /*8d890*/  STL.64 [R1+0x4570], R26 ;  /* 0x0045701a01007387 */ /* 0x010fe20000100a00 */
[----:B--2---:R0:W-:Y:S03]  /*8d8a0*/  STL.64 [R1+0x4568], R24 ;  /* 0x0045681801007387 */ /* 0x0041e60000100a00 */
[----:B0-----:R-:W2:Y:S01]  /*8d8b0*/  LDL.LU R24, [R1+0x240] ;  /* 0x0002400001187983 */ /* 0x001ea20000300800 */
[----:B------:R-:W2:Y:S02]  /*8d8c0*/  LDL.LU R25, [R1+0x244] ;  /* 0x0002440001197983 */ /* 0x000ea40000300800 */
[----:B------:R-:W4:Y:S02]  /*8d8d0*/  LDL.LU R26, [R1+0x248] ;  /* 0x00024800011a7983 */ /* 0x000f240000300800 */
[----:B------:R-:W4:Y:S01]  /*8d8e0*/  LDL.LU R27, [R1+0x24c] ;  /* 0x00024c00011b7983 */ /* 0x000f220000300800 */
[----:B------:R-:W2:Y:S01]  /*8d8f0*/  LDL.LU R16, [R1+0x60] ;  /* 0x0000600001107983 */ /* 0x000ea20000300800 */
[----:B------:R-:W-:-:S02]  /*8d900*/  IMAD.MOV.U32 R17, RZ, RZ, R29 ;  /* 0x000000ffff117224 */ /* 0x000fc400078e001d */
[----:B------:R-:W3:Y:S03]  /*8d910*/  LDL.LU R29, [R1+0x4728] ;  /* 0x00472800011d7983 */ /* 0x000ee60000300800 */
[----:B--2---:R3:W-:Y:S01]  /*8d920*/  STL.64 [R1+0x45a8], R16 ;  /* 0x0045a81001007387 */ /* 0x0047e20000100a00 */
[----:B----4-:R-:W-:Y:S02]  /*8d930*/  STL.64 [R1+0x4588], R26 ;  /* 0x0045881a01007387 */ /* 0x010fe40000100a00 */
[----:B------:R0:W-:Y:S02]  /*8d940*/  STL.64 [R1+0x4580], R24 ;  /* 0x0045801801007387 */ /* 0x0001e40000100a00 */
[----:B---3--:R-:W-:Y:S02]  /*8d950*/  IMAD.MOV.U32 R16, RZ, RZ, R28 ;  /* 0x000000ffff107224 */ /* 0x008fe400078e001c */
[----:B------:R-:W-:Y:S01]  /*8d960*/  IMAD.MOV.U32 R17, RZ, RZ, R0 ;  /* 0x000000ffff117224 */ /* 0x000fe200078e0000 */
[----:B0-----:R-:W2:Y:S01]  /*8d970*/  LDL.LU R24, [R1+0x250] ;  /* 0x0002500001187983 */ /* 0x001ea20000300800 */
[----:B------:R-:W2:Y:S02]  /*8d980*/  LDL.LU R25, [R1+0x254] ;  /* 0x0002540001197983 */ /* 0x000ea40000300800 */
[----:B------:R-:W3:Y:S02]  /*8d990*/  LDL.LU R26, [R1+0x258] ;  /* 0x00025800011a7983 */ /* 0x000ee40000300800 */
[----:B------:R-:W3:Y:S01]  /*8d9a0*/  LDL.LU R27, [R1+0x25c] ;  /* 0x00025c00011b7983 */ /* 0x000ee20000300800 */
[----:B------:R-:W4:Y:S01]  /*8d9b0*/  LDL.LU R28, [R1+0x4724] ;  /* 0x00472400011c7983 */ /* 0x000f220000300800 */
[----:B------:R-:W2:Y:S02]  /*8d9c0*/  LDL.LU R0, [R1+0x4720] ;  /* 0x0047200001007983 */ /* 0x000ea40000300800 */
[----:B------:R0:W-:Y:S02]  /*8d9d0*/  STL.64 [R1+0x45c0], R16 ;  /* 0x0045c01001007387 */ /* 0x0001e40000100a00 */
[----:B0-----:R-:W2:Y:S01]  /*8d9e0*/  LDL.LU R16, [R1+0x80] ;  /* 0x0000800001107983 */ /* 0x001ea20000300800 */
[----:B------:R-:W-:-:S02]  /*8d9f0*/  IMAD.MOV.U32 R17, RZ, RZ, R29 ;  /* 0x000000ffff117224 */ /* 0x000fc400078e001d */
[----:B------:R-:W4:Y:S03]  /*8da00*/  LDL.LU R29, [R1+0x471c] ;  /* 0x00471c00011d7983 */ /* 0x000f260000300800 */
[----:B--2---:R-:W-:Y:S01]  /*8da10*/  STL.64 [R1+0x45d8], R16 ;  /* 0x0045d81001007387 */ /* 0x004fe20000100a00 */
[----:B---3--:R-:W-:Y:S02]  /*8da20*/  STL.64 [R1+0x45a0], R26 ;  /* 0x0045a01a01007387 */ /* 0x008fe40000100a00 */
[----:B------:R0:W-:Y:S02]  /*8da30*/  STL.64 [R1+0x4598], R24 ;  /* 0x0045981801007387 */ /* 0x0001e40000100a00 */
[----:B0-----:R-:W2:Y:S01]  /*8da40*/  LDL.LU R24, [R1+0x260] ;  /* 0x0002600001187983 */ /* 0x001ea20000300800 */
[----:B------:R-:W2:Y:S02]  /*8da50*/  LDL.LU R25, [R1+0x264] ;  /* 0x0002640001197983 */ /* 0x000ea40000300800 */
[----:B------:R-:W3:Y:S02]  /*8da60*/  LDL.LU R26, [R1+0x268] ;  /* 0x00026800011a7983 */ /* 0x000ee40000300800 */
[----:B------:R-:W3:Y:S02]  /*8da70*/  LDL.LU R27, [R1+0x26c] ;  /* 0x00026c00011b7983 */ /* 0x000ee40000300800 */
[----:B------:R-:W-:-:S02]  /*8da80*/  IMAD.MOV.U32 R16, RZ, RZ, R0 ;  /* 0x000000ffff107224 */ /* 0x000fc400078e0000 */
[----:B----4-:R-:W-:Y:S01]  /*8da90*/  IMAD.MOV.U32 R17, RZ, RZ, R28 ;  /* 0x000000ffff117224 */ /* 0x010fe200078e001c */
        /* <DEDUP_REMOVED lines=8> */
[----:B------:R-:W3:Y:S01]  /*8db20*/  LDL.LU R27, [R1+0x27c] ;  /* 0x00027c00011b7983 */ /* 0x000ee20000300800 */
[----:B------:R-:W2:Y:S01]  /*8db30*/  LDL.LU R16, [R1+0xa0] ;  /* 0x0000a00001107983 */ /* 0x000ea20000300800 */
        /* <DEDUP_REMOVED lines=23> */
[----:B--2---:R4:W-:Y:S01]  /*8dcb0*/  STL.64 [R1+0x4638], R16 ;  /* 0x0046381001007387 */ /* 0x0049e20000100a00 */
[----:B---3--:R-:W-:Y:S02]  /*8dcc0*/  STL.64 [R1+0x4600], R26 ;  /* 0x0046001a01007387 */ /* 0x008fe40000100a00 */
[----:B------:R0:W-:Y:S02]  /*8dcd0*/  STL.64 [R1+0x45f8], R24 ;  /* 0x0045f81801007387 */ /* 0x0001e40000100a00 */
[----:B----4-:R-:W-:Y:S02]  /*8dce0*/  IMAD.MOV.U32 R16, RZ, RZ, R0 ;  /* 0x000000ffff107224 */ /* 0x010fe400078e0000 */
        /* <DEDUP_REMOVED lines=11> */
[----:B--2---:R0:W-:Y:S01]  /*8dda0*/  STL.64 [R1+0x4668], R16 ;  /* 0x0046681001007387 */ /* 0x0041e20000100a00 */
[----:B---3--:R-:W-:Y:S02]  /*8ddb0*/  STL.64 [R1+0x4618], R26 ;  /* 0x0046181a01007387 */ /* 0x008fe40000100a00 */
[----:B------:R2:W-:Y:S02]  /*8ddc0*/  STL.64 [R1+0x4610], R24 ;  /* 0x0046101801007387 */ /* 0x0005e40000100a00 */
[----:B0-----:R-:W-:Y:S02]  /*8ddd0*/  IMAD.MOV.U32 R16, RZ, RZ, R28 ;  /* 0x000000ffff107224 */ /* 0x001fe400078e001c */
[----:B----4-:R-:W-:Y:S01]  /*8dde0*/  IMAD.MOV.U32 R17, RZ, RZ, R0 ;  /* 0x000000ffff117224 */ /* 0x010fe200078e0000 */
[----:B--2---:R-:W2:Y:S01]  /*8ddf0*/  LDL.LU R24, [R1+0x2b0] ;  /* 0x0002b00001187983 */ /* 0x004ea20000300800 */
[----:B------:R-:W2:Y:S02]  /*8de00*/  LDL.LU R25, [R1+0x2b4] ;  /* 0x0002b40001197983 */ /* 0x000ea40000300800 */
[----:B------:R-:W3:Y:S02]  /*8de10*/  LDL.LU R26, [R1+0x2b8] ;  /* 0x0002b800011a7983 */ /* 0x000ee40000300800 */
[----:B------:R-:W3:Y:S01]  /*8de20*/  LDL.LU R27, [R1+0x2bc] ;  /* 0x0002bc00011b7983 */ /* 0x000ee20000300800 */
[----:B------:R-:W4:Y:S01]  /*8de30*/  LDL.LU R28, [R1+0x46f4] ;  /* 0x0046f400011c7983 */ /* 0x000f220000300800 */
[----:B------:R-:W2:Y:S02]  /*8de40*/  LDL.LU R0, [R1+0x46f0] ;  /* 0x0046f00001007983 */ /* 0x000ea40000300800 */
[----:B------:R0:W-:Y:S02]  /*8de50*/  STL.64 [R1+0x4680], R16 ;  /* 0x0046801001007387 */ /* 0x0001e40000100a00 */
[----:B------:R-:W2:Y:S02]  /*8de60*/  LDL.LU R4, [R1+0x100] ;  /* 0x0001000001047983 */ /* 0x000ea40000300800 */
[----:B------:R-:W-:-:S02]  /*8de70*/  IMAD.MOV.U32 R5, RZ, RZ, R29 ;  /* 0x000000ffff057224 */ /* 0x000fc400078e001d */
[----:B------:R-:W3:Y:S04]  /*8de80*/  LDL.LU R29, [R1+0x46ec] ;  /* 0x0046ec00011d7983 */ /* 0x000ee80000300800 */
[----:B--2---:R2:W-:Y:S01]  /*8de90*/  STL.64 [R1+0x4688], R4 ;  /* 0x0046880401007387 */ /* 0x0045e20000100a00 */
[----:B0-----:R-:W3:Y:S02]  /*8dea0*/  LDL.LU R16, [R1+0x300] ;  /* 0x0003000001107983 */ /* 0x001ee40000300800 */
[----:B------:R-:W3:Y:S02]  /*8deb0*/  LDL.LU R17, [R1+0x304] ;  /* 0x0003040001117983 */ /* 0x000ee40000300800 */
[----:B------:R-:W3:Y:S01]  /*8dec0*/  LDL.LU R18, [R1+0x308] ;  /* 0x0003080001127983 */ /* 0x000ee20000300800 */
[----:B------:R-:W3:Y:S01]  /*8ded0*/  LDL.LU R19, [R1+0x30c] ;  /* 0x00030c0001137983 */ /* 0x000ee20000300800 */
[----:B--2---:R-:W-:-:S02]  /*8dee0*/  IMAD.MOV.U32 R4, RZ, RZ, R0 ;  /* 0x000000ffff047224 */ /* 0x004fc400078e0000 */
[----:B----4-:R-:W-:Y:S01]  /*8def0*/  IMAD.MOV.U32 R5, RZ, RZ, R28 ;  /* 0x000000ffff057224 */ /* 0x010fe200078e001c */
[----:B---3--:R-:W-:Y:S01]  /*8df00*/  STL.64 [R1+0x4698], R18 ;  /* 0x0046981201007387 */ /* 0x008fe20000100a00 */
[----:B------:R0:W-:Y:S02]  /*8df10*/  STL.64 [R1+0x4690], R16 ;  /* 0x0046901001007387 */ /* 0x0001e40000100a00 */
[----:B------:R-:W2:Y:S02]  /*8df20*/  LDL.LU R0, [R1+0x46e8] ;  /* 0x0046e80001007983 */ /* 0x000ea40000300800 */
[----:B------:R-:W3:Y:S01]  /*8df30*/  LDL.LU R28, [R1+0x46e4] ;  /* 0x0046e400011c7983 */ /* 0x000ee20000300800 */
[----:B------:R4:W-:Y:S04]  /*8df40*/  STL.64 [R1+0x46a0], R4 ;  /* 0x0046a00401007387 */ /* 0x0009e80000100a00 */
[----:B0-----:R-:W2:Y:S01]  /*8df50*/  LDL.LU R16, [R1+0x310] ;  /* 0x0003100001107983 */ /* 0x001ea20000300800 */
[----:B------:R-:W2:Y:S02]  /*8df60*/  LDL.LU R17, [R1+0x314] ;  /* 0x0003140001117983 */ /* 0x000ea40000300800 */
[----:B------:R-:W2:Y:S02]  /*8df70*/  LDL.LU R18, [R1+0x318] ;  /* 0x0003180001127983 */ /* 0x000ea40000300800 */
[----:B------:R-:W2:Y:S02]  /*8df80*/  LDL.LU R19, [R1+0x31c] ;  /* 0x00031c0001137983 */ /* 0x000ea40000300800 */
[----:B----4-:R-:W-:Y:S01]  /*8df90*/  IMAD.MOV.U32 R5, RZ, RZ, R29 ;  /* 0x000000ffff057224 */ /* 0x010fe200078e001d */
[----:B--2---:R-:W-:Y:S01]  /*8dfa0*/  STL.64 [R1+0x46b0], R18 ;  /* 0x0046b01201007387 */ /* 0x004fe20000100a00 */
[----:B------:R0:W-:Y:S02]  /*8dfb0*/  STL.64 [R1+0x46a8], R16 ;  /* 0x0046a81001007387 */ /* 0x0001e40000100a00 */
[----:B------:R-:W2:Y:S02]  /*8dfc0*/  LDL.LU R4, [R1+0x120] ;  /* 0x0001200001047983 */ /* 0x000ea40000300800 */
[----:B------:R-:W4:Y:S01]  /*8dfd0*/  LDL.LU R29, [R1+0x46e0] ;  /* 0x0046e000011d7983 */ /* 0x000f220000300800 */
[----:B--2---:R3:W-:Y:S01]  /*8dfe0*/  STL.64 [R1+0x46b8], R4 ;  /* 0x0046b80401007387 */ /* 0x0047e20000100a00 */
[----:B0-----:R-:W2:Y:S02]  /*8dff0*/  LDL.LU R16, [R1+0x320] ;  /* 0x0003200001107983 */ /* 0x001ea40000300800 */
[----:B------:R-:W2:Y:S02]  /*8e000*/  LDL.LU R17, [R1+0x324] ;  /* 0x0003240001117983 */ /* 0x000ea40000300800 */
[----:B------:R-:W2:Y:S01]  /*8e010*/  LDL.LU R18, [R1+0x328] ;  /* 0x0003280001127983 */ /* 0x000ea20000300800 */
[----:B------:R-:W2:Y:S01]  /*8e020*/  LDL.LU R19, [R1+0x32c] ;  /* 0x00032c0001137983 */ /* 0x000ea20000300800 */
[----:B---3--:R-:W-:-:S02]  /*8e030*/  IMAD.MOV.U32 R4, RZ, RZ, R28 ;  /* 0x000000ffff047224 */ /* 0x008fc400078e001c */
[----:B------:R-:W-:Y:S01]  /*8e040*/  IMAD.MOV.U32 R5, RZ, RZ, R0 ;  /* 0x000000ffff057224 */ /* 0x000fe200078e0000 */
[----:B--2---:R-:W-:Y:S01]  /*8e050*/  STL.64 [R1+0x46c8], R18 ;  /* 0x0046c81201007387 */ /* 0x004fe20000100a00 */
[----:B------:R0:W-:Y:S02]  /*8e060*/  STL.64 [R1+0x46c0], R16 ;  /* 0x0046c01001007387 */ /* 0x0001e40000100a00 */
[----:B------:R-:W2:Y:S02]  /*8e070*/  LDL.LU R28, [R1+0x46dc] ;  /* 0x0046dc00011c7983 */ /* 0x000ea40000300800 */
[----:B------:R-:W3:Y:S01]  /*8e080*/  LDL.LU R0, [R1+0x46d8] ;  /* 0x0046d80001007983 */ /* 0x000ee20000300800 */
[----:B0-----:R-:W2:Y:S01]  /*8e090*/  LDL.LU R16, [R1+0x330] ;  /* 0x0003300001107983 */ /* 0x001ea20000300800 */
[----:B------:R-:W2:Y:S02]  /*8e0a0*/  LDL.LU R17, [R1+0x334] ;  /* 0x0003340001117983 */ /* 0x000ea40000300800 */
[----:B------:R-:W2:Y:S02]  /*8e0b0*/  LDL.LU R18, [R1+0x338] ;  /* 0x0003380001127983 */ /* 0x000ea40000300800 */
[----:B------:R-:W2:Y:S01]  /*8e0c0*/  LDL.LU R19, [R1+0x33c] ;  /* 0x00033c0001137983 */ /* 0x000ea20000300800 */
[----:B------:R-:W-:Y:S01]  /*8e0d0*/  STL.64 [R1+0x4630], R26 ;  /* 0x0046301a01007387 */ /* 0x000fe20000100a00 */
[----:B------:R0:W-:Y:S03]  /*8e0e0*/  STL.64 [R1+0x4628], R24 ;  /* 0x0046281801007387 */ /* 0x0001e60000100a00 */
[----:B0-----:R-:W2:Y:S01]  /*8e0f0*/  LDL.LU R24, [R1+0x2c0] ;  /* 0x0002c00001187983 */ /* 0x001ea20000300800 */
[----:B------:R-:W2:Y:S02]  /*8e100*/  LDL.LU R25, [R1+0x2c4] ;  /* 0x0002c40001197983 */ /* 0x000ea40000300800 */
[----:B------:R-:W2:Y:S02]  /*8e110*/  LDL.LU R26, [R1+0x2c8] ;  /* 0x0002c800011a7983 */ /* 0x000ea40000300800 */
[----:B------:R-:W2:Y:S02]  /*8e120*/  LDL.LU R27, [R1+0x2cc] ;  /* 0x0002cc00011b7983 */ /* 0x000ea40000300800 */
[----:B--2---:R-:W-:Y:S01]  /*8e130*/  STL.64 [R1+0x4648], R26 ;  /* 0x0046481a01007387 */ /* 0x004fe20000100a00 */
[----:B------:R0:W-:Y:S03]  /*8e140*/  STL.64 [R1+0x4640], R24 ;  /* 0x0046401801007387 */ /* 0x0001e60000100a00 */
[----:B0-----:R-:W2:Y:S01]  /*8e150*/  LDL.LU R24, [R1+0x2d0] ;  /* 0x0002d00001187983 */ /* 0x001ea20000300800 */
[----:B------:R-:W2:Y:S02]  /*8e160*/  LDL.LU R25, [R1+0x2d4] ;  /* 0x0002d40001197983 */ /* 0x000ea40000300800 */
[----:B------:R-:W2:Y:S02]  /*8e170*/  LDL.LU R26, [R1+0x2d8] ;  /* 0x0002d800011a7983 */ /* 0x000ea40000300800 */
[----:B------:R-:W2:Y:S01]  /*8e180*/  LDL.LU R27, [R1+0x2dc] ;  /* 0x0002dc00011b7983 */ /* 0x000ea20000300800 */
[----:B------:R-:W-:Y:S01]  /*8e190*/  HMMA.16816.F32.BF16 R4, R12, R4, R16 ;  /* 0x000000040c04723c */ /* 0x000fe20000041810 */
[----:B--2---:R-:W-:Y:S01]  /*8e1a0*/  STL.64 [R1+0x4660], R26 ;  /* 0x0046601a01007387 */ /* 0x004fe20000100a00 */
        /* <DEDUP_REMOVED lines=15> */
[----:B-1----:R-:W-:Y:S01]  /*8e2a0*/  STL.64 [R1+0x44d0], R10 ;  /* 0x0044d00a01007387 */ /* 0x002fe20000100a00 */
[----:B------:R0:W-:Y:S02]  /*8e2b0*/  STL.64 [R1+0x44c8], R8 ;  /* 0x0044c80801007387 */ /* 0x0001e40000100a00 */
[----:B0-----:R-:W-:-:S02]  /*8e2c0*/  IMAD.MOV.U32 R8, RZ, RZ, R2 ;  /* 0x000000ffff087224 */ /* 0x001fc400078e0002 */
[----:B------:R-:W-:Y:S01]  /*8e2d0*/  IMAD.MOV.U32 R9, RZ, RZ, R3 ;  /* 0x000000ffff097224 */ /* 0x000fe200078e0003 */
[----:B------:R-:W2:Y:S01]  /*8e2e0*/  LDL.LU R2, [R1+0x46d4] ;  /* 0x0046d40001027983 */ /* 0x000ea20000300800 */
[----:B------:R-:W2:Y:S02]  /*8e2f0*/  LDL.LU R3, [R1+0x46d0] ;  /* 0x0046d00001037983 */ /* 0x000ea40000300800 */
[----:B------:R-:W2:Y:S02]  /*8e300*/  LDL.LU.64 R18, [R1+0x46c8] ;  /* 0x0046c80001127983 */ /* 0x000ea40000300a00 */
[----:B------:R-:W2:Y:S01]  /*8e310*/  LDL.LU.64 R16, [R1+0x46c0] ;  /* 0x0046c00001107983 */ /* 0x000ea20000300a00 */
        /* <DEDUP_REMOVED lines=24> */
[----:B-1----:R-:W3:Y:S02]  /*8e4a0*/  LDL.LU R6, [R1+0x1d8] ;  /* 0x0001d80001067983 */ /* 0x002ee40000300800 */
[----:B------:R-:W3:Y:S01]  /*8e4b0*/  LDL.LU R7, [R1+0x1dc] ;  /* 0x0001dc0001077983 */ /* 0x000ee20000300800 */
        /* <DEDUP_REMOVED lines=110> */
[----:B------:R0:W-:Y:S01]  /*8eba0*/  STL.64 [R1+0x200], R8 ;  /* 0x0002000801007387 */ /* 0x0001e20000100a00 */
[----:B------:R1:W-:Y:S03]  /*8ebb0*/  STL.64 [R1+0x208], R10 ;  /* 0x0002080a01007387 */ /* 0x0003e60000100a00 */
[----:B0-----:R-:W3:Y:S01]  /*8ebc0*/  LDL.LU R8, [R1+0x1c0] ;  /* 0x0001c00001087983 */ /* 0x001ee20000300800 */
[----:B------:R-:W3:Y:S02]  /*8ebd0*/  LDL.LU R9, [R1+0x1c4] ;  /* 0x0001c40001097983 */ /* 0x000ee40000300800 */
[----:B-1----:R-:W3:Y:S01]  /*8ebe0*/  LDL.LU R10, [R1+0x1c8] ;  /* 0x0001c800010a7983 */ /* 0x002ee20000300800 */
[C---:B--2---:R-:W-:Y:S11]  /*8ebf0*/  HMMA.16816.F32.BF16 R20, R12.reuse, R24, R20 ;  /* 0x000000180c14723c */ /* 0x044ff60000041814 */
[----:B------:R-:W-:Y:S11]  /*8ec00*/  @!UPT UIADD3 URZ, URZ, URZ, URZ ;  /* 0x0000003f3f3ff290 */ /* 0x000ff6000fffe03f */
[----:B------:R-:W-:Y:S01]  /*8ec10*/  @!UPT UIADD3 URZ, URZ, URZ, URZ ;  /* 0x0000003f3f3ff290 */ /* 0x000fe2000fffe03f */
        /* <DEDUP_REMOVED lines=10> */
[----:B------:R-:W3:Y:S02]  /*8ecc0*/  LDL.LU.64 R16, [R1+0x44e0] ;  /* 0x0044e00001107983 */ /* 0x000ee40000300a00 */
[----:B--2---:R0:W-:Y:S02]  /*8ecd0*/  STL.64 [R1+0x4490], R22 ;  /* 0x0044901601007387 */ /* 0x0041e40000100a00 */
[----:B0-----:R-:W2:Y:S01]  /*8ece0*/  LDL.64 R22, [R1+0x198] ;  /* 0x0001980001167983 */ /* 0x001ea20000100a00 */
[----:B------:R-:W-:Y:S01]  /*8ecf0*/  IMAD.MOV.U32 R11, RZ, RZ, R3 ;  /* 0x000000ffff0b7224 */ /* 0x000fe200078e0003 */
[----:B---3--:R-:W-:Y:S02]  /*8ed00*/  HMMA.16816.F32.BF16 R4, R12, R16, R4 ;  /* 0x000000100c04723c */ /* 0x008fe40000041804 */
[----:B--2---:R0:W-:Y:S01]  /*8ed10*/  STL.64 [R1+0x44a8], R22 ;  /* 0x0044a81601007387 */ /* 0x0041e20000100a00 */
[----:B------:R-:W2:Y:S02]  /*8ed20*/  LDL R21, [R1+0xd2c] ;  /* 0x000d2c0001157983 */ /* 0x000ea40000100800 */
[----:B0-----:R-:W-:-:S02]  /*8ed30*/  IMAD.MOV.U32 R22, RZ, RZ, R2 ;  /* 0x000000ffff167224 */ /* 0x001fc400078e0002 */
[----:B------:R-:W-:Y:S11]  /*8ed40*/  IMAD.MOV.U32 R23, RZ, RZ, R0 ;  /* 0x000000ffff177224 */ /* 0x000ff600078e0000 */
[----:B------:R-:W-:Y:S06]  /*8ed50*/  @!UPT UIADD3 URZ, URZ, URZ, URZ ;  /* 0x0000003f3f3ff290 */ /* 0x000fec000fffe03f */
[----:B------:R-:W-:Y:S02]  /*8ed60*/  IMAD.MOV.U32 R16, RZ, RZ, R4 ;  /* 0x000000ffff107224 */ /* 0x000fe400078e0004 */
[----:B------:R-:W-:Y:S01]  /*8ed70*/  IMAD.MOV.U32 R3, RZ, RZ, R5 ;  /* 0x000000ffff037224 */ /* 0x000fe200078e0005 */
[----:B------:R0:W-:Y:S04]  /*8ed80*/  STL.64 [R1+0x44c0], R22 ;  /* 0x0044c01601007387 */ /* 0x0001e80000100a00 */
[----:B0-----:R-:W3:Y:S01]  /*8ed90*/  LDL.LU.64 R22, [R1+0x1b8] ;  /* 0x0001b80001167983 */ /* 0x001ee20000300a00 */
[----:B------:R-:W2:Y:S02]  /*8eda0*/  LDL.LU.64 R4, [R1+0x44d8] ;  /* 0x0044d80001047983 */ /* 0x000ea40000300a00 */
[----:B------:R-:W-:Y:S02]  /*8edb0*/  STL.64 [R1+0x44a0], R18 ;  /* 0x0044a01201007387 */ /* 0x000fe40000100a00 */
[----:B------:R0:W-:Y:S02]  /*8edc0*/  STL [R1+0x4498], R16 ;  /* 0x0044981001007387 */ /* 0x0001e40000100800 */
[----:B0-----:R-:W3:Y:S01]  /*8edd0*/  LDL.LU R16, [R1+0x590] ;  /* 0x0005900001107983 */ /* 0x001ee20000300800 */
[----:B------:R-:W3:Y:S02]  /*8ede0*/  LDL.LU R17, [R1+0x594] ;  /* 0x0005940001117983 */ /* 0x000ee40000300800 */
[----:B------:R-:W3:Y:S02]  /*8edf0*/  LDL.LU R18, [R1+0x598] ;  /* 0x0005980001127983 */ /* 0x000ee40000300800 */
[----:B------:R-:W3:Y:S02]  /*8ee00*/  LDL.LU R19, [R1+0x59c] ;  /* 0x00059c0001137983 */ /* 0x000ee40000300800 */
[----:B------:R-:W-:-:S02]  /*8ee10*/  IMAD.MOV.U32 R2, RZ, RZ, R6 ;  /* 0x000000ffff027224 */ /* 0x000fc400078e0006 */
[----:B------:R-:W-:Y:S02]  /*8ee20*/  IMAD.MOV.U32 R0, RZ, RZ, R7 ;  /* 0x000000ffff007224 */ /* 0x000fe400078e0007 */
[----:B--2---:R-:W-:Y:S01]  /*8ee30*/  HMMA.16816.F32.BF16 R4, R12, R4, R8 ;  /* 0x000000040c04723c */ /* 0x004fe20000041808 */
[----:B------:R-:W0:Y:S04]  /*8ee40*/  LDSM.16.MT88.4 R12, [R21+0x21400] ;  /* 0x02140000150c783b */ /* 0x000e280000004200 */
[----:B---3--:R-:W-:Y:S01]  /*8ee50*/  STL.64 [R1+0x44b8], R18 ;  /* 0x0044b81201007387 */ /* 0x008fe20000100a00 */
[----:B------:R1:W-:Y:S03]  /*8ee60*/  STL.64 [R1+0x44b0], R16 ;  /* 0x0044b01001007387 */ /* 0x0003e60000100a00 */
[----:B-1----:R-:W2:Y:S01]  /*8ee70*/  LDL.LU R16, [R1+0x5a0] ;  /* 0x0005a00001107983 */ /* 0x002ea20000300800 */
[----:B------:R-:W2:Y:S02]  /*8ee80*/  LDL.LU R17, [R1+0x5a4] ;  /* 0x0005a40001117983 */ /* 0x000ea40000300800 */
[----:B------:R-:W2:Y:S02]  /*8ee90*/  LDL.LU R18, [R1+0x5a8] ;  /* 0x0005a80001127983 */ /* 0x000ea40000300800 */
[----:B------:R-:W-:Y:S01]  /*8eea0*/  STL [R1+0x4210], R0 ;  /* 0x0042100001007387 */ /* 0x000fe20000100800 */
[----:B------:R-:W-:Y:S01]  /*8eeb0*/  STL [R1+0x420c], R2 ;  /* 0x00420c0201007387 */ /* 0x000fe20000100800 */
[----:B------:R-:W-:Y:S02]  /*8eec0*/  STL [R1+0x4208], R3 ;  /* 0x0042080301007387 */ /* 0x000fe40000100800 */
[----:B------:R-:W3:Y:S02]  /*8eed0*/  LDL.LU.64 R10, [R1+0x44d0] ;  /* 0x0044d000010a7983 */ /* 0x000ee40000300a00 */
[----:B------:R-:W3:Y:S02]  /*8eee0*/  LDL.LU.64 R8, [R1+0x44c8] ;  /* 0x0044c80001087983 */ /* 0x000ee40000300a00 */
[----:B------:R-:W-:Y:S01]  /*8eef0*/  IMAD.MOV.U32 R19, RZ, RZ, R28 ;  /* 0x000000ffff137224 */ /* 0x000fe200078e001c */
[----:B------:R1:W-:Y:S01]  /*8ef00*/  STL [R1+0x1c0], R4 ;  /* 0x0001c00401007387 */ /* 0x0003e20000100800 */
[----:B------:R-:W-:-:S02]  /*8ef10*/  IMAD.MOV.U32 R28, RZ, RZ, R5 ;  /* 0x000000ffff1c7224 */ /* 0x000fc400078e0005 */
[----:B------:R-:W-:Y:S02]  /*8ef20*/  IMAD.MOV.U32 R25, RZ, RZ, R6 ;  /* 0x000000ffff197224 */ /* 0x000fe400078e0006 */
[----:B------:R-:W-:Y:S01]  /*8ef30*/  IMAD.MOV.U32 R24, RZ, RZ, R7 ;  /* 0x000000ffff187224 */ /* 0x000fe200078e0007 */
[----:B-1----:R-:W3:Y:S01]  /*8ef40*/  LDL.LU R4, [R1+0x5b0] ;  /* 0x0005b00001047983 */ /* 0x002ee20000300800 */
[----:B------:R-:W3:Y:S02]  /*8ef50*/  LDL.LU R5, [R1+0x5b4] ;  /* 0x0005b40001057983 */ /* 0x000ee40000300800 */
[----:B------:R-:W3:Y:S02]  /*8ef60*/  LDL.LU R6, [R1+0x5b8] ;  /* 0x0005b80001067983 */ /* 0x000ee40000300800 */
[----:B------:R-:W3:Y:S01]  /*8ef70*/  LDL.LU R7, [R1+0x5bc] ;  /* 0x0005bc0001077983 */ /* 0x000ee20000300800 */
[----:B------:R-:W-:Y:S01]  /*8ef80*/  STL [R1+0x421c], R24 ;  /* 0x00421c1801007387 */ /* 0x000fe20000100800 */
[----:B------:R-:W-:Y:S02]  /*8ef90*/  STL [R1+0x4218], R25 ;  /* 0x0042181901007387 */ /* 0x000fe40000100800 */
[----:B------:R-:W-:Y:S02]  /*8efa0*/  STL [R1+0x4214], R28 ;  /* 0x0042141c01007387 */ /* 0x000fe40000100800 */
[----:B0-----:R0:W-:Y:S01]  /*8efb0*/  STL.64 [R1+0x42f0], R14 ;  /* 0x0042f00e01007387 */ /* 0x0011e20000100a00 */
[----:B------:R-:W-:Y:S04]  /*8efc0*/  STL.64 [R1+0x42e8], R12 ;  /* 0x0042e80c01007387 */ /* 0x000fe80000100a00 */
[----:B0-----:R-:W2:Y:S01]  /*8efd0*/  LDL.LU.64 R14, [R1+0x188] ;  /* 0x00018800010e7983 */ /* 0x001ea20000300a00 */
[C---:B---3--:R-:W-:Y:S11]  /*8efe0*/  HMMA.16816.F32.BF16 R4, R8.reuse, R22, R4 ;  /* 0x000000160804723c */ /* 0x048ff60000041804 */
[----:B------:R-:W-:Y:S11]  /*8eff0*/  @!UPT UIADD3 URZ, URZ, URZ, URZ ;  /* 0x0000003f3f3ff290 */ /* 0x000ff6000fffe03f */
[----:B------:R-:W-:Y:S01]  /*8f000*/  @!UPT UIADD3 URZ, URZ, URZ, URZ ;  /* 0x0000003f3f3ff290 */ /* 0x000fe2000fffe03f */
[----:B------:R-:W-:Y:S01]  /*8f010*/  STL.64 [R1+0x5b0], R4 ;  /* 0x0005b00401007387 */ /* 0x000fe20000100a00 */
[----:B------:R0:W-:Y:S02]  /*8f020*/  STL.64 [R1+0x5b8], R6 ;  /* 0x0005b80601007387 */ /* 0x0001e40000100a00 */
[----:B0-----:R-:W-:Y:S02]  /*8f030*/  IMAD.MOV.U32 R7, RZ, RZ, R22 ;  /* 0x000000ffff077224 */ /* 0x001fe400078e0016 */
[----:B------:R-:W-:Y:S02]  /*8f040*/  IMAD.MOV.U32 R6, RZ, RZ, R23 ;  /* 0x000000ffff067224 */ /* 0x000fe400078e0017 */
[----:B------:R-:W2:Y:S03]  /*8f050*/  LDL.LU.64 R22, [R1+0x44c0] ;  /* 0x0044c00001167983 */ /* 0x000ea60000300a00 */
[----:B------:R0:W-:Y:S02]  /*8f060*/  STL.64 [R1+0x4438], R6 ;  /* 0x0044380601007387 */ /* 0x0001e40000100a00 */
[----:B------:R-:W3:Y:S02]  /*8f070*/  LDL.LU R4, [R1+0x570] ;  /* 0x0005700001047983 */ /* 0x000ee40000300800 */
[----:B------:R-:W3:Y:S01]  /*8f080*/  LDL.LU R5, [R1+0x574] ;  /* 0x0005740001057983 */ /* 0x000ee20000300800 */
[----:B0-----:R-:W3:Y:S01]  /*8f090*/  LDL.LU R6, [R1+0x578] ;  /* 0x0005780001067983 */ /* 0x001ee20000300800 */
        /* <DEDUP_REMOVED lines=8> */
[----:B--2---:R-:W-:Y:S11]  /*8f120*/  HMMA.16816.F32.BF16 R16, R8, R22, R16 ;  /* 0x000000160810723c */ /* 0x004ff60000041810 */
[----:B------:R-:W-:Y:S11]  /*8f130*/  @!UPT UIADD3 URZ, URZ, URZ, URZ ;  /* 0x0000003f3f3ff290 */ /* 0x000ff6000fffe03f */
[----:B------:R-:W-:Y:S01]  /*8f140*/  @!UPT UIADD3 URZ, URZ, URZ, URZ ;  /* 0x0000003f3f3ff290 */ /* 0x000fe2000fffe03f */
[----:B------:R-:W-:Y:S01]  /*8f150*/  STL.64 [R1+0x590], R16 ;  /* 0x0005901001007387 */ /* 0x000fe20000100a00 */
[----:B------:R0:W-:Y:S03]  /*8f160*/  STL.64 [R1+0x598], R18 ;  /* 0x0005981201007387 */ /* 0x0001e60000100a00 */
[----:B0-----:R-:W2:Y:S01]  /*8f170*/  LDL.LU.64 R18, [R1+0x44a0] ;  /* 0x0044a00001127983 */ /* 0x001ea20000300a00 */
[----:B------:R-:W3:Y:S02]  /*8f180*/  LDL.LU R16, [R1+0x4498] ;  /* 0x0044980001107983 */ /* 0x000ee40000300800 */
[----:B------:R-:W-:Y:S02]  /*8f190*/  IMAD.MOV.U32 R17, RZ, RZ, R23 ;  /* 0x000000ffff117224 */ /* 0x000fe400078e0017 */
[----:B------:R-:W4:Y:S04]  /*8f1a0*/  LDL.LU.64 R22, [R1+0x4490] ;  /* 0x0044900001167983 */ /* 0x000f280000300a00 */
[----:B--2---:R-:W-:Y:S01]  /*8f1b0*/  STL.64 [R1+0x4320], R18 ;  /* 0x0043201201007387 */ /* 0x004fe20000100a00 */
[----:B---3--:R0:W-:Y:S03]  /*8f1c0*/  STL.64 [R1+0x4318], R16 ;  /* 0x0043181001007387 */ /* 0x0081e60000100a00 */
[----:B0-----:R-:W2:Y:S01]  /*8f1d0*/  LDL.LU R16, [R1+0x580] ;  /* 0x0005800001107983 */ /* 0x001ea20000300800 */
[----:B------:R-:W2:Y:S02]  /*8f1e0*/  LDL.LU R17, [R1+0x584] ;  /* 0x0005840001117983 */ /* 0x000ea40000300800 */
[----:B------:R-:W2:Y:S02]  /*8f1f0*/  LDL.LU R18, [R1+0x588] ;  /* 0x0005880001127983 */ /* 0x000ea40000300800 */
[----:B------:R-:W2:Y:S02]  /*8f200*/  LDL.LU R19, [R1+0x58c] ;  /* 0x00058c0001137983 */ /* 0x000ea40000300800 */
[----:B------:R-:W-:-:S02]  /*8f210*/  IMAD.MOV.U32 R20, RZ, RZ, R15 ;  /* 0x000000ffff147224 */ /* 0x000fc400078e000f */
[----:B------:R-:W-:Y:S01]  /*8f220*/  IMAD.MOV.U32 R21, RZ, RZ, R14 ;  /* 0x000000ffff157224 */ /* 0x000fe200078e000e */
[C---:B--2---:R-:W-:Y:S11]  /*8f230*/  HMMA.16816.F32.BF16 R16, R8.reuse, R14, R16 ;  /* 0x0000000e0810723c */ /* 0x044ff60000041810 */
[----:B------:R-:W-:Y:S11]  /*8f240*/  @!UPT UIADD3 URZ, URZ, URZ, URZ ;  /* 0x0000003f3f3ff290 */ /* 0x000ff6000fffe03f */
[----:B------:R-:W-:Y:S01]  /*8f250*/  @!UPT UIADD3 URZ, URZ, URZ, URZ ;  /* 0x0000003f3f3ff290 */ /* 0x000fe2000fffe03f */
[----:B------:R0:W-:Y:S01]  /*8f260*/  STL.64 [R1+0x580], R16 ;  /* 0x0005801001007387 */ /* 0x0001e20000100a00 */
[----:B------:R1:W-:Y:S03]  /*8f270*/  STL.64 [R1+0x588], R18 ;  /* 0x0005881201007387 */ /* 0x0003e60000100a00 */
[----:B0-----:R-:W2:Y:S01]  /*8f280*/  LDL.LU R16, [R1+0x560] ;  /* 0x0005600001107983 */ /* 0x001ea20000300800 */
[----:B------:R-:W2:Y:S02]  /*8f290*/  LDL.LU R17, [R1+0x564] ;  /* 0x0005640001117983 */ /* 0x000ea40000300800 */
[----:B-1----:R-:W2:Y:S02]  /*8f2a0*/  LDL.LU R18, [R1+0x568] ;  /* 0x0005680001127983 */ /* 0x002ea40000300800 */
[----:B------:R-:W2:Y:S01]  /*8f2b0*/  LDL.LU.64 R14, [R1+0x168] ;  /* 0x00016800010e7983 */ /* 0x000ea20000300a00 */
[----:B------:R-:W-:Y:S01]  /*8f2c0*/  STL [R1+0x4224], R20 ;  /* 0x0042241401007387 */ /* 0x000fe20000100800 */
[----:B------:R-:W-:Y:S02]  /*8f2d0*/  STL [R1+0x4220], R21 ;  /* 0x0042201501007387 */ /* 0x000fe40000100800 */
[----:B----4-:R0:W-:Y:S02]  /*8f2e0*/  STL.64 [R1+0x4470], R22 ;  /* 0x0044701601007387 */ /* 0x0101e40000100a00 */
[----:B0-----:R-:W3:Y:S02]  /*8f2f0*/  LDL.LU.64 R22, [R1+0x178] ;  /* 0x0001780001167983 */ /* 0x001ee40000300a00 */
[----:B---3--:R-:W-:Y:S01]  /*8f300*/  HMMA.16816.F32.BF16 R4, R8, R22, R4 ;  /* 0x000000160804723c */ /* 0x008fe20000041804 */
[----:B------:R-:W-:-:S02]  /*8f310*/  IMAD.MOV.U32 R2, RZ, RZ, R22 ;  /* 0x000000ffff027224 */ /* 0x000fc400078e0016 */
[----:B------:R-:W-:Y:S11]  /*8f320*/  IMAD.MOV.U32 R3, RZ, RZ, R23 ;  /* 0x000000ffff037224 */ /* 0x000ff600078e0017 */
[----:B------:R-:W-:Y:S09]  /*8f330*/  @!UPT UIADD3 URZ, URZ, URZ, URZ ;  /* 0x0000003f3f3ff290 */ /* 0x000ff2000fffe03f */
[----:B------:R-:W-:Y:S01]  /*8f340*/  STL.64 [R1+0x570], R4 ;  /* 0x0005700401007387 */ /* 0x000fe20000100a00 */
[----:B------:R-:W-:Y:S02]  /*8f350*/  STL [R1+0x578], R6 ;  /* 0x0005780601007387 */ /* 0x000fe40000100800 */
[----:B------:R-:W3:Y:S02]  /*8f360*/  LDL.LU R20, [R1+0x540] ;  /* 0x0005400001147983 */ /* 0x000ee40000300800 */
[----:B------:R-:W3:Y:S01]  /*8f370*/  LDL.LU R21, [R1+0x544] ;  /* 0x0005440001157983 */ /* 0x000ee20000300800 */
[----:B------:R-:W4:Y:S01]  /*8f380*/  LDL.LU R22, [R1+0x548] ;  /* 0x0005480001167983 */ /* 0x000f220000300800 */
[----:B------:R-:W4:Y:S02]  /*8f390*/  LDL.LU R23, [R1+0x54c] ;  /* 0x00054c0001177983 */ /* 0x000f240000300800 */
[----:B------:R-:W-:Y:S02]  /*8f3a0*/  IMAD.MOV.U32 R19, RZ, RZ, R29 ;  /* 0x000000ffff137224 */ /* 0x000fe400078e001d */
[----:B------:R-:W-:Y:S01]  /*8f3b0*/  IMAD.MOV.U32 R29, RZ, RZ, R7 ;  /* 0x000000ffff1d7224 */ /* 0x000fe200078e0007 */
[----:B----4-:R-:W-:Y:S01]  /*8f3c0*/  STL.64 [R1+0x4480], R22 ;  /* 0x0044801601007387 */ /* 0x010fe20000100a00 */
[----:B---3--:R0:W-:Y:S03]  /*8f3d0*/  STL.64 [R1+0x4478], R20 ;  /* 0x0044781401007387 */ /* 0x0081e60000100a00 */
[----:B0-----:R-:W3:Y:S01]  /*8f3e0*/  LDL.LU R20, [R1+0x550] ;  /* 0x0005500001147983 */ /* 0x001ee20000300800 */
[----:B------:R-:W3:Y:S02]  /*8f3f0*/  LDL.LU R21, [R1+0x554] ;  /* 0x0005540001157983 */ /* 0x000ee40000300800 */
[----:B------:R-:W3:Y:S02]  /*8f400*/  LDL.LU R22, [R1+0x558] ;  /* 0x0005580001167983 */ /* 0x000ee40000300800 */
[----:B------:R-:W3:Y:S01]  /*8f410*/  LDL.LU R23, [R1+0x55c] ;  /* 0x00055c0001177983 */ /* 0x000ee20000300800 */
[----:B------:R-:W4:Y:S04]  /*8f420*/  LDL.LU.64 R6, [R1+0x128] ;  /* 0x0001280001067983 */ /* 0x000f280000300a00 */
[----:B----4-:R0:W-:Y:S01]  /*8f430*/  STL.64 [R1+0x4458], R6 ;  /* 0x0044580601007387 */ /* 0x0101e20000100a00 */
[----:B------:R-:W4:Y:S02]  /*8f440*/  LDL.LU R4, [R1+0x530] ;  /* 0x0005300001047983 */ /* 0x000f240000300800 */
[----:B------:R-:W4:Y:S01]  /*8f450*/  LDL.LU R5, [R1+0x534] ;  /* 0x0005340001057983 */ /* 0x000f220000300800 */
[----:B0-----:R-:W3:Y:S01]  /*8f460*/  LDL.LU R6, [R1+0x538] ;  /* 0x0005380001067983 */ /* 0x001ee20000300800 */
[----:B------:R-:W3:Y:S01]  /*8f470*/  LDL.LU R7, [R1+0x53c] ;  /* 0x00053c0001077983 */ /* 0x000ee20000300800 */
[----:B--2---:R-:W-:Y:S02]  /*8f480*/  HMMA.16816.F32.BF16 R16, R8, R14, R16 ;  /* 0x0000000e0810723c */ /* 0x004fe40000041810 */
[----:B---3--:R0:W-:Y:S01]  /*8f490*/  STL.64 [R1+0x4468], R6 ;  /* 0x0044680601007387 */ /* 0x0081e20000100a00 */
[----:B----4-:R-:W-:Y:S03]  /*8f4a0*/  STL.64 [R1+0x4460], R4 ;  /* 0x0044600401007387 */ /* 0x010fe60000100a00 */
[----:B0-----:R-:W2:Y:S04]  /*8f4b0*/  LDL.LU.64 R6, [R1+0x148] ;  /* 0x0001480001067983 */ /* 0x001ea80000300a00 */
[----:B--2---:R0:W-:Y:S04]  /*8f4c0*/  STL.64 [R1+0x4488], R6 ;  /* 0x0044880601007387 */ /* 0x0041e80000100a00 */
[----:B0-----:R-:W2:Y:S01]  /*8f4d0*/  LDL.LU.64 R6, [R1+0x158] ;  /* 0x0001580001067983 */ /* 0x001ea20000300a00 */
[----:B------:R-:W-:Y:S02]  /*8f4e0*/  STL [R1+0x422c], R3 ;  /* 0x00422c0301007387 */ /* 0x000fe40000100800 */
[----:B------:R-:W-:Y:S02]  /*8f4f0*/  STL [R1+0x4228], R2 ;  /* 0x0042280201007387 */ /* 0x000fe40000100800 */
[----:B------:R-:W-:Y:S04]  /*8f500*/  STL [R1+0x3fa0], R29 ;  /* 0x003fa01d01007387 */ /* 0x000fe80000100800 */
[----:B------:R0:W-:Y:S01]  /*8f510*/  STL.64 [R1+0x560], R16 ;  /* 0x0005601001007387 */ /* 0x0001e20000100a00 */
[----:B------:R1:W-:Y:S03]  /*8f520*/  STL.64 [R1+0x568], R18 ;  /* 0x0005681201007387 */ /* 0x0003e60000100a00 */
[----:B0-----:R-:W3:Y:S01]  /*8f530*/  LDL.LU R16, [R1+0x510] ;  /* 0x0005100001107983 */ /* 0x001ee20000300800 */
[----:B------:R-:W3:Y:S02]  /*8f540*/  LDL.LU R17, [R1+0x514] ;  /* 0x0005140001117983 */ /* 0x000ee40000300800 */
[----:B-1----:R-:W4:Y:S02]  /*8f550*/  LDL.LU R18, [R1+0x518] ;  /* 0x0005180001127983 */ /* 0x002f240000300800 */
[----:B------:R-:W4:Y:S02]  /*8f560*/  LDL.LU R19, [R1+0x51c] ;  /* 0x00051c0001137983 */ /* 0x000f240000300800 */
[----:B------:R-:W-:-:S02]  /*8f570*/  IMAD.MOV.U32 R0, RZ, RZ, R15 ;  /* 0x000000ffff007224 */ /* 0x000fc400078e000f */
[----:B------:R-:W-:Y:S01]  /*8f580*/  IMAD.MOV.U32 R28, RZ, RZ, R14 ;  /* 0x000000ffff1c7224 */ /* 0x000fe200078e000e */
[----:B--2---:R-:W-:Y:S01]  /*8f590*/  HMMA.16816.F32.BF16 R20, R8, R6, R20 ;  /* 0x000000060814723c */ /* 0x004fe20000041814 */
[----:B------:R-:W-:Y:S02]  /*8f5a0*/  IMAD.MOV.U32 R24, RZ, RZ, R6 ;  /* 0x000000ffff187224 */ /* 0x000fe400078e0006 */
[----:B------:R-:W-:Y:S01]  /*8f5b0*/  IMAD.MOV.U32 R25, RZ, RZ, R7 ;  /* 0x000000ffff197224 */ /* 0x000fe200078e0007 */
[----:B----4-:R-:W-:Y:S01]  /*8f5c0*/  STL.64 [R1+0x4450], R18 ;  /* 0x0044501201007387 */ /* 0x010fe20000100a00 */
[----:B---3--:R0:W-:Y:S03]  /*8f5d0*/  STL.64 [R1+0x4448], R16 ;  /* 0x0044481001007387 */ /* 0x0081e60000100a00 */
[----:B0-----:R-:W2:Y:S01]  /*8f5e0*/  LDL.LU R16, [R1+0x520] ;  /* 0x0005200001107983 */ /* 0x001ea20000300800 */
[----:B------:R-:W2:Y:S02]  /*8f5f0*/  LDL.LU R17, [R1+0x524] ;  /* 0x0005240001117983 */ /* 0x000ea40000300800 */
[----:B------:R-:W2:Y:S02]  /*8f600*/  LDL.LU R18, [R1+0x528] ;  /* 0x0005280001127983 */ /* 0x000ea40000300800 */
[----:B------:R-:W2:Y:S01]  /*8f610*/  LDL.LU R19, [R1+0x52c] ;  /* 0x00052c0001137983 */ /* 0x000ea20000300800 */
[----:B------:R-:W3:Y:S01]  /*8f620*/  LDL.LU.64 R14, [R1+0x118] ;  /* 0x00011800010e7983 */ /* 0x000ee20000300a00 */
[----:B------:R-:W-:Y:S02]  /*8f630*/  STL [R1+0x4234], R0 ;  /* 0x0042340001007387 */ /* 0x000fe40000100800 */
[----:B------:R-:W-:Y:S02]  /*8f640*/  STL [R1+0x4230], R28 ;  /* 0x0042301c01007387 */ /* 0x000fe40000100800 */
[----:B------:R-:W4:Y:S04]  /*8f650*/  LDL.LU.64 R6, [R1+0x4488] ;  /* 0x0044880001067983 */ /* 0x000f280000300a00 */
[----:B------:R-:W-:Y:S01]  /*8f660*/  STL.64 [R1+0x550], R20 ;  /* 0x0005501401007387 */ /* 0x000fe20000100a00 */
[----:B------:R0:W-:Y:S02]  /*8f670*/  STL [R1+0x558], R22 ;  /* 0x0005581601007387 */ /* 0x0001e40000100800 */
[----:B------:R-:W-:-:S02]  /*8f680*/  IMAD.MOV.U32 R29, RZ, RZ, R23 ;  /* 0x000000ffff1d7224 */ /* 0x000fc400078e0017 */
[----:B0-----:R-:W4:Y:S01]  /*8f690*/  LDL.LU.64 R22, [R1+0x4480] ;  /* 0x0044800001167983 */ /* 0x001f220000300a00 */
[----:B------:R-:W4:Y:S02]  /*8f6a0*/  LDL.LU.64 R20, [R1+0x4478] ;  /* 0x0044780001147983 */ /* 0x000f240000300a00 */
[----:B------:R-:W-:Y:S02]  /*8f6b0*/  STL [R1+0x4240], R29 ;  /* 0x0042401d01007387 */ /* 0x000fe40000100800 */
[----:B------:R-:W-:Y:S01]  /*8f6c0*/  STL [R1+0x423c], R25 ;  /* 0x00423c1901007387 */ /* 0x000fe20000100800 */
[----:B------:R-:W-:Y:S01]  /*8f6d0*/  STL [R1+0x4238], R24 ;  /* 0x0042381801007387 */ /* 0x000fe20000100800 */
[C---:B----4-:R-:W-:Y:S11]  /*8f6e0*/  HMMA.16816.F32.BF16 R20, R8.reuse, R6, R20 ;  /* 0x000000060814723c */ /* 0x050ff60000041814 */
[----:B------:R-:W-:Y:S11]  /*8f6f0*/  @!UPT UIADD3 URZ, URZ, URZ, URZ ;  /* 0x0000003f3f3ff290 */ /* 0x000ff6000fffe03f */
[----:B------:R-:W-:Y:S01]  /*8f700*/  @!UPT UIADD3 URZ, URZ, URZ, URZ ;  /* 0x0000003f3f3ff290 */ /* 0x000fe2000fffe03f */
[----:B------:R-:W-:Y:S01]  /*8f710*/  STL.64 [R1+0x540], R20 ;  /* 0x0005401401007387 */ /* 0x000fe20000100a00 */
[----:B------:R0:W-:Y:S03]  /*8f720*/  STL.64 [R1+0x548], R22 ;  /* 0x0005481601007387 */ /* 0x0001e60000100a00 */
[----:B0-----:R-:W4:Y:S01]  /*8f730*/  LDL.LU.64 R22, [R1+0x4470] ;  /* 0x0044700001167983 */ /* 0x001f220000300a00 */
[----:B------:R-:W-:Y:S02]  /*8f740*/  IMAD.MOV.U32 R21, RZ, RZ, R7 ;  /* 0x000000ffff157224 */ /* 0x000fe400078e0007 */
[----:B------:R-:W-:Y:S02]  /*8f750*/  IMAD.MOV.U32 R20, RZ, RZ, R6 ;  /* 0x000000ffff147224 */ /* 0x000fe400078e0006 */
[----:B------:R-:W2:Y:S01]  /*8f760*/  LDL.LU.64 R6, [R1+0x4468] ;  /* 0x0044680001067983 */ /* 0x000ea20000300a00 */
[----:B------:R-:W2:Y:S02]  /*8f770*/  LDL.LU.64 R4, [R1+0x4460] ;  /* 0x0044600001047983 */ /* 0x000ea40000300a00 */
[----:B------:R-:W-:Y:S02]  /*8f780*/  STL [R1+0x4248], R21 ;  /* 0x0042481501007387 */ /* 0x000fe40000100800 */
[----:B------:R-:W-:Y:S01]  /*8f790*/  STL [R1+0x4244], R20 ;  /* 0x0042441401007387 */ /* 0x000fe20000100800 */
[----:B----4-:R0:W-:Y:S04]  /*8f7a0*/  STL.64 [R1+0x4440], R22 ;  /* 0x0044401601007387 */ /* 0x0101e80000100a00 */
[----:B0-----:R-:W2:Y:S02]  /*8f7b0*/  LDL.LU.64 R22, [R1+0x138] ;  /* 0x0001380001167983 */ /* 0x001ea40000300a00 */
[C---:B--2---:R-:W-:Y:S11]  /*8f7c0*/  HMMA.16816.F32.BF16 R4, R8.reuse, R22, R4 ;  /* 0x000000160804723c */ /* 0x044ff60000041804 */
[----:B------:R-:W-:Y:S11]  /*8f7d0*/  @!UPT UIADD3 URZ, URZ, URZ, URZ ;  /* 0x0000003f3f3ff290 */ /* 0x000ff6000fffe03f */
[----:B------:R-:W-:Y:S01]  /*8f7e0*/  @!UPT UIADD3 URZ, URZ, URZ, URZ ;  /* 0x0000003f3f3ff290 */ /* 0x000fe2000fffe03f */
[----:B------:R-:W-:Y:S01]  /*8f7f0*/  STL.64 [R1+0x530], R4 ;  /* 0x0005300401007387 */ /* 0x000fe20000100a00 */
[----:B------:R0:W-:Y:S03]  /*8f800*/  STL.64 [R1+0x538], R6 ;  /* 0x0005380601007387 */ /* 0x0001e60000100a00 */
[----:B0-----:R-:W2:Y:S01]  /*8f810*/  LDL.LU.64 R6, [R1+0x4458] ;  /* 0x0044580001067983 */ /* 0x001ea20000300a00 */
[----:B------:R-:W-:Y:S02]  /*8f820*/  IMAD.MOV.U32 R2, RZ, RZ, R23 ;  /* 0x000000ffff027224 */ /* 0x000fe400078e0017 */
[----:B------:R-:W-:Y:S02]  /*8f830*/  IMAD.MOV.U32 R3, RZ, RZ, R22 ;  /* 0x000000ffff037224 */ /* 0x000fe400078e0016 */
[----:B------:R-:W4:Y:S01]  /*8f840*/  LDL.LU R20, [R1+0x500] ;  /* 0x0005000001147983 */ /* 0x000f220000300800 */
[----:B------:R-:W4:Y:S01]  /*8f850*/  LDL.LU R21, [R1+0x504] ;  /* 0x0005040001157983 */ /* 0x000f220000300800 */
[----:B------:R-:W4:Y:S02]  /*8f860*/  LDL.LU R22, [R1+0x508] ;  /* 0x0005080001167983 */ /* 0x000f240000300800 */
[----:B------:R-:W4:Y:S02]  /*8f870*/  LDL.LU R23, [R1+0x50c] ;  /* 0x00050c0001177983 */ /* 0x000f240000300800 */
[----:B------:R-:W-:Y:S01]  /*8f880*/  STL [R1+0x4250], R2 ;  /* 0x0042500201007387 */ /* 0x000fe20000100800 */
[----:B------:R-:W-:Y:S01]  /*8f890*/  STL [R1+0x424c], R3 ;  /* 0x00424c0301007387 */ /* 0x000fe20000100800 */
[C---:B--2---:R-:W-:Y:S11]  /*8f8a0*/  HMMA.16816.F32.BF16 R16, R8.reuse, R6, R16 ;  /* 0x000000060810723c */ /* 0x044ff60000041810 */
[----:B------:R-:W-:Y:S11]  /*8f8b0*/  @!UPT UIADD3 URZ, URZ, URZ, URZ ;  /* 0x0000003f3f3ff290 */ /* 0x000ff6000fffe03f */
[----:B------:R-:W-:Y:S01]  /*8f8c0*/  @!UPT UIADD3 URZ, URZ, URZ, URZ ;  /* 0x0000003f3f3ff290 */ /* 0x000fe2000fffe03f */
[----:B------:R-:W-:Y:S01]  /*8f8d0*/  STL.64 [R1+0x520], R16 ;  /* 0x0005201001007387 */ /* 0x000fe20000100a00 */
[----:B------:R0:W-:Y:S03]  /*8f8e0*/  STL.64 [R1+0x528], R18 ;  /* 0x0005281201007387 */ /* 0x0001e60000100a00 */
[----:B0-----:R-:W3:Y:S01]  /*8f8f0*/  LDL.LU.64 R18, [R1+0x4450] ;  /* 0x0044500001127983 */ /* 0x001ee20000300a00 */
[----:B------:R-:W3:Y:S02]  /*8f900*/  LDL.LU.64 R16, [R1+0x4448] ;  /* 0x0044480001107983 */ /* 0x000ee40000300a00 */
[----:B------:R-:W-:Y:S02]  /*8f910*/  IMAD.MOV.U32 R28, RZ, RZ, R7 ;  /* 0x000000ffff1c7224 */ /* 0x000fe400078e0007 */
[----:B------:R-:W-:Y:S01]  /*8f920*/  IMAD.MOV.U32 R0, RZ, RZ, R6 ;  /* 0x000000ffff007224 */ /* 0x000fe200078e0006 */
[----:B------:R-:W2:Y:S01]  /*8f930*/  LDL.LU R4, [R1+0x4f0] ;  /* 0x0004f00001047983 */ /* 0x000ea20000300800 */
[----:B------:R-:W2:Y:S02]  /*8f940*/  LDL.LU R5, [R1+0x4f4] ;  /* 0x0004f40001057983 */ /* 0x000ea40000300800 */
[----:B------:R-:W2:Y:S02]  /*8f950*/  LDL.LU R6, [R1+0x4f8] ;  /* 0x0004f80001067983 */ /* 0x000ea40000300800 */
[----:B------:R-:W2:Y:S01]  /*8f960*/  LDL.LU R7, [R1+0x4fc] ;  /* 0x0004fc0001077983 */ /* 0x000ea20000300800 */
[----:B------:R-:W-:Y:S01]  /*8f970*/  STL [R1+0x4258], R28 ;  /* 0x0042581c01007387 */ /* 0x000fe20000100800 */
[----:B------:R-:W-:Y:S01]  /*8f980*/  STL [R1+0x4254], R0 ;  /* 0x0042540001007387 */ /* 0x000fe20000100800 */
[----:B---3--:R-:W-:Y:S11]  /*8f990*/  HMMA.16816.F32.BF16 R16, R8, R14, R16 ;  /* 0x0000000e0810723c */ /* 0x008ff60000041810 */
[----:B------:R-:W-:Y:S11]  /*8f9a0*/  @!UPT UIADD3 URZ, URZ, URZ, URZ ;  /* 0x0000003f3f3ff290 */ /* 0x000ff6000fffe03f */
[----:B------:R-:W-:Y:S01]  /*8f9b0*/  @!UPT UIADD3 URZ, URZ, URZ, URZ ;  /* 0x0000003f3f3ff290 */ /* 0x000fe2000fffe03f */
[----:B------:R0:W-:Y:S01]  /*8f9c0*/  STL.64 [R1+0x510], R16 ;  /* 0x0005101001007387 */ /* 0x0001e20000100a00 */
[----:B------:R1:W-:Y:S03]  /*8f9d0*/  STL.64 [R1+0x518], R18 ;  /* 0x0005181201007387 */ /* 0x0003e60000100a00 */
[----:B0-----:R-:W3:Y:S01]  /*8f9e0*/  LDL.LU R16, [R1+0x4d0] ;  /* 0x0004d00001107983 */ /* 0x001ee20000300800 */
[----:B------:R-:W3:Y:S02]  /*8f9f0*/  LDL.LU R17, [R1+0x4d4] ;  /* 0x0004d40001117983 */ /* 0x000ee40000300800 */
[----:B-1----:R-:W2:Y:S02]  /*8fa00*/  LDL.LU R18, [R1+0x4d8] ;  /* 0x0004d80001127983 */ /* 0x002ea40000300800 */
[----:B------:R-:W2:Y:S02]  /*8fa10*/  LDL.LU R19, [R1+0x4dc] ;  /* 0x0004dc0001137983 */ /* 0x000ea40000300800 */
[----:B--2---:R0:W-:Y:S01]  /*8fa20*/  STL.64 [R1+0x4420], R18 ;  /* 0x0044201201007387 */ /* 0x0041e20000100a00 */
[----:B---3--:R-:W-:Y:S03]  /*8fa30*/  STL.64 [R1+0x4418], R16 ;  /* 0x0044181001007387 */ /* 0x008fe60000100a00 */
        /* <DEDUP_REMOVED lines=9> */
[----:B0-----:R-:W3:Y:S01]  /*8fad0*/  LDL.LU R14, [R1+0x4e8] ;  /* 0x0004e800010e7983 */ /* 0x001ee20000300800 */
[----:B------:R-:W3:Y:S02]  /*8fae0*/  LDL.LU R15, [R1+0x4ec] ;  /* 0x0004ec00010f7983 */ /* 0x000ee40000300800 */
[----:B------:R-:W-:Y:S02]  /*8faf0*/  STL [R1+0x4260], R24 ;  /* 0x0042601801007387 */ /* 0x000fe40000100800 */
[----:B------:R-:W-:Y:S01]  /*8fb00*/  STL [R1+0x425c], R25 ;  /* 0x00425c1901007387 */ /* 0x000fe20000100800 */
[----:B------:R0:W-:Y:S04]  /*8fb10*/  STL.64 [R1+0x4410], R26 ;  /* 0x0044101a01007387 */ /* 0x0001e80000100a00 */
[----:B0-----:R-:W4:Y:S01]  /*8fb20*/  LDL.LU.64 R26, [R1+0x108] ;  /* 0x00010800011a7983 */ /* 0x001f220000300a00 */
[C---:B--2---:R-:W-:Y:S08]  /*8fb30*/  HMMA.16816.F32.BF16 R4, R8.reuse, R18, R4 ;  /* 0x000000120804723c */ /* 0x044ff00000041804 */
[----:B----4-:R-:W-:Y:S01]  /*8fb40*/  HMMA.16816.F32.BF16 R20, R8, R26, R20 ;  /* 0x0000001a0814723c */ /* 0x010fe20000041814 */
[----:B------:R-:W-:Y:S11]  /*8fb50*/  IMAD.MOV.U32 R29, RZ, RZ, R27 ;  /* 0x000000ffff1d7224 */ /* 0x000ff600078e001b */
[----:B------:R-:W-:Y:S11]  /*8fb60*/  @!UPT UIADD3 URZ, URZ, URZ, URZ ;  /* 0x0000003f3f3ff290 */ /* 0x000ff6000fffe03f */
[----:B------:R0:W-:Y:S01]  /*8fb70*/  STL.64 [R1+0x500], R20 ;  /* 0x0005001401007387 */ /* 0x0001e20000100a00 */
[----:B------:R1:W-:Y:S02]  /*8fb80*/  STL.64 [R1+0x508], R22 ;  /* 0x0005081601007387 */ /* 0x0003e40000100a00 */
[----:B0-----:R-:W-:Y:S01]  /*8fb90*/  IMAD.MOV.U32 R20, RZ, RZ, R26 ;  /* 0x000000ffff147224 */ /* 0x001fe200078e001a */
[----:B-1----:R-:W2:Y:S01]  /*8fba0*/  LDL.LU.64 R22, [R1+0x4440] ;  /* 0x0044400001167983 */ /* 0x002ea20000300a00 */
[----:B------:R-:W4:Y:S02]  /*8fbb0*/  LDL.LU R24, [R1+0x4c0] ;  /* 0x0004c00001187983 */ /* 0x000f240000300800 */
[----:B------:R-:W4:Y:S02]  /*8fbc0*/  LDL.LU R25, [R1+0x4c4] ;  /* 0x0004c40001197983 */ /* 0x000f240000300800 */
[----:B------:R-:W4:Y:S01]  /*8fbd0*/  LDL.LU R26, [R1+0x4c8] ;  /* 0x0004c800011a7983 */ /* 0x000f220000300800 */
[----:B------:R-:W4:Y:S01]  /*8fbe0*/  LDL.LU R27, [R1+0x4cc] ;  /* 0x0004cc00011b7983 */ /* 0x000f220000300800 */
[----:B------:R-:W-:Y:S02]  /*8fbf0*/  STL [R1+0x4268], R29 ;  /* 0x0042681d01007387 */ /* 0x000fe40000100800 */
[----:B------:R-:W-:Y:S02]  /*8fc00*/  STL [R1+0x4264], R20 ;  /* 0x0042641401007387 */ /* 0x000fe40000100800 */
[----:B------:R-:W-:Y:S01]  /*8fc10*/  STL.64 [R1+0x4f0], R4 ;  /* 0x0004f00401007387 */ /* 0x000fe20000100a00 */
[----:B------:R0:W-:Y:S04]  /*8fc20*/  STL.64 [R1+0x4f8], R6 ;  /* 0x0004f80601007387 */ /* 0x0001e80000100a00 */
[----:B0-----:R-:W2:Y:S01]  /*8fc30*/  LDL.LU.64 R6, [R1+0x4438] ;  /* 0x0044380001067983 */ /* 0x001ea20000300a00 */
[----:B------:R-:W-:-:S02]  /*8fc40*/  IMAD.MOV.U32 R5, RZ, RZ, R18 ;  /* 0x000000ffff057224 */ /* 0x000fc400078e0012 */
[----:B------:R-:W-:Y:S02]  /*8fc50*/  IMAD.MOV.U32 R4, RZ, RZ, R19 ;  /* 0x000000ffff047224 */ /* 0x000fe400078e0013 */
[----:B------:R-:W3:Y:S03]  /*8fc60*/  LDL.LU.64 R18, [R1+0x4430] ;  /* 0x0044300001127983 */ /* 0x000ee60000300a00 */
[----:B------:R-:W-:Y:S02]  /*8fc70*/  STL [R1+0x4270], R4 ;  /* 0x0042700401007387 */ /* 0x000fe40000100800 */
[----:B------:R-:W-:Y:S01]  /*8fc80*/  STL [R1+0x426c], R5 ;  /* 0x00426c0501007387 */ /* 0x000fe20000100800 */
[----:B--2---:R0:W-:Y:S04]  /*8fc90*/  STL.64 [R1+0x43f8], R6 ;  /* 0x0043f80601007387 */ /* 0x0041e80000100a00 */
[----:B0-----:R-:W2:Y:S01]  /*8fca0*/  LDL.LU.64 R6, [R1+0xb8] ;  /* 0x0000b80001067983 */ /* 0x001ea20000300a00 */
[----:B---3--:R-:W-:Y:S01]  /*8fcb0*/  HMMA.16816.F32.BF16 R12, R8, R18, R12 ;  /* 0x00000012080c723c */ /* 0x008fe2000004180c */
[----:B------:R-:W-:-:S02]  /*8fcc0*/  IMAD.MOV.U32 R3, RZ, RZ, R18 ;  /* 0x000000ffff037224 */ /* 0x000fc400078e0012 */
[----:B------:R-:W-:Y:S01]  /*8fcd0*/  IMAD.MOV.U32 R21, RZ, RZ, R19 ;  /* 0x000000ffff157224 */ /* 0x000fe200078e0013 */
[----:B--2---:R0:W-:Y:S04]  /*8fce0*/  STL.64 [R1+0x4408], R6 ;  /* 0x0044080601007387 */ /* 0x0041e80000100a00 */
[----:B0-----:R-:W4:Y:S11]  /*8fcf0*/  LDL.LU.64 R6, [R1+0xc8] ;  /* 0x0000c80001067983 */ /* 0x001f360000300a00 */
[----:B------:R-:W-:Y:S04]  /*8fd00*/  @!UPT UIADD3 URZ, URZ, URZ, URZ ;  /* 0x0000003f3f3ff290 */ /* 0x000fe8000fffe03f */
[----:B------:R-:W-:Y:S02]  /*8fd10*/  STL.64 [R1+0x4e0], R12 ;  /* 0x0004e00c01007387 */ /* 0x000fe40000100a00 */
[----:B------:R0:W-:Y:S02]  /*8fd20*/  STL.64 [R1+0x4e8], R14 ;  /* 0x0004e80e01007387 */ /* 0x0001e40000100a00 */
[----:B0-----:R-:W2:Y:S01]  /*8fd30*/  LDL.LU.64 R14, [R1+0x4428] ;  /* 0x00442800010e7983 */ /* 0x001ea20000300a00 */
[----:B------:R-:W2:Y:S02]  /*8fd40*/  LDL.LU.64 R18, [R1+0x4420] ;  /* 0x0044200001127983 */ /* 0x000ea40000300a00 */
[----:B------:R-:W2:Y:S02]  /*8fd50*/  LDL.LU.64 R16, [R1+0x4418] ;  /* 0x0044180001107983 */ /* 0x000ea40000300a00 */
[----:B------:R0:W-:Y:S01]  /*8fd60*/  STL [R1+0x4278], R21 ;  /* 0x0042781501007387 */ /* 0x0001e20000100800 */
[----:B------:R1:W-:Y:S01]  /*8fd70*/  STL.64 [R1+0x4400], R22 ;  /* 0x0044001601007387 */ /* 0x0003e20000100a00 */
[----:B------:R-:W3:Y:S03]  /*8fd80*/  LDL.LU R20, [R1+0x4b0] ;  /* 0x0004b00001147983 */ /* 0x000ee60000300800 */
[----:B0-----:R-:W3:Y:S01]  /*8fd90*/  LDL.LU R21, [R1+0x4b4] ;  /* 0x0004b40001157983 */ /* 0x001ee20000300800 */
[----:B-1----:R-:W3:Y:S03]  /*8fda0*/  LDL.LU R22, [R1+0x4b8] ;  /* 0x0004b80001167983 */ /* 0x002ee60000300800 */
[----:B------:R-:W3:Y:S01]  /*8fdb0*/  LDL.LU R23, [R1+0x4bc] ;  /* 0x0004bc0001177983 */ /* 0x000ee20000300800 */
[----:B------:R-:W-:Y:S01]  /*8fdc0*/  STL [R1+0x4274], R3 ;  /* 0x0042740301007387 */ /* 0x000fe20000100800 */
[C---:B----4-:R-:W-:Y:S08]  /*8fdd0*/  HMMA.16816.F32.BF16 R24, R8.reuse, R6, R24 ;  /* 0x000000060818723c */ /* 0x050ff00000041818 */
[----:B--2---:R-:W-:Y:S01]  /*8fde0*/  HMMA.16816.F32.BF16 R16, R8, R14, R16 ;  /* 0x0000000e0810723c */ /* 0x004fe20000041810 */
[----:B------:R-:W-:-:S02]  /*8fdf0*/  IMAD.MOV.U32 R2, RZ, RZ, R15 ;  /* 0x000000ffff027224 */ /* 0x000fc400078e000f */
[----:B------:R-:W-:Y:S02]  /*8fe00*/  IMAD.MOV.U32 R0, RZ, RZ, R14 ;  /* 0x000000ffff007224 */ /* 0x000fe400078e000e */
[----:B------:R-:W-:Y:S11]  /*8fe10*/  IMAD.MOV.U32 R28, RZ, RZ, R7 ;  /* 0x000000ffff1c7224 */ /* 0x000ff600078e0007 */
[----:B------:R-:W-:Y:S07]  /*8fe20*/  @!UPT UIADD3 URZ, URZ, URZ, URZ ;  /* 0x0000003f3f3ff290 */ /* 0x000fee000fffe03f */
[----:B------:R0:W-:Y:S01]  /*8fe30*/  STL.64 [R1+0x4d0], R16 ;  /* 0x0004d01001007387 */ /* 0x0001e20000100a00 */
[----:B------:R1:W-:Y:S03]  /*8fe40*/  STL.64 [R1+0x4d8], R18 ;  /* 0x0004d81201007387 */ /* 0x0003e60000100a00 */
[----:B0-----:R-:W2:Y:S01]  /*8fe50*/  LDL.LU R16, [R1+0x490] ;  /* 0x0004900001107983 */ /* 0x001ea20000300800 */
[----:B------:R-:W2:Y:S02]  /*8fe60*/  LDL.LU R17, [R1+0x494] ;  /* 0x0004940001117983 */ /* 0x000ea40000300800 */
[----:B-1----:R-:W2:Y:S02]  /*8fe70*/  LDL.LU R18, [R1+0x498] ;  /* 0x0004980001127983 */ /* 0x002ea40000300800 */
[----:B------:R-:W2:Y:S01]  /*8fe80*/  LDL.LU R19, [R1+0x49c] ;  /* 0x00049c0001137983 */ /* 0x000ea20000300800 */
[----:B------:R-:W2:Y:S01]  /*8fe90*/  LDL.LU.64 R14, [R1+0x98] ;  /* 0x00009800010e7983 */ /* 0x000ea20000300a00 */
[----:B------:R-:W-:Y:S02]  /*8fea0*/  STL [R1+0x4280], R2 ;  /* 0x0042800201007387 */ /* 0x000fe40000100800 */
[----:B------:R-:W-:Y:S02]  /*8feb0*/  STL [R1+0x427c], R0 ;  /* 0x00427c0001007387 */ /* 0x000fe40000100800 */
[----:B------:R0:W-:Y:S01]  /*8fec0*/  STL.64 [R1+0x4c0], R24 ;  /* 0x0004c01801007387 */ /* 0x0001e20000100a00 */
[----:B------:R1:W-:Y:S01]  /*8fed0*/  STL.64 [R1+0x4c8], R26 ;  /* 0x0004c81a01007387 */ /* 0x0003e20000100a00 */
[----:B0-----:R-:W-:-:S03]  /*8fee0*/  IMAD.MOV.U32 R25, RZ, RZ, R6 ;  /* 0x000000ffff197224 */ /* 0x001fc600078e0006 */
[----:B-1----:R-:W4:Y:S01]  /*8fef0*/  LDL.LU.64 R26, [R1+0x4410] ;  /* 0x00441000011a7983 */ /* 0x002f220000300a00 */
[----:B------:R-:W3:Y:S02]  /*8ff00*/  LDL.LU.64 R6, [R1+0x4408] ;  /* 0x0044080001067983 */ /* 0x000ee40000300a00 */
[----:B------:R-:W-:Y:S01]  /*8ff10*/  STL [R1+0x4288], R28 ;  /* 0x0042881c01007387 */ /* 0x000fe20000100800 */
[----:B------:R-:W-:Y:S01]  /*8ff20*/  STL [R1+0x4284], R25 ;  /* 0x0042841901007387 */ /* 0x000fe20000100800 */
[----:B---3--:R-:W-:Y:S11]  /*8ff30*/  HMMA.16816.F32.BF16 R20, R8, R6, R20 ;  /* 0x000000060814723c */ /* 0x008ff60000041814 */
[----:B------:R-:W-:Y:S11]  /*8ff40*/  @!UPT UIADD3 URZ, URZ, URZ, URZ ;  /* 0x0000003f3f3ff290 */ /* 0x000ff6000fffe03f */
[----:B------:R-:W-:Y:S01]  /*8ff50*/  @!UPT UIADD3 URZ, URZ, URZ, URZ ;  /* 0x0000003f3f3ff290 */ /* 0x000fe2000fffe03f */
[----:B------:R-:W-:Y:S01]  /*8ff60*/  STL.64 [R1+0x4b0], R20 ;  /* 0x0004b01401007387 */ /* 0x000fe20000100a00 */
[----:B------:R0:W-:Y:S03]  /*8ff70*/  STL.64 [R1+0x4b8], R22 ;  /* 0x0004b81601007387 */ /* 0x0001e60000100a00 */
[----:B0-----:R-:W3:Y:S01]  /*8ff80*/  LDL.LU.64 R22, [R1+0x4400] ;  /* 0x0044000001167983 */ /* 0x001ee20000300a00 */
[----:B------:R-:W-:Y:S02]  /*8ff90*/  IMAD.MOV.U32 R24, RZ, RZ, R7 ;  /* 0x000000ffff187224 */ /* 0x000fe400078e0007 */
[----:B------:R-:W-:Y:S02]  /*8ffa0*/  IMAD.MOV.U32 R20, RZ, RZ, R6 ;  /* 0x000000ffff147224 */ /* 0x000fe400078e0006 */
[----:B------:R-:W2:Y:S01]  /*8ffb0*/  LDL.LU.64 R6, [R1+0x43f8] ;  /* 0x0043f80001067983 */ /* 0x000ea20000300a00 */
[----:B------:R-:W-:Y:S02]  /*8ffc0*/  STL [R1+0x4290], R24 ;  /* 0x0042901801007387 */ /* 0x000fe40000100800 */
[----:B----4-:R0:W-:Y:S02]  /*8ffd0*/  STL.64 [R1+0x43d8], R26 ;  /* 0x0043d81a01007387 */ /* 0x0101e40000100a00 */
[----:B0-----:R-:W4:Y:S01]  /*8ffe0*/  LDL.LU.64 R26, [R1+0xa8] ;  /* 0x0000a800011a7983 */ /* 0x001f220000300a00 */
[----:B------:R0:W-:Y:S03]  /*8fff0*/  STL [R1+0x428c], R20 ;  /* 0x00428c1401007387 */ /* 0x0001e60000100800 */
[----:B---3--:R1:W-:Y:S01]  /*90000*/  STL.64 [R1+0x43e0], R22 ;  /* 0x0043e01601007387 */ /* 0x0083e20000100a00 */
[----:B0-----:R-:W3:Y:S02]  /*90010*/  LDL.LU R20, [R1+0x4a0] ;  /* 0x0004a00001147983 */ /* 0x001ee40000300800 */
[----:B------:R-:W3:Y:S01]  /*90020*/  LDL.LU R21, [R1+0x4a4] ;  /* 0x0004a40001157983 */ /* 0x000ee20000300800 */
[----:B-1----:R-:W3:Y:S01]  /*90030*/  LDL.LU R22, [R1+0x4a8] ;  /* 0x0004a80001167983 */ /* 0x002ee20000300800 */
[----:B------:R-:W3:Y:S02]  /*90040*/  LDL.LU R23, [R1+0x4ac] ;  /* 0x0004ac0001177983 */ /* 0x000ee40000300800 */
[----:B----4-:R-:W-:-:S02]  /*90050*/  IMAD.MOV.U32 R5, RZ, RZ, R26 ;  /* 0x000000ffff057224 */ /* 0x010fc400078e001a */
[----:B------:R-:W-:Y:S01]  /*90060*/  IMAD.MOV.U32 R29, RZ, RZ, R27 ;  /* 0x000000ffff1d7224 */ /* 0x000fe200078e001b */
[C---:B---3--:R-:W-:Y:S11]  /*90070*/  HMMA.16816.F32.BF16 R20, R8.reuse, R26, R20 ;  /* 0x0000001a0814723c */ /* 0x048ff60000041814 */
[----:B------:R-:W-:Y:S11]  /*90080*/  @!UPT UIADD3 URZ, URZ, URZ, URZ ;  /* 0x0000003f3f3ff290 */ /* 0x000ff6000fffe03f */
[----:B------:R-:W-:Y:S01]  /*90090*/  @!UPT UIADD3 URZ, URZ, URZ, URZ ;  /* 0x0000003f3f3ff290 */ /* 0x000fe2000fffe03f */
[----:B------:R-:W-:Y:S01]  /*900a0*/  STL.64 [R1+0x4a0], R20 ;  /* 0x0004a01401007387 */ /* 0x000fe20000100a00 */
[----:B------:R0:W-:Y:S03]  /*900b0*/  STL.64 [R1+0x4a8], R22 ;  /* 0x0004a81601007387 */ /* 0x0001e60000100a00 */
[----:B0-----:R-:W3:Y:S01]  /*900c0*/  LDL.LU.64 R22, [R1+0x88] ;  /* 0x0000880001167983 */ /* 0x001ee20000300a00 */
[----:B------:R-:W4:Y:S02]  /*900d0*/  LDL.LU R24, [R1+0x470] ;  /* 0x0004700001187983 */ /* 0x000f240000300800 */
[----:B------:R-:W4:Y:S02]  /*900e0*/  LDL.LU R25, [R1+0x474] ;  /* 0x0004740001197983 */ /* 0x000f240000300800 */
[----:B------:R-:W3:Y:S01]  /*900f0*/  LDL.LU R26, [R1+0x478] ;  /* 0x00047800011a7983 */ /* 0x000ee20000300800 */
[----:B------:R-:W3:Y:S01]  /*90100*/  LDL.LU R27, [R1+0x47c] ;  /* 0x00047c00011b7983 */ /* 0x000ee20000300800 */
[----:B--2---:R-:W-:Y:S03]  /*90110*/  HMMA.16816.F32.BF16 R16, R8, R14, R16 ;  /* 0x0000000e0810723c */ /* 0x004fe60000041810 */
[----:B---3--:R-:W-:Y:S01]  /*90120*/  STL.64 [R1+0x43f0], R26 ;  /* 0x0043f01a01007387 */ /* 0x008fe20000100a00 */
[----:B----4-:R0:W-:Y:S03]  /*90130*/  STL.64 [R1+0x43e8], R24 ;  /* 0x0043e81801007387 */ /* 0x0101e60000100a00 */
[----:B0-----:R-:W2:Y:S01]  /*90140*/  LDL.LU R24, [R1+0x480] ;  /* 0x0004800001187983 */ /* 0x001ea20000300800 */
[----:B------:R-:W2:Y:S02]  /*90150*/  LDL.LU R25, [R1+0x484] ;  /* 0x0004840001197983 */ /* 0x000ea40000300800 */
[----:B------:R-:W2:Y:S02]  /*90160*/  LDL.LU R26, [R1+0x488] ;  /* 0x00048800011a7983 */ /* 0x000ea40000300800 */
[----:B------:R-:W2:Y:S01]  /*90170*/  LDL.LU R27, [R1+0x48c] ;  /* 0x00048c00011b7983 */ /* 0x000ea20000300800 */
[----:B------:R-:W-:Y:S01]  /*90180*/  STL [R1+0x4298], R29 ;  /* 0x0042981d01007387 */ /* 0x000fe20000100800 */
[----:B------:R-:W-:Y:S09]  /*90190*/  STL [R1+0x4294], R5 ;  /* 0x0042940501007387 */ /* 0x000ff20000100800 */
[----:B------:R0:W-:Y:S02]  /*901a0*/  STL.64 [R1+0x490], R16 ;  /* 0x0004901001007387 */ /* 0x0001e40000100a00 */
[----:B------:R1:W-:Y:S01]  /*901b0*/  STL.64 [R1+0x498], R18 ;  /* 0x0004981201007387 */ /* 0x0003e20000100a00 */
[----:B0-----:R-:W3:Y:S01]  /*901c0*/  LDL.LU R16, [R1+0x440] ;  /* 0x0004400001107983 */ /* 0x001ee20000300800 */
[----:B------:R-:W3:Y:S02]  /*901d0*/  LDL.LU R17, [R1+0x444] ;  /* 0x0004440001117983 */ /* 0x000ee40000300800 */
[----:B-1----:R-:W4:Y:S02]  /*901e0*/  LDL.LU R18, [R1+0x448] ;  /* 0x0004480001127983 */ /* 0x002f240000300800 */
[----:B------:R-:W4:Y:S02]  /*901f0*/  LDL.LU R19, [R1+0x44c] ;  /* 0x00044c0001137983 */ /* 0x000f240000300800 */
[----:B----4-:R-:W-:Y:S01]  /*90200*/  STL.64 [R1+0x43b0], R18 ;  /* 0x0043b01201007387 */ /* 0x010fe20000100a00 */
[----:B---3--:R0:W-:Y:S03]  /*90210*/  STL.64 [R1+0x43a8], R16 ;  /* 0x0043a81001007387 */ /* 0x0081e60000100a00 */
[----:B0-----:R-:W3:Y:S01]  /*90220*/  LDL.LU R16, [R1+0x450] ;  /* 0x0004500001107983 */ /* 0x001ee20000300800 */
[----:B------:R-:W3:Y:S02]  /*90230*/  LDL.LU R17, [R1+0x454] ;  /* 0x0004540001117983 */ /* 0x000ee40000300800 */
[----:B------:R-:W4:Y:S02]  /*90240*/  LDL.LU R18, [R1+0x458] ;  /* 0x0004580001127983 */ /* 0x000f240000300800 */
[----:B------:R-:W4:Y:S02]  /*90250*/  LDL.LU R19, [R1+0x45c] ;  /* 0x00045c0001137983 */ /* 0x000f240000300800 */
[----:B----4-:R0:W-:Y:S01]  /*90260*/  STL.64 [R1+0x43c0], R18 ;  /* 0x0043c01201007387 */ /* 0x0101e20000100a00 */
[----:B---3--:R-:W-:Y:S03]  /*90270*/  STL.64 [R1+0x43b8], R16 ;  /* 0x0043b81001007387 */ /* 0x008fe60000100a00 */
[----:B0-----:R-:W3:Y:S01]  /*90280*/  LDL.LU.64 R18, [R1+0x68] ;  /* 0x0000680001127983 */ /* 0x001ee20000300a00 */
[----:B------:R-:W-:-:S02]  /*90290*/  IMAD.MOV.U32 R3, RZ, RZ, R14 ;  /* 0x000000ffff037224 */ /* 0x000fc400078e000e */
[----:B------:R-:W-:Y:S01]  /*902a0*/  IMAD.MOV.U32 R4, RZ, RZ, R15 ;  /* 0x000000ffff047224 */ /* 0x000fe200078e000f */
[----:B--2---:R-:W-:Y:S01]  /*902b0*/  HMMA.16816.F32.BF16 R24, R8, R22, R24 ;  /* 0x000000160818723c */ /* 0x004fe20000041818 */
[----:B---3--:R0:W-:Y:S04]  /*902c0*/  STL.64 [R1+0x43d0], R18 ;  /* 0x0043d01201007387 */ /* 0x0081e80000100a00 */
        /* <DEDUP_REMOVED lines=8> */
[----:B------:R-:W-:Y:S05]  /*90350*/  STL [R1+0x429c], R3 ;  /* 0x00429c0301007387 */ /* 0x000fea0000100800 */
[----:B------:R-:W-:Y:S01]  /*90360*/  STL.64 [R1+0x480], R24 ;  /* 0x0004801801007387 */ /* 0x000fe20000100a00 */
[----:B------:R0:W-:Y:S03]  /*90370*/  STL.64 [R1+0x488], R26 ;  /* 0x0004881a01007387 */ /* 0x0001e60000100a00 */
[----:B0-----:R-:W4:Y:S01]  /*90380*/  LDL.LU.64 R26, [R1+0x43f0] ;  /* 0x0043f000011a7983 */ /* 0x001f220000300a00 */
[----:B------:R-:W4:Y:S02]  /*90390*/  LDL.LU.64 R24, [R1+0x43e8] ;  /* 0x0043e80001187983 */ /* 0x000f240000300a00 */
[----:B------:R-:W-:-:S02]  /*903a0*/  IMAD.MOV.U32 R21, RZ, RZ, R23 ;  /* 0x000000ffff157224 */ /* 0x000fc400078e0017 */
[----:B------:R-:W-:Y:S02]  /*903b0*/  IMAD.MOV.U32 R0, RZ, RZ, R22 ;  /* 0x000000ffff007224 */ /* 0x000fe400078e0016 */
[----:B------:R-:W3:Y:S01]  /*903c0*/  LDL.LU.64 R22, [R1+0x43e0] ;  /* 0x0043e00001167983 */ /* 0x000ee20000300a00 */
[----:B------:R-:W-:Y:S02]  /*903d0*/  STL [R1+0x42a8], R21 ;  /* 0x0042a81501007387 */ /* 0x000fe40000100800 */
[----:B------:R-:W-:Y:S02]  /*903e0*/  STL [R1+0x42a4], R0 ;  /* 0x0042a40001007387 */ /* 0x000fe40000100800 */
[----:B--2---:R-:W-:Y:S01]  /*903f0*/  IMAD.MOV.U32 R2, RZ, RZ, R19 ;  /* 0x000000ffff027224 */ /* 0x004fe200078e0013 */
[C---:B----4-:R-:W-:Y:S11]  /*90400*/  HMMA.16816.F32.BF16 R24, R8.reuse, R18, R24 ;  /* 0x000000120818723c */ /* 0x050ff60000041818 */
[----:B------:R-:W-:Y:S11]  /*90410*/  @!UPT UIADD3 URZ, URZ, URZ, URZ ;  /* 0x0000003f3f3ff290 */ /* 0x000ff6000fffe03f */
[----:B------:R-:W-:Y:S01]  /*90420*/  @!UPT UIADD3 URZ, URZ, URZ, URZ ;  /* 0x0000003f3f3ff290 */ /* 0x000fe2000fffe03f */
[----:B------:R0:W-:Y:S01]  /*90430*/  STL.64 [R1+0x470], R24 ;  /* 0x0004701801007387 */ /* 0x0001e20000100a00 */
[----:B------:R1:W-:Y:S02]  /*90440*/  STL.64 [R1+0x478], R26 ;  /* 0x0004781a01007387 */ /* 0x0003e40000100a00 */
[----:B0-----:R-:W-:Y:S01]  /*90450*/  IMAD.MOV.U32 R25, RZ, RZ, R18 ;  /* 0x000000ffff197224 */ /* 0x001fe200078e0012 */
[----:B-1----:R-:W2:Y:S01]  /*90460*/  LDL.LU.64 R26, [R1+0x43d8] ;  /* 0x0043d800011a7983 */ /* 0x002ea20000300a00 */
[----:B------:R-:W3:Y:S02]  /*90470*/  LDL.LU.64 R18, [R1+0x43d0] ;  /* 0x0043d00001127983 */ /* 0x000ee40000300a00 */
[----:B------:R-:W-:Y:S01]  /*90480*/  STL [R1+0x42b0], R2 ;  /* 0x0042b00201007387 */ /* 0x000fe20000100800 */
[----:B------:R-:W-:Y:S01]  /*90490*/  STL [R1+0x42ac], R25 ;  /* 0x0042ac1901007387 */ /* 0x000fe20000100800 */
[----:B---3--:R-:W-:Y:S01]  /*904a0*/  HMMA.16816.F32.BF16 R12, R8, R18, R12 ;  /* 0x00000012080c723c */ /* 0x008fe2000004180c */
[----:B------:R-:W-:-:S02]  /*904b0*/  IMAD.MOV.U32 R28, RZ, RZ, R19 ;  /* 0x000000ffff1c7224 */ /* 0x000fc400078e0013 */
[----:B------:R-:W-:Y:S11]  /*904c0*/  IMAD.MOV.U32 R20, RZ, RZ, R18 ;  /* 0x000000ffff147224 */ /* 0x000ff600078e0012 */
[----:B------:R-:W-:Y:S09]  /*904d0*/  @!UPT UIADD3 URZ, URZ, URZ, URZ ;  /* 0x0000003f3f3ff290 */ /* 0x000ff2000fffe03f */
[----:B------:R-:W-:Y:S01]  /*904e0*/  STL.64 [R1+0x460], R12 ;  /* 0x0004600c01007387 */ /* 0x000fe20000100a00 */
[----:B------:R0:W-:Y:S03]  /*904f0*/  STL.64 [R1+0x468], R14 ;  /* 0x0004680e01007387 */ /* 0x0001e60000100a00 */
[----:B0-----:R-:W3:Y:S01]  /*90500*/  LDL.LU.64 R14, [R1+0x43c8] ;  /* 0x0043c800010e7983 */ /* 0x001ee20000300a00 */
[----:B------:R-:W4:Y:S02]  /*90510*/  LDL.LU.64 R18, [R1+0x43c0] ;  /* 0x0043c00001127983 */ /* 0x000f240000300a00 */
[----:B------:R-:W4:Y:S02]  /*90520*/  LDL.LU.64 R16, [R1+0x43b8] ;  /* 0x0043b80001107983 */ /* 0x000f240000300a00 */
[----:B------:R-:W-:Y:S01]  /*90530*/  STL [R1+0x42b8], R28 ;  /* 0x0042b81c01007387 */ /* 0x000fe20000100800 */
[----:B------:R-:W-:Y:S01]  /*90540*/  STL [R1+0x42b4], R20 ;  /* 0x0042b41401007387 */ /* 0x000fe20000100800 */
[----:B------:R0:W-:Y:S03]  /*90550*/  STL.64 [R1+0x4388], R22 ;  /* 0x0043881601007387 */ /* 0x0001e60000100a00 */
[----:B0-----:R-:W4:Y:S02]  /*90560*/  LDL.LU.64 R22, [R1+0x58] ;  /* 0x0000580001167983 */ /* 0x001f240000300a00 */
[----:B----4-:R-:W-:Y:S11]  /*90570*/  HMMA.16816.F32.BF16 R16, R8, R22, R16 ;  /* 0x000000160810723c */ /* 0x010ff60000041810 */
[----:B------:R-:W-:Y:S11]  /*90580*/  @!UPT UIADD3 URZ, URZ, URZ, URZ ;  /* 0x0000003f3f3ff290 */ /* 0x000ff6000fffe03f */
[----:B------:R-:W-:Y:S01]  /*90590*/  @!UPT UIADD3 URZ, URZ, URZ, URZ ;  /* 0x0000003f3f3ff290 */ /* 0x000fe2000fffe03f */
[----:B------:R-:W-:Y:S01]  /*905a0*/  STL.64 [R1+0x450], R16 ;  /* 0x0004501001007387 */ /* 0x000fe20000100a00 */
[----:B------:R0:W-:Y:S03]  /*905b0*/  STL.64 [R1+0x458], R18 ;  /* 0x0004581201007387 */ /* 0x0001e60000100a00 */
[----:B0-----:R-:W4:Y:S01]  /*905c0*/  LDL.LU.64 R18, [R1+0x43b0] ;  /* 0x0043b00001127983 */ /* 0x001f220000300a00 */
[----:B------:R-:W4:Y:S02]  /*905d0*/  LDL.LU.64 R16, [R1+0x43a8] ;  /* 0x0043a80001107983 */ /* 0x000f240000300a00 */
[----:B------:R-:W-:Y:S02]  /*905e0*/  IMAD.MOV.U32 R24, RZ, RZ, R23 ;  /* 0x000000ffff187224 */ /* 0x000fe400078e0017 */
[----:B------:R-:W-:Y:S01]  /*905f0*/  IMAD.MOV.U32 R5, RZ, RZ, R22 ;  /* 0x000000ffff057224 */ /* 0x000fe200078e0016 */
[----:B--2---:R0:W-:Y:S02]  /*90600*/  STL.64 [R1+0x4398], R26 ;  /* 0x0043981a01007387 */ /* 0x0041e40000100a00 */
[----:B------:R-:W-:Y:S02]  /*90610*/  STL [R1+0x4390], R24 ;  /* 0x0043901801007387 */ /* 0x000fe40000100800 */
[----:B0-----:R-:W2:Y:S01]  /*90620*/  LDL.LU.64 R26, [R1+0x38] ;  /* 0x00003800011a7983 */ /* 0x001ea20000300a00 */
[----:B------:R0:W-:Y:S02]  /*90630*/  STL [R1+0x42bc], R5 ;  /* 0x0042bc0501007387 */ /* 0x0001e40000100800 */
[----:B------:R1:W-:Y:S02]  /*90640*/  STL.64 [R1+0x43a0], R6 ;  /* 0x0043a00601007387 */ /* 0x0003e40000100a00 */
[----:B------:R-:W2:Y:S01]  /*90650*/  LDL.LU R4, [R1+0x430] ;  /* 0x0004300001047983 */ /* 0x000ea20000300800 */
[----:B0-----:R-:W2:Y:S01]  /*90660*/  LDL.LU R5, [R1+0x434] ;  /* 0x0004340001057983 */ /* 0x001ea20000300800 */
[----:B-1----:R-:W2:Y:S02]  /*90670*/  LDL.LU R6, [R1+0x438] ;  /* 0x0004380001067983 */ /* 0x002ea40000300800 */
[----:B------:R-:W2:Y:S02]  /*90680*/  LDL.LU R7, [R1+0x43c] ;  /* 0x00043c0001077983 */ /* 0x000ea40000300800 */
[----:B---3--:R-:W-:-:S02]  /*90690*/  IMAD.MOV.U32 R3, RZ, RZ, R14 ;  /* 0x000000ffff037224 */ /* 0x008fc400078e000e */
[----:B------:R-:W-:Y:S01]  /*906a0*/  IMAD.MOV.U32 R29, RZ, RZ, R15 ;  /* 0x000000ffff1d7224 */ /* 0x000fe200078e000f */
[C---:B----4-:R-:W-:Y:S11]  /*906b0*/  HMMA.16816.F32.BF16 R16, R8.reuse, R14, R16 ;  /* 0x0000000e0810723c */ /* 0x050ff60000041810 */
[----:B------:R-:W-:Y:S11]  /*906c0*/  @!UPT UIADD3 URZ, URZ, URZ, URZ ;  /* 0x0000003f3f3ff290 */ /* 0x000ff6000fffe03f */
[----:B------:R-:W-:Y:S01]  /*906d0*/  @!UPT UIADD3 URZ, URZ, URZ, URZ ;  /* 0x0000003f3f3ff290 */ /* 0x000fe2000fffe03f */
[----:B------:R0:W-:Y:S01]  /*906e0*/  STL.64 [R1+0x440], R16 ;  /* 0x0004401001007387 */ /* 0x0001e20000100a00 */
[----:B------:R1:W-:Y:S02]  /*906f0*/  STL.64 [R1+0x448], R18 ;  /* 0x0004481201007387 */ /* 0x0003e40000100a00 */
[----:B------:R-:W3:Y:S02]  /*90700*/  LDL.LU R20, [R1+0x420] ;  /* 0x0004200001147983 */ /* 0x000ee40000300800 */
[----:B------:R-:W3:Y:S01]  /*90710*/  LDL.LU R21, [R1+0x424] ;  /* 0x0004240001157983 */ /* 0x000ee20000300800 */
[----:B------:R-:W3:Y:S01]  /*90720*/  LDL.LU R22, [R1+0x428] ;  /* 0x0004280001167983 */ /* 0x000ee20000300800 */
[----:B------:R-:W3:Y:S02]  /*90730*/  LDL.LU R23, [R1+0x42c] ;  /* 0x00042c0001177983 */ /* 0x000ee40000300800 */
[----:B------:R-:W3:Y:S01]  /*90740*/  LDL.LU.64 R14, [R1+0x28] ;  /* 0x00002800010e7983 */ /* 0x000ee20000300a00 */
[----:B0-----:R-:W4:Y:S01]  /*90750*/  LDL.LU R16, [R1+0x3e0] ;  /* 0x0003e00001107983 */ /* 0x001f220000300800 */
[----:B------:R-:W4:Y:S02]  /*90760*/  LDL.LU R17, [R1+0x3e4] ;  /* 0x0003e40001117983 */ /* 0x000f240000300800 */
[----:B-1----:R-:W2:Y:S02]  /*90770*/  LDL.LU R18, [R1+0x3e8] ;  /* 0x0003e80001127983 */ /* 0x002ea40000300800 */
[----:B------:R-:W2:Y:S02]  /*90780*/  LDL.LU R19, [R1+0x3ec] ;  /* 0x0003ec0001137983 */ /* 0x000ea40000300800 */
[----:B--2---:R-:W-:Y:S01]  /*90790*/  STL.64 [R1+0x4338], R18 ;  /* 0x0043381201007387 */ /* 0x004fe20000100a00 */
[----:B----4-:R0:W-:Y:S03]  /*907a0*/  STL.64 [R1+0x4330], R16 ;  /* 0x0043301001007387 */ /* 0x0101e60000100a00 */
[----:B0-----:R-:W2:Y:S01]  /*907b0*/  LDL.LU R16, [R1+0x3f0] ;  /* 0x0003f00001107983 */ /* 0x001ea20000300800 */
[----:B------:R-:W2:Y:S02]  /*907c0*/  LDL.LU R17, [R1+0x3f4] ;  /* 0x0003f40001117983 */ /* 0x000ea40000300800 */
[----:B------:R-:W4:Y:S02]  /*907d0*/  LDL.LU R18, [R1+0x3f8] ;  /* 0x0003f80001127983 */ /* 0x000f240000300800 */
[----:B------:R-:W4:Y:S01]  /*907e0*/  LDL.LU R19, [R1+0x3fc] ;  /* 0x0003fc0001137983 */ /* 0x000f220000300800 */
[----:B------:R-:W-:Y:S01]  /*907f0*/  HMMA.16816.F32.BF16 R4, R8, R26, R4 ;  /* 0x0000001a0804723c */ /* 0x000fe20000041804 */
[----:B----4-:R0:W-:Y:S01]  /*90800*/  STL.64 [R1+0x4348], R18 ;  /* 0x0043481201007387 */ /* 0x0101e20000100a00 */
[----:B--2---:R-:W-:Y:S03]  /*90810*/  STL.64 [R1+0x4340], R16 ;  /* 0x0043401001007387 */ /* 0x004fe60000100a00 */
[----:B0-----:R-:W2:Y:S04]  /*90820*/  LDL.LU.64 R18, [R1+0x8] ;  /* 0x0000080001127983 */ /* 0x001ea80000300a00 */
[----:B--2---:R0:W-:Y:S04]  /*90830*/  STL.64 [R1+0x4360], R18 ;  /* 0x0043601201007387 */ /* 0x0041e80000100a00 */
[----:B0-----:R-:W2:Y:S10]  /*90840*/  LDL.LU.64 R18, [R1+0x18] ;  /* 0x0000180001127983 */ /* 0x001eb40000300a00 */
[----:B------:R-:W-:Y:S02]  /*90850*/  STL.64 [R1+0x430], R4 ;  /* 0x0004300401007387 */ /* 0x000fe40000100a00 */
[----:B------:R0:W-:Y:S02]  /*90860*/  STL.64 [R1+0x438], R6 ;  /* 0x0004380601007387 */ /* 0x0001e40000100a00 */
[----:B0-----:R-:W4:Y:S01]  /*90870*/  LDL.LU.64 R6, [R1+0x43a0] ;  /* 0x0043a00001067983 */ /* 0x001f220000300a00 */
[----:B------:R-:W-:-:S02]  /*90880*/  IMAD.MOV.U32 R4, RZ, RZ, R27 ;  /* 0x000000ffff047224 */ /* 0x000fc400078e001b */
[----:B------:R-:W-:Y:S02]  /*90890*/  IMAD.MOV.U32 R0, RZ, RZ, R26 ;  /* 0x000000ffff007224 */ /* 0x000fe400078e001a */
[----:B------:R-:W2:Y:S01]  /*908a0*/  LDL.LU.64 R26, [R1+0x4398] ;  /* 0x00439800011a7983 */ /* 0x000ea20000300a00 */
[----:B------:R-:W2:Y:S03]  /*908b0*/  LDL.LU R24, [R1+0x4390] ;  /* 0x0043900001187983 */ /* 0x000ea60000300800 */
[----:B----4-:R-:W-:Y:S01]  /*908c0*/  STL.64 [R1+0x4358], R6 ;  /* 0x0043580601007387 */ /* 0x010fe20000100a00 */
[----:B------:R0:W-:Y:S03]  /*908d0*/  STL [R1+0x4350], R4 ;  /* 0x0043500401007387 */ /* 0x0001e60000100800 */
[----:B0-----:R-:W4:Y:S01]  /*908e0*/  LDL.LU R4, [R1+0x400] ;  /* 0x0004000001047983 */ /* 0x001f220000300800 */
[----:B------:R-:W4:Y:S02]  /*908f0*/  LDL.LU R5, [R1+0x404] ;  /* 0x0004040001057983 */ /* 0x000f240000300800 */
[----:B------:R-:W2:Y:S02]  /*90900*/  LDL.LU R6, [R1+0x408] ;  /* 0x0004080001067983 */ /* 0x000ea40000300800 */
[----:B------:R-:W2:Y:S01]  /*90910*/  LDL.LU R7, [R1+0x40c] ;  /* 0x00040c0001077983 */ /* 0x000ea20000300800 */
[----:B---3--:R-:W-:Y:S01]  /*90920*/  HMMA.16816.F32.BF16 R20, R8, R14, R20 ;  /* 0x0000000e0814723c */ /* 0x008fe20000041814 */
[----:B------:R-:W-:Y:S01]  /*90930*/  IMAD.MOV.U32 R25, RZ, RZ, R14 ;  /* 0x000000ffff197224 */ /* 0x000fe200078e000e */
[----:B--2---:R-:W-:Y:S01]  /*90940*/  STL.64 [R1+0x4370], R6 ;  /* 0x0043700601007387 */ /* 0x004fe20000100a00 */
[----:B----4-:R0:W-:Y:S03]  /*90950*/  STL.64 [R1+0x4368], R4 ;  /* 0x0043680401007387 */ /* 0x0101e60000100a00 */
[----:B0-----:R-:W2:Y:S01]  /*90960*/  LDL.LU R4, [R1+0x410] ;  /* 0x0004100001047983 */ /* 0x001ea20000300800 */
[----:B------:R-:W2:Y:S02]  /*90970*/  LDL.LU R5, [R1+0x414] ;  /* 0x0004140001057983 */ /* 0x000ea40000300800 */
[----:B------:R-:W2:Y:S02]  /*90980*/  LDL.LU R6, [R1+0x418] ;  /* 0x0004180001067983 */ /* 0x000ea40000300800 */
[----:B------:R-:W2:Y:S11]  /*90990*/  LDL.LU R7, [R1+0x41c] ;  /* 0x00041c0001077983 */ /* 0x000eb60000300800 */
[----:B------:R-:W-:Y:S01]  /*909a0*/  @!UPT UIADD3 URZ, URZ, URZ, URZ ;  /* 0x0000003f3f3ff290 */ /* 0x000fe2000fffe03f */
[----:B------:R-:W-:Y:S01]  /*909b0*/  STL.64 [R1+0x420], R20 ;  /* 0x0004201401007387 */ /* 0x000fe20000100a00 */
[----:B------:R0:W-:Y:S03]  /*909c0*/  STL.64 [R1+0x428], R22 ;  /* 0x0004281601007387 */ /* 0x0001e60000100a00 */
[----:B0-----:R-:W3:Y:S01]  /*909d0*/  LDL.LU.64 R22, [R1+0x4388] ;  /* 0x0043880001167983 */ /* 0x001ee20000300a00 */
[----:B------:R-:W4:Y:S02]  /*909e0*/  LDL.LU R12, [R1+0x3c0] ;  /* 0x0003c000010c7983 */ /* 0x000f240000300800 */
[----:B------:R-:W4:Y:S02]  /*909f0*/  LDL.LU R13, [R1+0x3c4] ;  /* 0x0003c400010d7983 */ /* 0x000f240000300800 */
[----:B------:R-:W-:Y:S01]  /*90a00*/  IMAD.MOV.U32 R21, RZ, RZ, R15 ;  /* 0x000000ffff157224 */ /* 0x000fe200078e000f */
[----:B------:R-:W3:Y:S01]  /*90a10*/  LDL.LU R14, [R1+0x3c8] ;  /* 0x0003c800010e7983 */ /* 0x000ee20000300800 */
[----:B------:R-:W3:Y:S02]  /*90a20*/  LDL.LU R15, [R1+0x3cc] ;  /* 0x0003cc00010f7983 */ /* 0x000ee40000300800 */
[----:B------:R-:W-:-:S02]  /*90a30*/  IMAD.MOV.U32 R20, RZ, RZ, R18 ;  /* 0x000000ffff147224 */ /* 0x000fc400078e0012 */
[----:B------:R-:W-:Y:S01]  /*90a40*/  IMAD.MOV.U32 R2, RZ, RZ, R19 ;  /* 0x000000ffff027224 */ /* 0x000fe200078e0013 */
[----:B--2---:R-:W-:Y:S01]  /*90a50*/  HMMA.16816.F32.BF16 R4, R8, R18, R4 ;  /* 0x000000120804723c */ /* 0x004fe20000041804 */
[----:B---3--:R-:W-:Y:S01]  /*90a60*/  STL.64 [R1+0x4300], R14 ;  /* 0x0043000e01007387 */ /* 0x008fe20000100a00 */
[----:B----4-:R0:W-:Y:S02]  /*90a70*/  STL.64 [R1+0x42f8], R12 ;  /* 0x0042f80c01007387 */ /* 0x0101e40000100a00 */
[----:B0-----:R-:W-:Y:S02]  /*90a80*/  IMAD.MOV.U32 R12, RZ, RZ, R22 ;  /* 0x000000ffff0c7224 */ /* 0x001fe400078e0016 */
[----:B------:R-:W-:Y:S01]  /*90a90*/  IMAD.MOV.U32 R13, RZ, RZ, R23 ;  /* 0x000000ffff0d7224 */ /* 0x000fe200078e0017 */
[----:B------:R-:W2:Y:S01]  /*90aa0*/  LDL.LU R22, [R1+0x4384] ;  /* 0x0043840001167983 */ /* 0x000ea20000300800 */
[----:B------:R-:W2:Y:S02]  /*90ab0*/  LDL.LU R23, [R1+0x4380] ;  /* 0x0043800001177983 */ /* 0x000ea40000300800 */
[----:B------:R-:W-:-:S02]  /*90ac0*/  IMAD.MOV.U32 R14, RZ, RZ, R26 ;  /* 0x000000ffff0e7224 */ /* 0x000fc400078e001a */
[----:B------:R-:W-:Y:S01]  /*90ad0*/  IMAD.MOV.U32 R15, RZ, RZ, R27 ;  /* 0x000000ffff0f7224 */ /* 0x000fe200078e001b */
[----:B------:R-:W3:Y:S01]  /*90ae0*/  LDL.LU R26, [R1+0x437c] ;  /* 0x00437c00011a7983 */ /* 0x000ee20000300800 */
[----:B------:R-:W3:Y:S09]  /*90af0*/  LDL.LU R27, [R1+0x4378] ;  /* 0x00437800011b7983 */ /* 0x000ef20000300800 */
[----:B------:R-:W-:Y:S02]  /*90b00*/  STL.64 [R1+0x410], R4 ;  /* 0x0004100401007387 */ /* 0x000fe40000100a00 */
[----:B------:R0:W-:Y:S02]  /*90b10*/  STL.64 [R1+0x418], R6 ;  /* 0x0004180601007387 */ /* 0x0001e40000100a00 */
[----:B0-----:R-:W4:Y:S01]  /*90b20*/  LDL.LU.64 R6, [R1+0x4370] ;  /* 0x0043700001067983 */ /* 0x001f220000300a00 */
[----:B------:R-:W4:Y:S02]  /*90b30*/  LDL.LU.64 R4, [R1+0x4368] ;  /* 0x0043680001047983 */ /* 0x000f240000300a00 */
[----:B------:R-:W4:Y:S02]  /*90b40*/  LDL.LU.64 R18, [R1+0x4360] ;  /* 0x0043600001127983 */ /* 0x000f240000300a00 */
[C---:B----4-:R-:W-:Y:S01]  /*90b50*/  HMMA.16816.F32.BF16 R4, R8.reuse, R18, R4 ;  /* 0x000000120804723c */ /* 0x050fe20000041804 */
[----:B------:R-:W-:Y:S11]  /*90b60*/  IMAD.MOV.U32 R28, RZ, RZ, R19 ;  /* 0x000000ffff1c7224 */ /* 0x000ff600078e0013 */
[----:B------:R-:W-:Y:S11]  /*90b70*/  @!UPT UIADD3 URZ, URZ, URZ, URZ ;  /* 0x0000003f3f3ff290 */ /* 0x000ff6000fffe03f */
[----:B------:R0:W-:Y:S01]  /*90b80*/  STL.64 [R1+0x400], R4 ;  /* 0x0004000401007387 */ /* 0x0001e20000100a00 */
[----:B------:R1:W-:Y:S02]  /*90b90*/  STL.64 [R1+0x408], R6 ;  /* 0x0004080601007387 */ /* 0x0003e40000100a00 */
[----:B0-----:R-:W-:Y:S01]  /*90ba0*/  IMAD.MOV.U32 R5, RZ, RZ, R18 ;  /* 0x000000ffff057224 */ /* 0x001fe200078e0012 */
[----:B-1----:R-:W4:Y:S01]  /*90bb0*/  LDL.LU.64 R6, [R1+0x4358] ;  /* 0x0043580001067983 */ /* 0x002f220000300a00 */
[----:B------:R-:W2:Y:S02]  /*90bc0*/  LDL.LU R4, [R1+0x4350] ;  /* 0x0043500001047983 */ /* 0x000ea40000300800 */
[----:B------:R-:W3:Y:S02]  /*90bd0*/  LDL.LU.64 R18, [R1+0x4348] ;  /* 0x0043480001127983 */ /* 0x000ee40000300a00 */
[----:B------:R-:W3:Y:S02]  /*90be0*/  LDL.LU.64 R16, [R1+0x4340] ;  /* 0x0043400001107983 */ /* 0x000ee40000300a00 */
[C---:B---3--:R-:W-:Y:S11]  /*90bf0*/  HMMA.16816.F32.BF16 R16, R8.reuse, R26, R16 ;  /* 0x0000001a0810723c */ /* 0x048ff60000041810 */
[----:B------:R-:W-:Y:S11]  /*90c00*/  @!UPT UIADD3 URZ, URZ, URZ, URZ ;  /* 0x0000003f3f3ff290 */ /* 0x000ff6000fffe03f */
[----:B------:R-:W-:Y:S01]  /*90c10*/  @!UPT UIADD3 URZ, URZ, URZ, URZ ;  /* 0x0000003f3f3ff290 */ /* 0x000fe2000fffe03f */
[----:B------:R-:W-:Y:S01]  /*90c20*/  STL.64 [R1+0x3f0], R16 ;  /* 0x0003f01001007387 */ /* 0x000fe20000100a00 */
[----:B------:R0:W-:Y:S03]  /*90c30*/  STL.64 [R1+0x3f8], R18 ;  /* 0x0003f81201007387 */ /* 0x0001e60000100a00 */
[----:B0-----:R-:W2:Y:S01]  /*90c40*/  LDL.LU.64 R18, [R1+0x4338] ;  /* 0x0043380001127983 */ /* 0x001ea20000300a00 */
[----:B------:R-:W2:Y:S02]  /*90c50*/  LDL.LU.64 R16, [R1+0x4330] ;  /* 0x0043300001107983 */ /* 0x000ea40000300a00 */
[----:B------:R0:W-:Y:S02]  /*90c60*/  STL.64 [R1+0x4120], R26 ;  /* 0x0041201a01007387 */ /* 0x0001e40000100a00 */
[----:B------:R-:W-:Y:S01]  /*90c70*/  STL.64 [R1+0x42c0], R24 ;  /* 0x0042c01801007387 */ /* 0x000fe20000100a00 */
[----:B0-----:R-:W3:Y:S01]  /*90c80*/  LDL.LU R26, [R1+0x1a8] ;  /* 0x0001a800011a7983 */ /* 0x001ee20000300800 */
[----:B------:R-:W3:Y:S01]  /*90c90*/  LDL.LU R27, [R1+0x1ac] ;  /* 0x0001ac00011b7983 */ /* 0x000ee20000300800 */
[----:B--2---:R-:W-:Y:S02]  /*90ca0*/  HMMA.16816.F32.BF16 R16, R8, R22, R16 ;  /* 0x000000160810723c */ /* 0x004fe40000041810 */
[----:B---3--:R4:W-:Y:S02]  /*90cb0*/  STL.64 [R1+0x42d0], R26 ;  /* 0x0042d01a01007387 */ /* 0x0089e40000100a00 */
[----:B----4-:R-:W-:-:S02]  /*90cc0*/  IMAD.MOV.U32 R26, RZ, RZ, R7 ;  /* 0x000000ffff1a7224 */ /* 0x010fc400078e0007 */
[----:B------:R-:W-:Y:S01]  /*90cd0*/  IMAD.MOV.U32 R27, RZ, RZ, R6 ;  /* 0x000000ffff1b7224 */ /* 0x000fe200078e0006 */
[----:B------:R-:W2:Y:S01]  /*90ce0*/  LDL.LU R7, [R1+0x432c] ;  /* 0x00432c0001077983 */ /* 0x000ea20000300800 */
[----:B------:R-:W3:Y:S11]  /*90cf0*/  LDL.LU R6, [R1+0x4328] ;  /* 0x0043280001067983 */ /* 0x000ef60000300800 */
[----:B------:R-:W-:Y:S04]  /*90d00*/  @!UPT UIADD3 URZ, URZ, URZ, URZ ;  /* 0x0000003f3f3ff290 */ /* 0x000fe8000fffe03f */
[----:B------:R-:W-:Y:S02]  /*90d10*/  STL.64 [R1+0x3e0], R16 ;  /* 0x0003e01001007387 */ /* 0x000fe40000100a00 */
[----:B------:R0:W-:Y:S02]  /*90d20*/  STL.64 [R1+0x3e8], R18 ;  /* 0x0003e81201007387 */ /* 0x0001e40000100a00 */
[----:B0-----:R-:W4:Y:S01]  /*90d30*/  LDL.LU.64 R18, [R1+0x4320] ;  /* 0x0043200001127983 */ /* 0x001f220000300a00 */
[----:B------:R-:W2:Y:S02]  /*90d40*/  LDL.LU.64 R16, [R1+0x4318] ;  /* 0x0043180001107983 */ /* 0x000ea40000300a00 */
[----:B------:R-:W-:Y:S02]  /*90d50*/  STL.64 [R1+0x3fb0], R22 ;  /* 0x003fb01601007387 */ /* 0x000fe40000100a00 */
[----:B------:R0:W-:Y:S02]  /*90d60*/  STL.64 [R1+0x42c8], R20 ;  /* 0x0042c81401007387 */ /* 0x0001e40000100a00 */
[----:B0-----:R-:W2:Y:S01]  /*90d70*/  LDL.LU R20, [R1+0x3a0] ;  /* 0x0003a00001147983 */ /* 0x001ea20000300800 */
[----:B------:R-:W2:Y:S02]  /*90d80*/  LDL.LU R21, [R1+0x3a4] ;  /* 0x0003a40001157983 */ /* 0x000ea40000300800 */
[----:B----4-:R-:W-:-:S02]  /*90d90*/  IMAD.MOV.U32 R22, RZ, RZ, R18 ;  /* 0x000000ffff167224 */ /* 0x010fc400078e0012 */
[----:B------:R-:W-:Y:S01]  /*90da0*/  IMAD.MOV.U32 R23, RZ, RZ, R19 ;  /* 0x000000ffff177224 */ /* 0x000fe200078e0013 */
[----:B------:R-:W4:Y:S01]  /*90db0*/  LDL.LU R18, [R1+0x4314] ;  /* 0x0043140001127983 */ /* 0x000f220000300800 */
[----:B------:R-:W4:Y:S03]  /*90dc0*/  LDL.LU R19, [R1+0x4310] ;  /* 0x0043100001137983 */ /* 0x000f260000300800 */
[----:B------:R3:W-:Y:S04]  /*90dd0*/  STL.64 [R1+0x42e0], R22 ;  /* 0x0042e01601007387 */ /* 0x0007e80000100a00 */
[----:B--2---:R0:W-:Y:S01]  /*90de0*/  STL.64 [R1+0x42d8], R20 ;  /* 0x0042d81401007387 */ /* 0x0041e20000100a00 */
[----:B---3--:R-:W-:-:S02]  /*90df0*/  IMAD.MOV.U32 R22, RZ, RZ, R6 ;  /* 0x000000ffff167224 */ /* 0x008fc400078e0006 */
[----:B------:R-:W-:Y:S01]  /*90e00*/  IMAD.MOV.U32 R23, RZ, RZ, R7 ;  /* 0x000000ffff177224 */ /* 0x000fe200078e0007 */
[----:B0-----:R-:W2:Y:S01]  /*90e10*/  LDL.LU R20, [R1+0x3b0] ;  /* 0x0003b00001147983 */ /* 0x001ea20000300800 */
[----:B------:R-:W2:Y:S02]  /*90e20*/  LDL.LU R21, [R1+0x3b4] ;  /* 0x0003b40001157983 */ /* 0x000ea40000300800 */
[----:B------:R-:W3:Y:S02]  /*90e30*/  LDL.LU R6, [R1+0x430c] ;  /* 0x00430c0001067983 */ /* 0x000ee40000300800 */
[----:B------:R-:W3:Y:S01]  /*90e40*/  LDL.LU R7, [R1+0x4308] ;  /* 0x0043080001077983 */ /* 0x000ee20000300800 */
[C---:B----4-:R-:W-:Y:S11]  /*90e50*/  HMMA.16816.F32.BF16 R12, R8.reuse, R18, R12 ;  /* 0x00000012080c723c */ /* 0x050ff6000004180c */
[----:B------:R-:W-:Y:S11]  /*90e60*/  @!UPT UIADD3 URZ, URZ, URZ, URZ ;  /* 0x0000003f3f3ff290 */ /* 0x000ff6000fffe03f */
[----:B------:R-:W-:Y:S01]  /*90e70*/  @!UPT UIADD3 URZ, URZ, URZ, URZ ;  /* 0x0000003f3f3ff290 */ /* 0x000fe2000fffe03f */
[----:B------:R-:W-:Y:S01]  /*90e80*/  STL.64 [R1+0x3d0], R12 ;  /* 0x0003d00c01007387 */ /* 0x000fe20000100a00 */
[----:B------:R0:W-:Y:S03]  /*90e90*/  STL.64 [R1+0x3d8], R14 ;  /* 0x0003d80e01007387 */ /* 0x0001e60000100a00 */
[----:B0-----:R-:W3:Y:S01]  /*90ea0*/  LDL.LU.64 R14, [R1+0x4300] ;  /* 0x00430000010e7983 */ /* 0x001ee20000300a00 */
[----:B------:R-:W3:Y:S02]  /*90eb0*/  LDL.LU.64 R12, [R1+0x42f8] ;  /* 0x0042f800010c7983 */ /* 0x000ee40000300a00 */
[----:B------:R0:W-:Y:S02]  /*90ec0*/  STL.64 [R1+0x3fa8], R18 ;  /* 0x003fa81201007387 */ /* 0x0001e40000100a00 */
[----:B------:R-:W-:Y:S01]  /*90ed0*/  STL [R1+0x3fa4], R16 ;  /* 0x003fa41001007387 */ /* 0x000fe20000100800 */
[----:B0-----:R-:W4:Y:S01]  /*90ee0*/  LDL.LU R18, [R1+0x198] ;  /* 0x0001980001127983 */ /* 0x001f220000300800 */
[----:B---3--:R-:W-:Y:S03]  /*90ef0*/  HMMA.16816.F32.BF16 R8, R8, R6, R12 ;  /* 0x000000060808723c */ /* 0x008fe6000004180c */
[----:B------:R-:W2:Y:S01]  /*90f00*/  LDL.LU.64 R14, [R1+0x42f0] ;  /* 0x0042f000010e7983 */ /* 0x000ea20000300a00 */
[----:B------:R-:W2:Y:S11]  /*90f10*/  LDL.LU.64 R12, [R1+0x42e8] ;  /* 0x0042e800010c7983 */ /* 0x000eb60000300a00 */
[----:B------:R-:W-:Y:S08]  /*90f20*/  @!UPT UIADD3 URZ, URZ, URZ, URZ ;  /* 0x0000003f3f3ff290 */ /* 0x000ff0000fffe03f */
[----:B------:R0:W-:Y:S01]  /*90f30*/  STL.64 [R1+0x3c0], R8 ;  /* 0x0003c00801007387 */ /* 0x0001e20000100a00 */
[----:B------:R1:W-:Y:S03]  /*90f40*/  STL.64 [R1+0x3c8], R10 ;  /* 0x0003c80a01007387 */ /* 0x0003e60000100a00 */
[----:B0-----:R-:W4:Y:S01]  /*90f50*/  LDL.LU R8, [R1+0x390] ;  /* 0x0003900001087983 */ /* 0x001f220000300800 */
[----:B------:R-:W4:Y:S02]  /*90f60*/  LDL.LU R9, [R1+0x394] ;  /* 0x0003940001097983 */ /* 0x000f240000300800 */
[----:B-1----:R-:W4:Y:S02]  /*90f70*/  LDL.LU R10, [R1+0x398] ;  /* 0x00039800010a7983 */ /* 0x002f240000300800 */
[----:B------:R-:W4:Y:S01]  /*90f80*/  LDL.LU R11, [R1+0x39c] ;  /* 0x00039c00010b7983 */ /* 0x000f220000300800 */
[----:B------:R-:W-:Y:S01]  /*90f90*/  STL.64 [R1+0x3fb8], R6 ;  /* 0x003fb80601007387 */ /* 0x000fe20000100a00 */
[----:B--2---:R-:W-:Y:S03]  /*90fa0*/  HMMA.16816.F32.BF16 R24, R12, R26, R20 ;  /* 0x0000001a0c18723c */ /* 0x004fe60000041814 */
[----:B------:R-:W2:Y:S01]  /*90fb0*/  LDL.LU.64 R22, [R1+0x42e0] ;  /* 0x0042e00001167983 */ /* 0x000ea20000300a00 */
[----:B------:R-:W2:Y:S11]  /*90fc0*/  LDL.LU.64 R20, [R1+0x42d8] ;  /* 0x0042d80001147983 */ /* 0x000eb60000300a00 */
[----:B------:R-:W-:Y:S08]  /*90fd0*/  @!UPT UIADD3 URZ, URZ, URZ, URZ ;  /* 0x0000003f3f3ff290 */ /* 0x000ff0000fffe03f */
[----:B------:R-:W-:Y:S01]  /*90fe0*/  STL.64 [R1+0x3b0], R24 ;  /* 0x0003b01801007387 */ /* 0x000fe20000100a00 */
[----:B------:R0:W-:Y:S03]  /*90ff0*/  STL.64 [R1+0x3b8], R26 ;  /* 0x0003b81a01007387 */ /* 0x0001e60000100a00 */
[----:B0-----:R-:W2:Y:S01]  /*91000*/  LDL.LU.64 R26, [R1+0x42d0] ;  /* 0x0042d000011a7983 */ /* 0x001ea20000300a00 */
[----:B------:R-:W-:-:S07]  /*91010*/  IMAD.MOV.U32 R19, RZ, RZ, R17 ;  /* 0x000000ffff137224 */ /* 0x000fce00078e0011 */
[C---:B----4-:R-:W-:Y:S08]  /*91020*/  HMMA.16816.F32.BF16 R8, R12.reuse, R18, R8 ;  /* 0x000000120c08723c */ /* 0x050ff00000041808 */
[----:B--2---:R-:W-:Y:S01]  /*91030*/  HMMA.16816.F32.BF16 R24, R12, R26, R20 ;  /* 0x0000001a0c18723c */ /* 0x004fe20000041814 */
[----:B------:R-:W2:Y:S11]  /*91040*/  LDL.LU.64 R20, [R1+0x42c8] ;  /* 0x0042c80001147983 */ /* 0x000eb60000300a00 */
[----:B------:R-:W-:Y:S11]  /*91050*/  @!UPT UIADD3 URZ, URZ, URZ, URZ ;  /* 0x0000003f3f3ff290 */ /* 0x000ff6000fffe03f */
[----:B------:R0:W-:Y:S01]  /*91060*/  STL.64 [R1+0x3a0], R24 ;  /* 0x0003a01801007387 */ /* 0x0001e20000100a00 */
[----:B------:R-:W-:Y:S03]  /*91070*/  STL.64 [R1+0x3a8], R26 ;  /* 0x0003a81a01007387 */ /* 0x000fe60000100a00 */
[----:B0-----:R-:W3:Y:S01]  /*91080*/  LDL.LU.64 R24, [R1+0x42c0] ;  /* 0x0042c00001187983 */ /* 0x001ee20000300a00 */
[----:B------:R-:W4:Y:S02]  /*91090*/  LDL.LU R16, [R1+0x1e0] ;  /* 0x0001e00001107983 */ /* 0x000f240000300800 */
[----:B------:R-:W-:Y:S02]  /*910a0*/  STL.64 [R1+0x390], R8 ;  /* 0x0003900801007387 */ /* 0x000fe40000100a00 */
[----:B------:R-:W-:Y:S01]  /*910b0*/  STL.64 [R1+0x398], R10 ;  /* 0x0003980a01007387 */ /* 0x000fe20000100a00 */
[----:B------:R-:W4:Y:S01]  /*910c0*/  LDL.LU R17, [R1+0x1e4] ;  /* 0x0001e40001117983 */ /* 0x000f220000300800 */
[----:B------:R-:W2:Y:S02]  /*910d0*/  LDL.LU R18, [R1+0x1e8] ;  /* 0x0001e80001127983 */ /* 0x000ea40000300800 */
[----:B------:R-:W2:Y:S02]  /*910e0*/  LDL.LU R19, [R1+0x1ec] ;  /* 0x0001ec0001137983 */ /* 0x000ea40000300800 */
[----:B------:R-:W-:-:S02]  /*910f0*/  IMAD.MOV.U32 R6, RZ, RZ, R5 ;  /* 0x000000ffff067224 */ /* 0x000fc400078e0005 */
        /* <DEDUP_REMOVED lines=13> */
[----:B------:R0:W-:Y:S02]  /*911d0*/  STL.64 [R1+0x3fd8], R16 ;  /* 0x003fd81001007387 */ /* 0x0001e40000100a00 */
[----:B------:R-:W2:Y:S02]  /*911e0*/  LDL.LU R20, [R1+0x42b4] ;  /* 0x0042b40001147983 */ /* 0x000ea40000300800 */
[----:B------:R-:W2:Y:S01]  /*911f0*/  LDL.LU R2, [R1+0x42b0] ;  /* 0x0042b00001027983 */ /* 0x000ea20000300800 */
[----:B------:R3:W-:Y:S04]  /*91200*/  STL.64 [R1+0x3fe8], R6 ;  /* 0x003fe80601007387 */ /* 0x0007e80000100a00 */
[----:B0-----:R-:W2:Y:S01]  /*91210*/  LDL.LU R16, [R1+0x210] ;  /* 0x0002100001107983 */ /* 0x001ea20000300800 */
[----:B------:R-:W2:Y:S02]  /*91220*/  LDL.LU R17, [R1+0x214] ;  /* 0x0002140001117983 */ /* 0x000ea40000300800 */
[----:B------:R-:W2:Y:S02]  /*91230*/  LDL.LU R18, [R1+0x218] ;  /* 0x0002180001127983 */ /* 0x000ea40000300800 */
[----:B------:R-:W2:Y:S02]  /*91240*/  LDL.LU R19, [R1+0x21c] ;  /* 0x00021c0001137983 */ /* 0x000ea40000300800 */
[----:B---3--:R-:W-:-:S02]  /*91250*/  IMAD.MOV.U32 R6, RZ, RZ, R25 ;  /* 0x000000ffff067224 */ /* 0x008fc400078e0019 */
[----:B------:R-:W-:Y:S01]  /*91260*/  IMAD.MOV.U32 R7, RZ, RZ, R21 ;  /* 0x000000ffff077224 */ /* 0x000fe200078e0015 */
[----:B--2---:R-:W-:Y:S01]  /*91270*/  STL.64 [R1+0x3ff8], R18 ;  /* 0x003ff81201007387 */ /* 0x004fe20000100a00 */
        /* <DEDUP_REMOVED lines=16> */
[----:B------:R-:W-:Y:S01]  /*91380*/  IMAD.MOV.U32 R7, RZ, RZ, R29 ;  /* 0x000000ffff077224 */ /* 0x000fe200078e001d */
[----:B------:R-:W2:Y:S01]  /*91390*/  LDL.LU R3, [R1+0x429c] ;  /* 0x00429c0001037983 */ /* 0x000ea20000300800 */
[----:B------:R-:W2:Y:S03]  /*913a0*/  LDL.LU R29, [R1+0x4298] ;  /* 0x00429800011d7983 */ /* 0x000ea60000300800 */
[----:B------:R0:W-:Y:S01]  /*913b0*/  STL.64 [R1+0x4030], R6 ;  /* 0x0040300601007387 */ /* 0x0001e20000100a00 */
[----:B------:R-:W2:Y:S02]  /*913c0*/  LDL.LU R16, [R1+0x230] ;  /* 0x0002300001107983 */ /* 0x000ea40000300800 */
[----:B------:R-:W2:Y:S02]  /*913d0*/  LDL.LU R17, [R1+0x234] ;  /* 0x0002340001117983 */ /* 0x000ea40000300800 */
[----:B------:R-:W2:Y:S01]  /*913e0*/  LDL.LU R18, [R1+0x238] ;  /* 0x0002380001127983 */ /* 0x000ea20000300800 */
[----:B------:R-:W2:Y:S01]  /*913f0*/  LDL.LU R19, [R1+0x23c] ;  /* 0x00023c0001137983 */ /* 0x000ea20000300800 */
[----:B0-----:R-:W-:-:S02]  /*91400*/  IMAD.MOV.U32 R6, RZ, RZ, R5 ;  /* 0x000000ffff067224 */ /* 0x001fc400078e0005 */
[----:B------:R-:W-:Y:S01]  /*91410*/  IMAD.MOV.U32 R7, RZ, RZ, R24 ;  /* 0x000000ffff077224 */ /* 0x000fe200078e0018 */
[----:B------:R-:W3:Y:S01]  /*91420*/  LDL.LU R5, [R1+0x4294] ;  /* 0x0042940001057983 */ /* 0x000ee20000300800 */
[----:B------:R-:W3:Y:S03]  /*91430*/  LDL.LU R24, [R1+0x4290] ;  /* 0x0042900001187983 */ /* 0x000ee60000300800 */
[----:B------:R-:W-:Y:S04]  /*91440*/  STL.64 [R1+0x4048], R6 ;  /* 0x0040480601007387 */ /* 0x000fe80000100a00 */
[----:B--2---:R-:W-:Y:S01]  /*91450*/  STL.64 [R1+0x4028], R18 ;  /* 0x0040281201007387 */ /* 0x004fe20000100a00 */
[----:B------:R0:W-:Y:S03]  /*91460*/  STL.64 [R1+0x4020], R16 ;  /* 0x0040201001007387 */ /* 0x0001e60000100a00 */
[----:B0-----:R-:W2:Y:S01]  /*91470*/  LDL.LU R16, [R1+0x240] ;  /* 0x0002400001107983 */ /* 0x001ea20000300800 */
[----:B------:R-:W2:Y:S02]  /*91480*/  LDL.LU R17, [R1+0x244] ;  /* 0x0002440001117983 */ /* 0x000ea40000300800 */
[----:B------:R-:W2:Y:S02]  /*91490*/  LDL.LU R18, [R1+0x248] ;  /* 0x0002480001127983 */ /* 0x000ea40000300800 */
[----:B------:R-:W2:Y:S02]  /*914a0*/  LDL.LU R19, [R1+0x24c] ;  /* 0x00024c0001137983 */ /* 0x000ea40000300800 */
[----:B------:R-:W-:-:S02]  /*914b0*/  IMAD.MOV.U32 R6, RZ, RZ, R20 ;  /* 0x000000ffff067224 */ /* 0x000fc400078e0014 */
[----:B----4-:R-:W-:Y:S01]  /*914c0*/  IMAD.MOV.U32 R7, RZ, RZ, R28 ;  /* 0x000000ffff077224 */ /* 0x010fe200078e001c */
[----:B------:R-:W4:Y:S01]  /*914d0*/  LDL.LU R20, [R1+0x428c] ;  /* 0x00428c0001147983 */ /* 0x000f220000300800 */
        /* <DEDUP_REMOVED lines=20> */
[----:B---3--:R-:W-:Y:S01]  /*91620*/  IMAD.MOV.U32 R7, RZ, RZ, R21 ;  /* 0x000000ffff077224 */ /* 0x008fe200078e0015 */
        /* <DEDUP_REMOVED lines=13> */
[----:B------:R0:W-:Y:S02]  /*91700*/  STL.64 [R1+0x40a8], R6 ;  /* 0x0040a80601007387 */ /* 0x0001e40000100a00 */
[----:B0-----:R-:W-:Y:S02]  /*91710*/  IMAD.MOV.U32 R6, RZ, RZ, R5 ;  /* 0x000000ffff067224 */ /* 0x001fe400078e0005 */
        /* <DEDUP_REMOVED lines=10> */
[----:B----4-:R-:W-:-:S02]  /*917c0*/  IMAD.MOV.U32 R6, RZ, RZ, R20 ;  /* 0x000000ffff067224 */ /* 0x010fc400078e0014 */
[----:B------:R-:W-:Y:S01]  /*917d0*/  IMAD.MOV.U32 R7, RZ, RZ, R24 ;  /* 0x000000ffff077224 */ /* 0x000fe200078e0018 */
        /* <DEDUP_REMOVED lines=20> */
[----:B---3--:R-:W-:-:S02]  /*91920*/  IMAD.MOV.U32 R6, RZ, RZ, R0 ;  /* 0x000000ffff067224 */ /* 0x008fc400078e0000 */
[----:B------:R-:W-:Y:S01]  /*91930*/  IMAD.MOV.U32 R7, RZ, RZ, R2 ;  /* 0x000000ffff077224 */ /* 0x000fe200078e0002 */
[----:B------:R-:W3:Y:S01]  /*91940*/  LDL.LU R0, [R1+0x4254] ;  /* 0x0042540001007983 */ /* 0x000ee20000300800 */
[----:B------:R-:W3:Y:S03]  /*91950*/  LDL.LU R2, [R1+0x4250] ;  /* 0x0042500001027983 */ /* 0x000ee60000300800 */
[----:B------:R0:W-:Y:S01]  /*91960*/  STL.64 [R1+0x4108], R6 ;  /* 0x0041080601007387 */ /* 0x0001e20000100a00 */
[----:B------:R-:W-:Y:S02]  /*91970*/  IMAD.MOV.U32 R26, RZ, RZ, R5 ;  /* 0x000000ffff1a7224 */ /* 0x000fe400078e0005 */
[----:B------:R-:W-:Y:S02]  /*91980*/  IMAD.MOV.U32 R27, RZ, RZ, R4 ;  /* 0x000000ffff1b7224 */ /* 0x000fe400078e0004 */
[----:B0-----:R-:W-:-:S02]  /*91990*/  IMAD.MOV.U32 R6, RZ, RZ, R3 ;  /* 0x000000ffff067224 */ /* 0x001fc400078e0003 */
[----:B------:R-:W-:Y:S01]  /*919a0*/  IMAD.MOV.U32 R7, RZ, RZ, R21 ;  /* 0x000000ffff077224 */ /* 0x000fe200078e0015 */
        /* <DEDUP_REMOVED lines=8> */
[----:B------:R0:W-:Y:S02]  /*91a30*/  STL.64 [R1+0x4128], R6 ;  /* 0x0041280601007387 */ /* 0x0001e40000100a00 */
[----:B------:R4:W-:Y:S01]  /*91a40*/  STL.64 [R1+0x4130], R26 ;  /* 0x0041301a01007387 */ /* 0x0009e20000100a00 */
[----:B------:R-:W2:Y:S01]  /*91a50*/  LDL.LU R4, [R1+0x2f0] ;  /* 0x0002f00001047983 */ /* 0x000ea20000300800 */
[----:B------:R-:W2:Y:S03]  /*91a60*/  LDL.LU R5, [R1+0x2f4] ;  /* 0x0002f40001057983 */ /* 0x000ea60000300800 */
[----:B0-----:R-:W2:Y:S01]  /*91a70*/  LDL.LU R6, [R1+0x2f8] ;  /* 0x0002f80001067983 */ /* 0x001ea20000300800 */
[----:B------:R-:W2:Y:S02]  /*91a80*/  LDL.LU R7, [R1+0x2fc] ;  /* 0x0002fc0001077983 */ /* 0x000ea40000300800 */
[----:B----4-:R-:W-:-:S02]  /*91a90*/  IMAD.MOV.U32 R26, RZ, RZ, R20 ;  /* 0x000000ffff1a7224 */ /* 0x010fc400078e0014 */
[----:B------:R-:W-:Y:S01]  /*91aa0*/  IMAD.MOV.U32 R27, RZ, RZ, R29 ;  /* 0x000000ffff1b7224 */ /* 0x000fe200078e001d */
[----:B--2---:R-:W-:Y:S01]  /*91ab0*/  STL.64 [R1+0x4140], R6 ;  /* 0x0041400601007387 */ /* 0x004fe20000100a00 */
[----:B------:R0:W-:Y:S02]  /*91ac0*/  STL.64 [R1+0x4138], R4 ;  /* 0x0041380401007387 */ /* 0x0001e40000100a00 */
        /* <DEDUP_REMOVED lines=56> */
[----:B---3--:R-:W-:-:S02]  /*91e50*/  IMAD.MOV.U32 R26, RZ, RZ, R28 ;  /* 0x000000ffff1a7224 */ /* 0x008fc400078e001c */
        /* <DEDUP_REMOVED lines=39> */
[----:B------:R-:W-:-:S02]  /*920d0*/  IMAD.MOV.U32 R26, RZ, RZ, R21 ;  /* 0x000000ffff1a7224 */ /* 0x000fc400078e0015 */
[----:B------:R-:W-:Y:S02]  /*920e0*/  IMAD.MOV.U32 R27, RZ, RZ, R20 ;  /* 0x000000ffff1b7224 */ /* 0x000fe400078e0014 */
[----:B------:R-:W-:Y:S02]  /*920f0*/  IMAD.MOV.U32 R10, RZ, RZ, R25 ;  /* 0x000000ffff0a7224 */ /* 0x000fe400078e0019 */
[----:B------:R-:W-:Y:S01]  /*92100*/  IMAD.MOV.U32 R11, RZ, RZ, R24 ;  /* 0x000000ffff0b7224 */ /* 0x000fe200078e0018 */
[----:B--2---:R-:W-:Y:S01]  /*92110*/  STL.64 [R1+0x4100], R18 ;  /* 0x0041001201007387 */ /* 0x004fe20000100a00 */
[----:B------:R0:W-:Y:S03]  /*92120*/  STL.64 [R1+0x40f8], R16 ;  /* 0x0040f81001007387 */ /* 0x0001e60000100a00 */
[----:B0-----:R-:W2:Y:S01]  /*92130*/  LDL.LU R16, [R1+0x2d0] ;  /* 0x0002d00001107983 */ /* 0x001ea20000300800 */
[----:B------:R-:W2:Y:S02]  /*92140*/  LDL.LU R17, [R1+0x2d4] ;  /* 0x0002d40001117983 */ /* 0x000ea40000300800 */
[----:B------:R-:W2:Y:S02]  /*92150*/  LDL.LU R18, [R1+0x2d8] ;  /* 0x0002d80001127983 */ /* 0x000ea40000300800 */
[----:B------:R-:W2:Y:S01]  /*92160*/  LDL.LU R19, [R1+0x2dc] ;  /* 0x0002dc0001137983 */ /* 0x000ea20000300800 */
[C---:B------:R-:W-:Y:S01]  /*92170*/  HMMA.16816.F32.BF16 R24, R12.reuse, R26, R4 ;  /* 0x0000001a0c18723c */ /* 0x040fe20000041804 */
        /* <DEDUP_REMOVED lines=11> */
[----:B------:R-:W2:Y:S02]  /*92230*/  LDL.LU.64 R6, [R1+0x4200] ;  /* 0x0042000001067983 */ /* 0x000ea40000300a00 */
[----:B------:R-:W2:Y:S03]  /*92240*/  LDL.LU.64 R4, [R1+0x41f8] ;  /* 0x0041f80001047983 */ /* 0x000ea60000300a00 */
[----:B------:R-:W-:Y:S01]  /*92250*/  STL.64 [R1+0x380], R24 ;  /* 0x0003801801007387 */ /* 0x000fe20000100a00 */
[----:B------:R0:W-:Y:S04]  /*92260*/  STL.64 [R1+0x388], R26 ;  /* 0x0003881a01007387 */ /* 0x0001e80000100a00 */
        /* <DEDUP_REMOVED lines=58> */
[----:B------:R-:W2:Y:S11]  /*92610*/  LDL.LU.64 R6, [R1+0x4128] ;  /* 0x0041280001067983 */ /* 0x000eb60000300a00 */
[----:B------:R-:W-:Y:S10]  /*92620*/  @!UPT UIADD3 URZ, URZ, URZ, URZ ;  /* 0x0000003f3f3ff290 */ /* 0x000ff4000fffe03f */
[----:B------:R-:W-:Y:S01]  /*92630*/  STL.64 [R1+0x2f0], R24 ;  /* 0x0002f01801007387 */ /* 0x000fe20000100a00 */
[----:B------:R0:W-:Y:S03]  /*92640*/  STL.64 [R1+0x2f8], R26 ;  /* 0x0002f81a01007387 */ /* 0x0001e60000100a00 */
[----:B0-----:R-:W3:Y:S01]  /*92650*/  LDL.LU.64 R26, [R1+0x4120] ;  /* 0x00412000011a7983 */ /* 0x001ee20000300a00 */
[----:B------:R-:W3:Y:S01]  /*92660*/  LDL R25, [R1+0xd10] ;  /* 0x000d100001197983 */ /* 0x000ee20000100800 */
        /* <DEDUP_REMOVED lines=97> */
[----:B0-----:R-:W2:Y:S01]  /*92c80*/  LDL.LU.64 R6, [R1+0x3fd0] ;  /* 0x003fd00001067983 */ /* 0x001ea20000300a00 */
[C---:B---3--:R-:W-:Y:S08]  /*92c90*/  HMMA.16816.F32.BF16 R20, R12.reuse, R26, R20 ;  /* 0x0000001a0c14723c */ /* 0x048ff00000041814 */
[C---:B--2---:R-:W-:Y:S01]  /*92ca0*/  HMMA.16816.F32.BF16 R4, R12.reuse, R6, R16 ;  /* 0x000000060c04723c */ /* 0x044fe20000041810 */
[----:B------:R-:W2:Y:S01]  /*92cb0*/  LDL.LU.64 R18, [R1+0x3fc8] ;  /* 0x003fc80001127983 */ /* 0x000ea20000300a00 */
[----:B------:R-:W2:Y:S11]  /*92cc0*/  LDL.LU.64 R16, [R1+0x3fc0] ;  /* 0x003fc00001107983 */ /* 0x000eb60000300a00 */
[----:B------:R-:W-:Y:S10]  /*92cd0*/  @!UPT UIADD3 URZ, URZ, URZ, URZ ;  /* 0x0000003f3f3ff290 */ /* 0x000ff4000fffe03f */
[----:B------:R-:W-:Y:S01]  /*92ce0*/  STL.64 [R1+0x200], R4 ;  /* 0x0002000401007387 */ /* 0x000fe20000100a00 */
[----:B------:R0:W-:Y:S03]  /*92cf0*/  STL.64 [R1+0x208], R6 ;  /* 0x0002080601007387 */ /* 0x0001e60000100a00 */
[----:B0-----:R-:W3:Y:S01]  /*92d00*/  LDL.LU.64 R6, [R1+0x3fb8] ;  /* 0x003fb80001067983 */ /* 0x001ee20000300a00 */
[----:B------:R-:W-:Y:S02]  /*92d10*/  STL.64 [R1+0x1f0], R20 ;  /* 0x0001f01401007387 */ /* 0x000fe40000100a00 */
[----:B------:R0:W-:Y:S02]  /*92d20*/  STL.64 [R1+0x1f8], R22 ;  /* 0x0001f81601007387 */ /* 0x0001e40000100a00 */
[----:B0-----:R-:W2:Y:S02]  /*92d30*/  LDL.LU.64 R22, [R1+0x3fb0] ;  /* 0x003fb00001167983 */ /* 0x001ea40000300a00 */
[----:B--2---:R-:W-:Y:S02]  /*92d40*/  HMMA.16816.F32.BF16 R20, R12, R22, R16 ;  /* 0x000000160c14723c */ /* 0x004fe40000041810 */
[----:B------:R-:W2:Y:S01]  /*92d50*/  LDL.LU.64 R18, [R1+0x3fa8] ;  /* 0x003fa80001127983 */ /* 0x000ea20000300a00 */
[----:B------:R-:W2:Y:S11]  /*92d60*/  LDL.LU R16, [R1+0x3fa4] ;  /* 0x003fa40001107983 */ /* 0x000eb60000300800 */
[----:B------:R-:W-:Y:S09]  /*92d70*/  @!UPT UIADD3 URZ, URZ, URZ, URZ ;  /* 0x0000003f3f3ff290 */ /* 0x000ff2000fffe03f */
[----:B------:R0:W-:Y:S01]  /*92d80*/  STL.64 [R1+0x1e0], R20 ;  /* 0x0001e01401007387 */ /* 0x0001e20000100a00 */
[----:B------:R1:W-:Y:S02]  /*92d90*/  STL.64 [R1+0x1e8], R22 ;  /* 0x0001e81601007387 */ /* 0x0003e40000100a00 */
[----:B0-----:R-:W-:Y:S02]  /*92da0*/  IMAD.MOV.U32 R21, RZ, RZ, R3 ;  /* 0x000000ffff157224 */ /* 0x001fe400078e0003 */
[----:B-1----:R-:W-:Y:S02]  /*92db0*/  IMAD.MOV.U32 R22, RZ, RZ, R2 ;  /* 0x000000ffff167224 */ /* 0x002fe400078e0002 */
[----:B------:R-:W-:Y:S02]  /*92dc0*/  IMAD.MOV.U32 R23, RZ, RZ, R0 ;  /* 0x000000ffff177224 */ /* 0x000fe400078e0000 */
[----:B------:R-:W-:-:S07]  /*92dd0*/  IMAD.MOV.U32 R9, RZ, RZ, R28 ;  /* 0x000000ffff097224 */ /* 0x000fce00078e001c */
[----:B---3--:R-:W-:Y:S11]  /*92de0*/  HMMA.16816.F32.BF16 R4, R12, R6, R8 ;  /* 0x000000060c04723c */ /* 0x008ff60000041808 */
[----:B------:R-:W-:Y:S11]  /*92df0*/  @!UPT UIADD3 URZ, URZ, URZ, URZ ;  /* 0x0000003f3f3ff290 */ /* 0x000ff6000fffe03f */
[----:B------:R-:W-:Y:S02]  /*92e00*/  @!UPT UIADD3 URZ, URZ, URZ, URZ ;  /* 0x0000003f3f3ff290 */ /* 0x000fe4000fffe03f */
[----:B------:R-:W-:Y:S02]  /*92e10*/  IMAD.MOV.U32 R28, RZ, RZ, R4 ;  /* 0x000000ffff1c7224 */ /* 0x000fe400078e0004 */
[----:B------:R-:W-:Y:S02]  /*92e20*/  IMAD.MOV.U32 R3, RZ, RZ, R5 ;  /* 0x000000ffff037224 */ /* 0x000fe400078e0005 */
[----:B------:R-:W-:Y:S02]  /*92e30*/  IMAD.MOV.U32 R2, RZ, RZ, R6 ;  /* 0x000000ffff027224 */ /* 0x000fe400078e0006 */
[----:B------:R-:W-:Y:S02]  /*92e40*/  IMAD.MOV.U32 R0, RZ, RZ, R7 ;  /* 0x000000ffff007224 */ /* 0x000fe400078e0007 */
[----:B--2---:R-:W-:-:S07]  /*92e50*/  IMAD.MOV.U32 R20, RZ, RZ, R16 ;  /* 0x000000ffff147224 */ /* 0x004fce00078e0010 */
[----:B------:R-:W-:Y:S01]  /*92e60*/  HMMA.16816.F32.BF16 R16, R12, R18, R20 ;  /* 0x000000120c10723c */ /* 0x000fe20000041814 */
[----:B------:R-:W0:Y:S06]  /*92e70*/  S2R R20, SR_TID.X ;  /* 0x0000000000147919 */ /* 0x000e2c0000002100 */
[C---:B0-----:R-:W-:Y:S02]  /*92e80*/  LOP3.LUT R21, R20.reuse, 0x7, RZ, 0xc0, !PT ;  /* 0x0000000714157812 */ /* 0x041fe400078ec0ff */
[C---:B------:R-:W-:Y:S01]  /*92e90*/  LOP3.LUT R24, R20.reuse, 0x20, RZ, 0xc0, !PT ;  /* 0x0000002014187812 */ /* 0x040fe200078ec0ff */
[----:B------:R-:W-:-:S02]  /*92ea0*/  IMAD.SHL.U32 R20, R20, 0x2, RZ ;  /* 0x0000000214147824 */ /* 0x000fc400078e00ff */
[----:B------:R-:W-:Y:S02]  /*92eb0*/  IMAD R21, R21, 0x110, RZ ;  /* 0x0000011015157824 */ /* 0x000fe400078e02ff */
[----:B------:R-:W-:-:S03]  /*92ec0*/  IMAD.SHL.U32 R24, R24, 0x40, RZ ;  /* 0x0000004018187824 */ /* 0x000fc600078e00ff */
[----:B------:R-:W-:-:S04]  /*92ed0*/  LOP3.LUT R11, R21, 0x30, R20, 0x78, !PT ;  /* 0x00000030150b7812 */ /* 0x000fc800078e7814 */
[----:B------:R-:W-:-:S04]  /*92ee0*/  LOP3.LUT R11, R11, R24, RZ, 0xfc, !PT ;  /* 0x000000180b0b7212 */ /* 0x000fc800078efcff */
[----:B------:R-:W-:-:S05]  /*92ef0*/  LOP3.LUT R11, R11, 0x40, RZ, 0x3c, !PT ;  /* 0x000000400b0b7812 */ /* 0x000fca00078e3cff */
[----:B------:R-:W0:Y:S04]  /*92f00*/  LDSM.16.M88.4 R12, [R11+0x80] ;  /* 0x000080000b0c783b */ /* 0x000e280000000200 */
[----:B------:R-:W1:Y:S04]  /*92f10*/  LDSM.16.M88.4 R4, [R11+0x1080] ;  /* 0x001080000b04783b */ /* 0x000e680000000200 */
[----:B------:R-:W-:Y:S01]  /*92f20*/  STL.64 [R1+0x1d0], R16 ;  /* 0x0001d01001007387 */ /* 0x000fe20000100a00 */
[----:B------:R-:W-:Y:S02]  /*92f30*/  STL.64 [R1+0x1d8], R18 ;  /* 0x0001d81201007387 */ /* 0x000fe40000100a00 */
[----:B------:R-:W-:Y:S02]  /*92f40*/  STL [R1+0x3c5c], R0 ;  /* 0x003c5c0001007387 */ /* 0x000fe40000100800 */
[----:B------:R-:W-:Y:S01]  /*92f50*/  STL [R1+0x3c58], R2 ;  /* 0x003c580201007387 */ /* 0x000fe20000100800 */
[----:B------:R-:W-:Y:S01]  /*92f60*/  STL [R1+0x3c54], R3 ;  /* 0x003c540301007387 */ /* 0x000fe20000100800 */
[----:B------:R-:W-:Y:S03]  /*92f70*/  STL [R1+0x3c50], R28 ;  /* 0x003c501c01007387 */ /* 0x000fe60000100800 */
[----:B------:R-:W2:Y:S04]  /*92f80*/  LDSM.16.M88.4 R20, [R11+0x2080] ;  /* 0x002080000b14783b */ /* 0x000ea80000000200 */
[----:B------:R-:W-:Y:S02]  /*92f90*/  LDSM.16.MT88.4 R16, [R25+0x21800] ;  /* 0x021800001910783b */ /* 0x000fe40000004200 */
[----:B------:R-:W-:Y:S02]  /*92fa0*/  LDSM.16.M88.4 R24, [R11+0x10080] ;  /* 0x010080000b18783b */ /* 0x000fe40000000200 */
[----:B0-----:R-:W-:Y:S02]  /*92fb0*/  STL.64 [R1+0x1b0], R12 ;  /* 0x0001b00c01007387 */ /* 0x001fe40000100a00 */
[----:B------:R-:W-:Y:S02]  /*92fc0*/  STL.64 [R1+0x1b8], R14 ;  /* 0x0001b80e01007387 */ /* 0x000fe40000100a00 */
[----:B------:R-:W0:Y:S04]  /*92fd0*/  LDSM.16.M88.4 R12, [R11+0x3080] ;  /* 0x003080000b0c783b */ /* 0x000e280000000200 */
[----:B-1----:R-:W-:Y:S01]  /*92fe0*/  STL.64 [R1+0x1a0], R4 ;  /* 0x0001a00401007387 */ /* 0x002fe20000100a00 */
[----:B------:R-:W-:Y:S02]  /*92ff0*/  STL.64 [R1+0x1a8], R6 ;  /* 0x0001a80601007387 */ /* 0x000fe40000100a00 */
[----:B------:R-:W1:Y:S02]  /*93000*/  LDSM.16.M88.4 R4, [R11+0x4080] ;  /* 0x004080000b04783b */ /* 0x000e640000000200 */
[----:B--2---:R-:W-:Y:S02]  /*93010*/  STL.64 [R1+0x190], R20 ;  /* 0x0001901401007387 */ /* 0x004fe40000100a00 */
[----:B------:R-:W-:Y:S02]  /*93020*/  STL.64 [R1+0x198], R22 ;  /* 0x0001981601007387 */ /* 0x000fe40000100a00 */
[----:B------:R-:W2:Y:S01]  /*93030*/  LDSM.16.M88.4 R20, [R11+0x5080] ;  /* 0x005080000b14783b */ /* 0x000ea20000000200 */
[----:B0-----:R-:W-:Y:S03]  /*93040*/  STL.64 [R1+0x180], R12 ;  /* 0x0001800c01007387 */ /* 0x001fe60000100a00 */
        /* <DEDUP_REMOVED lines=27> */
[----:B------:R0:W-:Y:S02]  /*93200*/  STL.64 [R1+0xf8], R14 ;  /* 0x0000f80e01007387 */ /* 0x0001e40000100a00 */
[----:B0-----:R-:W3:Y:S01]  /*93210*/  LDL R15, [R1+0xd2c] ;  /* 0x000d2c00010f7983 */ /* 0x001ee20000100800 */
[----:B-1----:R-:W-:Y:S02]  /*93220*/  STL.64 [R1+0xe0], R4 ;  /* 0x0000e00401007387 */ /* 0x002fe40000100a00 */
[----:B------:R-:W-:Y:S02]  /*93230*/  STL.64 [R1+0xe8], R6 ;  /* 0x0000e80601007387 */ /* 0x000fe40000100a00 */
[----:B------:R-:W0:Y:S04]  /*93240*/  LDSM.16.M88.4 R4, [R11+0xf080] ;  /* 0x00f080000b04783b */ /* 0x000e280000000200 */
[----:B--2---:R-:W-:Y:S01]  /*93250*/  STL.64 [R1+0xd0], R20 ;  /* 0x0000d01401007387 */ /* 0x004fe20000100a00 */
[----:B------:R-:W-:Y:S02]  /*93260*/  STL.64 [R1+0xd8], R22 ;  /* 0x0000d81601007387 */ /* 0x000fe40000100a00 */
[----:B------:R-:W1:Y:S01]  /*93270*/  LDSM.16.M88.4 R20, [R11+0x11080] ;  /* 0x011080000b14783b */ /* 0x000e620000000200 */
[----:B0-----:R-:W-:Y:S03]  /*93280*/  STL.64 [R1+0xc0], R4 ;  /* 0x0000c00401007387 */ /* 0x001fe60000100a00 */
[----:B------:R-:W-:Y:S02]  /*93290*/  STL.64 [R1+0xc8], R6 ;  /* 0x0000c80601007387 */ /* 0x000fe40000100a00 */
[----:B------:R-:W0:Y:S04]  /*932a0*/  LDSM.16.M88.4 R4, [R11+0x12080] ;  /* 0x012080000b04783b */ /* 0x000e280000000200 */
[----:B------:R-:W-:Y:S01]  /*932b0*/  STL.64 [R1+0xb0], R24 ;  /* 0x0000b01801007387 */ /* 0x000fe20000100a00 */
[----:B------:R-:W-:Y:S02]  /*932c0*/  STL.64 [R1+0xb8], R26 ;  /* 0x0000b81a01007387 */ /* 0x000fe40000100a00 */
[----:B------:R-:W2:Y:S04]  /*932d0*/  LDSM.16.M88.4 R24, [R11+0x13080] ;  /* 0x013080000b18783b */ /* 0x000ea80000000200 */
[----:B-1----:R-:W-:Y:S02]  /*932e0*/  STL.64 [R1+0xa0], R20 ;  /* 0x0000a01401007387 */ /* 0x002fe40000100a00 */
[----:B------:R-:W-:Y:S02]  /*932f0*/  STL.64 [R1+0xa8], R22 ;  /* 0x0000a81601007387 */ /* 0x000fe40000100a00 */
[----:B------:R-:W1:Y:S04]  /*93300*/  LDSM.16.M88.4 R20, [R11+0x14080] ;  /* 0x014080000b14783b */ /* 0x000e680000000200 */
[----:B0-----:R-:W-:Y:S01]  /*93310*/  STL.64 [R1+0x90], R4 ;  /* 0x0000900401007387 */ /* 0x001fe20000100a00 */
[----:B------:R-:W-:Y:S02]  /*93320*/  STL.64 [R1+0x98], R6 ;  /* 0x0000980601007387 */ /* 0x000fe40000100a00 */
[----:B------:R-:W0:Y:S04]  /*93330*/  LDSM.16.M88.4 R4, [R11+0x15080] ;  /* 0x015080000b04783b */ /* 0x000e280000000200 */
[----:B--2---:R-:W-:Y:S01]  /*93340*/  STL.64 [R1+0x80], R24 ;  /* 0x0000801801007387 */ /* 0x004fe20000100a00 */
[----:B------:R-:W-:Y:S02]  /*93350*/  STL.64 [R1+0x88], R26 ;  /* 0x0000881a01007387 */ /* 0x000fe40000100a00 */
[----:B------:R-:W2:Y:S04]  /*93360*/  LDSM.16.M88.4 R24, [R11+0x16080] ;  /* 0x016080000b18783b */ /* 0x000ea80000000200 */
[----:B-1----:R-:W-:Y:S01]  /*93370*/  STL.64 [R1+0x70], R20 ;  /* 0x0000701401007387 */ /* 0x002fe20000100a00 */
[----:B------:R-:W-:Y:S04]  /*93380*/  STL.64 [R1+0x78], R22 ;  /* 0x0000781601007387 */ /* 0x000fe80000100a00 */
[----:B------:R-:W1:Y:S04]  /*93390*/  LDSM.16.M88.4 R20, [R11+0x17080] ;  /* 0x017080000b14783b */ /* 0x000e680000000200 */
[----:B0-----:R-:W-:Y:S01]  /*933a0*/  STL.64 [R1+0x60], R4 ;  /* 0x0000600401007387 */ /* 0x001fe20000100a00 */
[----:B------:R-:W-:Y:S02]  /*933b0*/  STL.64 [R1+0x68], R6 ;  /* 0x0000680601007387 */ /* 0x000fe40000100a00 */
[----:B------:R-:W0:Y:S04]  /*933c0*/  LDSM.16.M88.4 R4, [R11+0x18080] ;  /* 0x018080000b04783b */ /* 0x000e280000000200 */
[----:B--2---:R-:W-:Y:S01]  /*933d0*/  STL.64 [R1+0x50], R24 ;  /* 0x0000501801007387 */ /* 0x004fe20000100a00 */
[----:B------:R-:W-:Y:S02]  /*933e0*/  STL.64 [R1+0x58], R26 ;  /* 0x0000581a01007387 */ /* 0x000fe40000100a00 */
[----:B------:R-:W2:Y:S04]  /*933f0*/  LDSM.16.M88.4 R24, [R11+0x19080] ;  /* 0x019080000b18783b */ /* 0x000ea80000000200 */
[----:B-1----:R-:W-:Y:S02]  /*93400*/  STL.64 [R1+0x40], R20 ;  /* 0x0000401401007387 */ /* 0x002fe40000100a00 */
[----:B------:R-:W-:Y:S02]  /*93410*/  STL.64 [R1+0x48], R22 ;  /* 0x0000481601007387 */ /* 0x000fe40000100a00 */
[----:B------:R-:W1:Y:S04]  /*93420*/  LDSM.16.M88.4 R20, [R11+0x1a080] ;  /* 0x01a080000b14783b */ /* 0x000e680000000200 */
[----:B0-----:R-:W-:Y:S01]  /*93430*/  STL.64 [R1+0x30], R4 ;  /* 0x0000300401007387 */ /* 0x001fe20000100a00 */
[----:B------:R-:W-:Y:S02]  /*93440*/  STL.64 [R1+0x38], R6 ;  /* 0x0000380601007387 */ /* 0x000fe40000100a00 */
[----:B--2---:R-:W-:Y:S02]  /*93450*/  STL.64 [R1+0x20], R24 ;  /* 0x0000201801007387 */ /* 0x004fe40000100a00 */
[----:B------:R-:W-:Y:S02]  /*93460*/  STL.64 [R1+0x28], R26 ;  /* 0x0000281a01007387 */ /* 0x000fe40000100a00 */
[----:B------:R-:W0:Y:S04]  /*93470*/  LDSM.16.M88.4 R24, [R11+0x1c080] ;  /* 0x01c080000b18783b */ /* 0x000e280000000200 */
[----:B------:R-:W2:Y:S04]  /*93480*/  LDSM.16.M88.4 R4, [R11+0x1b080] ;  /* 0x01b080000b04783b */ /* 0x000ea80000000200 */
[----:B-1----:R-:W-:Y:S01]  /*93490*/  STL.64 [R1+0x10], R20 ;  /* 0x0000101401007387 */ /* 0x002fe20000100a00 */
[----:B------:R-:W-:Y:S02]  /*934a0*/  STL.64 [R1+0x18], R22 ;  /* 0x0000181601007387 */ /* 0x000fe40000100a00 */
[----:B------:R-:W1:Y:S01]  /*934b0*/  LDSM.16.M88.4 R20, [R11+0x1d080] ;  /* 0x01d080000b14783b */ /* 0x000e620000000200 */
[----:B0-----:R-:W-:Y:S03]  /*934c0*/  STL [R1+0x3904], R26 ;  /* 0x0039041a01007387 */ /* 0x001fe60000100800 */
[----:B--2---:R-:W-:Y:S02]  /*934d0*/  STL.64 [R1], R4 ;  /* 0x0000000401007387 */ /* 0x004fe40000100a00 */
[----:B------:R-:W-:Y:S02]  /*934e0*/  STL.64 [R1+0x8], R6 ;  /* 0x0000080601007387 */ /* 0x000fe40000100a00 */
[----:B------:R-:W0:Y:S04]  /*934f0*/  LDSM.16.M88.4 R4, [R11+0x1e080] ;  /* 0x01e080000b04783b */ /* 0x000e280000000200 */
[----:B------:R-:W2:Y:S04]  /*93500*/  LDSM.16.M88.4 R8, [R11+0x1f080] ;  /* 0x01f080000b08783b */ /* 0x000ea80000000200 */
[----:B------:R-:W-:Y:S01]  /*93510*/  STL [R1+0x3900], R27 ;  /* 0x0039001b01007387 */ /* 0x000fe20000100800 */
[----:B------:R-:W-:Y:S02]  /*93520*/  STL.64 [R1+0x3dc8], R24 ;  /* 0x003dc81801007387 */ /* 0x000fe40000100a00 */
[----:B-1----:R-:W-:Y:S02]  /*93530*/  STL [R1+0x390c], R22 ;  /* 0x00390c1601007387 */ /* 0x002fe40000100800 */
[----:B------:R-:W-:Y:S01]  /*93540*/  STL [R1+0x3908], R23 ;  /* 0x0039081701007387 */ /* 0x000fe20000100800 */
[----:B------:R1:W-:Y:S04]  /*93550*/  STL.64 [R1+0x3dc0], R20 ;  /* 0x003dc01401007387 */ /* 0x0003e80000100a00 */
[----:B0-----:R0:W-:Y:S01]  /*93560*/  STL [R1+0x3d9c], R4 ;  /* 0x003d9c0401007387 */ /* 0x0011e20000100800 */
[----:B------:R0:W-:Y:S02]  /*93570*/  STL [R1+0x3d98], R5 ;  /* 0x003d980501007387 */ /* 0x0001e40000100800 */
[----:B------:R0:W-:Y:S02]  /*93580*/  STL [R1+0x384c], R6 ;  /* 0x00384c0601007387 */ /* 0x0001e40000100800 */
[----:B------:R0:W-:Y:S01]  /*93590*/  STL [R1+0x3848], R7 ;  /* 0x0038480701007387 */ /* 0x0001e20000100800 */
[----:B--2---:R-:W-:Y:S01]  /*935a0*/  STL [R1+0x3854], R10 ;  /* 0x0038540a01007387 */ /* 0x004fe20000100800 */
[----:B------:R-:W-:Y:S02]  /*935b0*/  STL [R1+0x3850], R11 ;  /* 0x0038500b01007387 */ /* 0x000fe40000100800 */
[----:B------:R-:W-:Y:S02]  /*935c0*/  STL.64 [R1+0x3d90], R8 ;  /* 0x003d900801007387 */ /* 0x000fe40000100a00 */
[----:B-1----:R-:W2:Y:S01]  /*935d0*/  LDL.LU R20, [R1+0x550] ;  /* 0x0005500001147983 */ /* 0x002ea20000300800 */
[----:B------:R-:W2:Y:S01]  /*935e0*/  LDL.LU R21, [R1+0x554] ;  /* 0x0005540001157983 */ /* 0x000ea20000300800 */
[----:B------:R-:W2:Y:S02]  /*935f0*/  LDL.LU R22, [R1+0x558] ;  /* 0x0005580001167983 */ /* 0x000ea40000300800 */
[----:B----4-:R-:W-:-:S02]  /*93600*/  IMAD.MOV.U32 R23, RZ, RZ, R29 ;  /* 0x000000ffff177224 */ /* 0x010fc400078e001d */
[----:B------:R-:W4:Y:S01]  /*93610*/  LDL.LU R29, [R1+0x3fa0] ;  /* 0x003fa000011d7983 */ /* 0x000f220000300800 */
[----:B0-----:R-:W4:Y:S02]  /*93620*/  LDL.LU R4, [R1+0x5b0] ;  /* 0x0005b00001047983 */ /* 0x001f240000300800 */
[----:B------:R-:W4:Y:S02]  /*93630*/  LDL.LU R5, [R1+0x5b4] ;  /* 0x0005b40001057983 */ /* 0x000f240000300800 */
[----:B------:R-:W4:Y:S01]  /*93640*/  LDL.LU R6, [R1+0x5b8] ;  /* 0x0005b80001067983 */ /* 0x000f220000300800 */
[----:B------:R-:W4:Y:S04]  /*93650*/  LDL.LU R7, [R1+0x5bc] ;  /* 0x0005bc0001077983 */ /* 0x000f280000300800 */
[----:B---3--:R-:W0:Y:S04]  /*93660*/  LDSM.16.MT88.4 R12, [R15+0x21800] ;  /* 0x021800000f0c783b */ /* 0x008e280000004200 */
[----:B--2---:R-:W-:Y:S01]  /*93670*/  STL.64 [R1+0x3f50], R22 ;  /* 0x003f501601007387 */ /* 0x004fe20000100a00 */
[----:B------:R1:W-:Y:S03]  /*93680*/  STL.64 [R1+0x3f48], R20 ;  /* 0x003f481401007387 */ /* 0x0003e60000100a00 */
[----:B-1----:R-:W2:Y:S01]  /*93690*/  LDL.LU R20, [R1+0x560] ;  /* 0x0005600001147983 */ /* 0x002ea20000300800 */
[----:B------:R-:W2:Y:S02]  /*936a0*/  LDL.LU R21, [R1+0x564] ;  /* 0x0005640001157983 */ /* 0x000ea40000300800 */
[----:B------:R-:W3:Y:S02]  /*936b0*/  LDL.LU R22, [R1+0x568] ;  /* 0x0005680001167983 */ /* 0x000ee40000300800 */
[----:B------:R-:W3:Y:S01]  /*936c0*/  LDL.LU R23, [R1+0x56c] ;  /* 0x00056c0001177983 */ /* 0x000ee20000300800 */
[----:B------:R-:W2:Y:S01]  /*936d0*/  LDL.LU R8, [R1+0x590] ;  /* 0x0005900001087983 */ /* 0x000ea20000300800 */
[----:B------:R-:W2:Y:S02]  /*936e0*/  LDL.LU R9, [R1+0x594] ;  /* 0x0005940001097983 */ /* 0x000ea40000300800 */
[----:B------:R-:W2:Y:S02]  /*936f0*/  LDL.LU R10, [R1+0x598] ;  /* 0x00059800010a7983 */ /* 0x000ea40000300800 */
[----:B------:R-:W2:Y:S02]  /*93700*/  LDL.LU R11, [R1+0x59c] ;  /* 0x00059c00010b7983 */ /* 0x000ea40000300800 */
[----:B--2---:R-:W-:Y:S01]  /*93710*/  STL.64 [R1+0x3f90], R10 ;  /* 0x003f900a01007387 */ /* 0x004fe20000100a00 */
[----:B------:R1:W-:Y:S03]  /*93720*/  STL.64 [R1+0x3f88], R8 ;  /* 0x003f880801007387 */ /* 0x0003e60000100a00 */
[----:B-1----:R-:W2:Y:S04]  /*93730*/  LDL.LU.64 R8, [R1+0x1a0] ;  /* 0x0001a00001087983 */ /* 0x002ea80000300a00 */
[----:B--2---:R1:W-:Y:S04]  /*93740*/  STL.64 [R1+0x3f98], R8 ;  /* 0x003f980801007387 */ /* 0x0043e80000100a00 */
[----:B-1----:R-:W4:Y:S01]  /*93750*/  LDL.LU.64 R8, [R1+0x1b0] ;  /* 0x0001b00001087983 */ /* 0x002f220000300a00 */
[----:B---3--:R-:W-:Y:S02]  /*93760*/  STL.64 [R1+0x3f60], R22 ;  /* 0x003f601601007387 */ /* 0x008fe40000100a00 */
[----:B------:R1:W-:Y:S02]  /*93770*/  STL.64 [R1+0x3f58], R20 ;  /* 0x003f581401007387 */ /* 0x0003e40000100a00 */
[----:B-1----:R-:W2:Y:S04]  /*93780*/  LDL.LU.64 R20, [R1+0x170] ;  /* 0x0001700001147983 */ /* 0x002ea80000300a00 */
[----:B--2---:R1:W-:Y:S04]  /*93790*/  STL.64 [R1+0x3f68], R20 ;  /* 0x003f681401007387 */ /* 0x0043e80000100a00 */
[----:B-1----:R-:W2:Y:S01]  /*937a0*/  LDL.LU R20, [R1+0x580] ;  /* 0x0005800001147983 */ /* 0x002ea20000300800 */
[----:B------:R-:W2:Y:S02]  /*937b0*/  LDL.LU R21, [R1+0x584] ;  /* 0x0005840001157983 */ /* 0x000ea40000300800 */
[----:B------:R-:W3:Y:S02]  /*937c0*/  LDL.LU R22, [R1+0x588] ;  /* 0x0005880001167983 */ /* 0x000ee40000300800 */
[----:B------:R-:W3:Y:S01]  /*937d0*/  LDL.LU R23, [R1+0x58c] ;  /* 0x00058c0001177983 */ /* 0x000ee20000300800 */
[----:B----4-:R-:W-:Y:S01]  /*937e0*/  HMMA.16816.F32.BF16 R4, R16, R8, R4 ;  /* 0x000000081004723c */ /* 0x010fe20000041804 */
[----:B---3--:R-:W-:Y:S01]  /*937f0*/  STL.64 [R1+0x3f80], R22 ;  /* 0x003f801601007387 */ /* 0x008fe20000100a00 */
[----:B--2---:R1:W-:Y:S03]  /*93800*/  STL.64 [R1+0x3f78], R20 ;  /* 0x003f781401007387 */ /* 0x0043e60000100a00 */
[----:B-1----:R-:W2:Y:S01]  /*93810*/  LDL.LU.64 R20, [R1+0x190] ;  /* 0x0001900001147983 */ /* 0x002ea20000300a00 */
[----:B------:R-:W3:Y:S03]  /*93820*/  LDL.LU.64 R24, [R1+0x150] ;  /* 0x0001500001187983 */ /* 0x000ee60000300a00 */
[----:B---3--:R1:W-:Y:S04]  /*93830*/  STL.64 [R1+0x3f70], R24 ;  /* 0x003f701801007387 */ /* 0x0083e80000100a00 */
[----:B-1----:R-:W3:Y:S01]  /*93840*/  LDL.LU.64 R24, [R1+0x180] ;  /* 0x0001800001187983 */ /* 0x002ee20000300a00 */
[----:B0-----:R-:W-:Y:S02]  /*93850*/  STL [R1+0x3d7c], R14 ;  /* 0x003d7c0e01007387 */ /* 0x001fe40000100800 */
[----:B------:R-:W-:Y:S07]  /*93860*/  STL [R1+0x3d78], R15 ;  /* 0x003d780f01007387 */ /* 0x000fee0000100800 */
[----:B------:R-:W-:Y:S01]  /*93870*/  STL.64 [R1+0x5b0], R4 ;  /* 0x0005b00401007387 */ /* 0x000fe20000100a00 */
[----:B------:R0:W-:Y:S02]  /*93880*/  STL.64 [R1+0x5b8], R6 ;  /* 0x0005b80601007387 */ /* 0x0001e40000100a00 */
[----:B0-----:R-:W-:-:S02]  /*93890*/  IMAD.MOV.U32 R6, RZ, RZ, R9 ;  /* 0x000000ffff067224 */ /* 0x001fc400078e0009 */
[----:B------:R-:W-:Y:S02]  /*938a0*/  IMAD.MOV.U32 R7, RZ, RZ, R8 ;  /* 0x000000ffff077224 */ /* 0x000fe400078e0008 */
[----:B------:R-:W4:Y:S01]  /*938b0*/  LDL.LU.64 R8, [R1+0x3f98] ;  /* 0x003f980001087983 */ /* 0x000f220000300a00 */
[----:B------:R0:W-:Y:S02]  /*938c0*/  STL [R1+0x3da4], R6 ;  /* 0x003da40601007387 */ /* 0x0001e40000100800 */
[----:B------:R1:W-:Y:S02]  /*938d0*/  STL [R1+0x3da0], R7 ;  /* 0x003da00701007387 */ /* 0x0003e40000100800 */
[----:B------:R-:W4:Y:S01]  /*938e0*/  LDL.LU R4, [R1+0x5a0] ;  /* 0x0005a00001047983 */ /* 0x000f220000300800 */
[----:B------:R-:W4:Y:S04]  /*938f0*/  LDL.LU R5, [R1+0x5a4] ;  /* 0x0005a40001057983 */ /* 0x000f280000300800 */
[----:B0-----:R-:W4:Y:S01]  /*93900*/  LDL.LU R6, [R1+0x5a8] ;  /* 0x0005a80001067983 */ /* 0x001f220000300800 */
[----:B-1----:R-:W4:Y:S02]  /*93910*/  LDL.LU R7, [R1+0x5ac] ;  /* 0x0005ac0001077983 */ /* 0x002f240000300800 */
[C---:B----4-:R-:W-:Y:S11]  /*93920*/  HMMA.16816.F32.BF16 R4, R16.reuse, R8, R4 ;  /* 0x000000081004723c */ /* 0x050ff60000041804 */
[----:B------:R-:W-:Y:S11]  /*93930*/  @!UPT UIADD3 URZ, URZ, URZ, URZ ;  /* 0x0000003f3f3ff290 */ /* 0x000ff6000fffe03f */
[----:B------:R-:W-:Y:S01]  /*93940*/  @!UPT UIADD3 URZ, URZ, URZ, URZ ;  /* 0x0000003f3f3ff290 */ /* 0x000fe2000fffe03f */
[----:B------:R0:W-:Y:S01]  /*93950*/  STL.64 [R1+0x5a0], R4 ;  /* 0x0005a00401007387 */ /* 0x0001e20000100a00 */
[----:B------:R-:W-:Y:S02]  /*93960*/  STL.64 [R1+0x5a8], R6 ;  /* 0x0005a80601007387 */ /* 0x000fe40000100a00 */
[----:B------:R-:W2:Y:S02]  /*93970*/  LDL.LU.64 R10, [R1+0x3f90] ;  /* 0x003f9000010a7983 */ /* 0x000ea40000300a00 */
[----:B0-----:R-:W-:Y:S02]  /*93980*/  IMAD.MOV.U32 R4, RZ, RZ, R8 ;  /* 0x000000ffff047224 */ /* 0x001fe400078e0008 */
[----:B------:R-:W-:Y:S02]  /*93990*/  IMAD.MOV.U32 R5, RZ, RZ, R9 ;  /* 0x000000ffff057224 */ /* 0x000fe400078e0009 */
[----:B------:R-:W2:Y:S03]  /*939a0*/  LDL.LU.64 R8, [R1+0x3f88] ;  /* 0x003f880001087983 */ /* 0x000ea60000300a00 */
[----:B------:R-:W-:Y:S02]  /*939b0*/  STL [R1+0x3dac], R5 ;  /* 0x003dac0501007387 */ /* 0x000fe40000100800 */
[----:B------:R0:W-:Y:S02]  /*939c0*/  STL [R1+0x3da8], R4 ;  /* 0x003da80401007387 */ /* 0x0001e40000100800 */
[----:B0-----:R-:W4:Y:S01]  /*939d0*/  LDL.LU R4, [R1+0x570] ;  /* 0x0005700001047983 */ /* 0x001f220000300800 */
[----:B------:R-:W4:Y:S02]  /*939e0*/  LDL.LU R5, [R1+0x574] ;  /* 0x0005740001057983 */ /* 0x000f240000300800 */
[----:B------:R-:W4:Y:S01]  /*939f0*/  LDL.LU R6, [R1+0x578] ;  /* 0x0005780001067983 */ /* 0x000f220000300800 */
[----:B--2---:R-:W-:Y:S11]  /*93a00*/  HMMA.16816.F32.BF16 R8, R16, R20, R8 ;  /* 0x000000141008723c */ /* 0x004ff60000041808 */
[----:B------:R-:W-:Y:S11]  /*93a10*/  @!UPT UIADD3 URZ, URZ, URZ, URZ ;  /* 0x0000003f3f3ff290 */ /* 0x000ff6000fffe03f */
[----:B------:R-:W-:Y:S01]  /*93a20*/  @!UPT UIADD3 URZ, URZ, URZ, URZ ;  /* 0x0000003f3f3ff290 */ /* 0x000fe2000fffe03f */
[----:B------:R0:W-:Y:S01]  /*93a30*/  STL.64 [R1+0x590], R8 ;  /* 0x0005900801007387 */ /* 0x0001e20000100a00 */
[----:B------:R3:W-:Y:S02]  /*93a40*/  STL.64 [R1+0x598], R10 ;  /* 0x0005980a01007387 */ /* 0x0007e40000100a00 */
[----:B------:R-:W2:Y:S02]  /*93a50*/  LDL.LU.64 R22, [R1+0x3f80] ;  /* 0x003f800001167983 */ /* 0x000ea40000300a00 */
[----:B0-----:R-:W-:Y:S02]  /*93a60*/  IMAD.MOV.U32 R9, RZ, RZ, R20 ;  /* 0x000000ffff097224 */ /* 0x001fe400078e0014 */
[----:B------:R-:W-:Y:S02]  /*93a70*/  IMAD.MOV.U32 R8, RZ, RZ, R21 ;  /* 0x000000ffff087224 */ /* 0x000fe400078e0015 */
[----:B------:R-:W2:Y:S01]  /*93a80*/  LDL.LU.64 R20, [R1+0x3f78] ;  /* 0x003f780001147983 */ /* 0x000ea20000300a00 */
[----:B---3--:R-:W-:-:S02]  /*93a90*/  IMAD.MOV.U32 R11, RZ, RZ, R24 ;  /* 0x000000ffff0b7224 */ /* 0x008fc400078e0018 */
[----:B------:R-:W-:Y:S01]  /*93aa0*/  IMAD.MOV.U32 R10, RZ, RZ, R25 ;  /* 0x000000ffff0a7224 */ /* 0x000fe200078e0019 */
[C---:B--2---:R-:W-:Y:S01]  /*93ab0*/  HMMA.16816.F32.BF16 R20, R16.reuse, R24, R20 ;  /* 0x000000181014723c */ /* 0x044fe20000041814 */
[----:B------:R-:W2:Y:S11]  /*93ac0*/  LDL.LU.64 R24, [R1+0x3f70] ;  /* 0x003f700001187983 */ /* 0x000eb60000300a00 */
[----:B------:R-:W-:Y:S11]  /*93ad0*/  @!UPT UIADD3 URZ, URZ, URZ, URZ ;  /* 0x0000003f3f3ff290 */ /* 0x000ff6000fffe03f */
[----:B------:R0:W-:Y:S01]  /*93ae0*/  STL.64 [R1+0x580], R20 ;  /* 0x0005801401007387 */ /* 0x0001e20000100a00 */
[----:B------:R-:W-:Y:S03]  /*93af0*/  STL [R1+0x588], R22 ;  /* 0x0005881601007387 */ /* 0x000fe60000100800 */
[----:B0-----:R-:W4:Y:S01]  /*93b00*/  LDL.LU.64 R20, [R1+0x3f68] ;  /* 0x003f680001147983 */ /* 0x001f220000300a00 */
[----:B------:R-:W-:Y:S02]  /*93b10*/  IMAD.MOV.U32 R7, RZ, RZ, R29 ;  /* 0x000000ffff077224 */ /* 0x000fe400078e001d */
[----:B------:R-:W-:Y:S02]  /*93b20*/  IMAD.MOV.U32 R29, RZ, RZ, R23 ;  /* 0x000000ffff1d7224 */ /* 0x000fe400078e0017 */
[----:B------:R-:W-:Y:S01]  /*93b30*/  STL.64 [R1+0x3db8], R10 ;  /* 0x003db80a01007387 */ /* 0x000fe20000100a00 */
[----:B------:R0:W-:Y:S04]  /*93b40*/  STL.64 [R1+0x3db0], R8 ;  /* 0x003db00801007387 */ /* 0x0001e80000100a00 */
[----:B0-----:R-:W3:Y:S01]  /*93b50*/  LDL.LU.64 R8, [R1+0x160] ;  /* 0x0001600001087983 */ /* 0x001ee20000300a00 */
[----:B------:R-:W-:Y:S01]  /*93b60*/  STL [R1+0x3c60], R29 ;  /* 0x003c601d01007387 */ /* 0x000fe20000100800 */
[C---:B----4-:R-:W-:Y:S11]  /*93b70*/  HMMA.16816.F32.BF16 R4, R16.reuse, R20, R4 ;  /* 0x000000141004723c */ /* 0x050ff60000041804 */
[----:B------:R-:W-:Y:S11]  /*93b80*/  @!UPT UIADD3 URZ, URZ, URZ, URZ ;  /* 0x0000003f3f3ff290 */ /* 0x000ff6000fffe03f */
[----:B------:R-:W-:Y:S01]  /*93b90*/  @!UPT UIADD3 URZ, URZ, URZ, URZ ;  /* 0x0000003f3f3ff290 */ /* 0x000fe2000fffe03f */
[----:B------:R-:W-:Y:S01]  /*93ba0*/  STL.64 [R1+0x570], R4 ;  /* 0x0005700401007387 */ /* 0x000fe20000100a00 */
[----:B------:R0:W-:Y:S02]  /*93bb0*/  STL.64 [R1+0x578], R6 ;  /* 0x0005780601007387 */ /* 0x0001e40000100a00 */
[----:B------:R-:W3:Y:S02]  /*93bc0*/  LDL.LU.64 R22, [R1+0x3f60] ;  /* 0x003f600001167983 */ /* 0x000ee40000300a00 */
[----:B0-----:R-:W-:Y:S02]  /*93bd0*/  IMAD.MOV.U32 R6, RZ, RZ, R20 ;  /* 0x000000ffff067224 */ /* 0x001fe400078e0014 */
[----:B------:R-:W-:Y:S02]  /*93be0*/  IMAD.MOV.U32 R7, RZ, RZ, R21 ;  /* 0x000000ffff077224 */ /* 0x000fe400078e0015 */
        /* <DEDUP_REMOVED lines=8> */
[----:B------:R-:W-:Y:S02]  /*93c70*/  IMAD.MOV.U32 R5, RZ, RZ, R8 ;  /* 0x000000ffff057224 */ /* 0x000fe400078e0008 */
[----:B------:R-:W-:Y:S01]  /*93c80*/  IMAD.MOV.U32 R4, RZ, RZ, R9 ;  /* 0x000000ffff047224 */ /* 0x000fe200078e0009 */
[----:B------:R-:W-:Y:S04]  /*93c90*/  STL.64 [R1+0x3dd8], R6 ;  /* 0x003dd80601007387 */ /* 0x000fe80000100a00 */
[----:B------:R2:W-:Y:S02]  /*93ca0*/  STL.64 [R1+0x3dd0], R4 ;  /* 0x003dd00401007387 */ /* 0x0005e40000100a00 */
[----:B--2---:R-:W-:Y:S11]  /*93cb0*/  HMMA.16816.F32.BF16 R4, R16, R24, R20 ;  /* 0x000000181004723c */ /* 0x004ff60000041814 */
[----:B------:R-:W-:Y:S11]  /*93cc0*/  @!UPT UIADD3 URZ, URZ, URZ, URZ ;  /* 0x0000003f3f3ff290 */ /* 0x000ff6000fffe03f */
[----:B------:R-:W-:Y:S01]  /*93cd0*/  @!UPT UIADD3 URZ, URZ, URZ, URZ ;  /* 0x0000003f3f3ff290 */ /* 0x000fe2000fffe03f */
[----:B------:R0:W-:Y:S01]  /*93ce0*/  STL.64 [R1+0x550], R4 ;  /* 0x0005500401007387 */ /* 0x0001e20000100a00 */
[----:B------:R1:W-:Y:S03]  /*93cf0*/  STL.64 [R1+0x558], R6 ;  /* 0x0005580601007387 */ /* 0x0003e60000100a00 */
[----:B0-----:R-:W2:Y:S01]  /*93d00*/  LDL.LU R4, [R1+0x4f0] ;  /* 0x0004f00001047983 */ /* 0x001ea20000300800 */
[----:B------:R-:W2:Y:S02]  /*93d10*/  LDL.LU R5, [R1+0x4f4] ;  /* 0x0004f40001057983 */ /* 0x000ea40000300800 */
[----:B-1----:R-:W3:Y:S02]  /*93d20*/  LDL.LU R6, [R1+0x4f8] ;  /* 0x0004f80001067983 */ /* 0x002ee40000300800 */
        /* <DEDUP_REMOVED lines=9> */
[----:B0-----:R-:W2:Y:S04]  /*93dc0*/  LDL.LU.64 R4, [R1+0x110] ;  /* 0x0001100001047983 */ /* 0x001ea80000300a00 */
[----:B--2---:R0:W-:Y:S04]  /*93dd0*/  STL.64 [R1+0x3f10], R4 ;  /* 0x003f100401007387 */ /* 0x0041e80000100a00 */
[----:B0-----:R-:W2:Y:S04]  /*93de0*/  LDL.LU.64 R4, [R1+0x120] ;  /* 0x0001200001047983 */ /* 0x001ea80000300a00 */
[----:B--2---:R0:W-:Y:S04]  /*93df0*/  STL.64 [R1+0x3f28], R4 ;  /* 0x003f280401007387 */ /* 0x0041e80000100a00 */
[----:B0-----:R-:W2:Y:S04]  /*93e00*/  LDL.LU.64 R4, [R1+0x130] ;  /* 0x0001300001047983 */ /* 0x001ea80000300a00 */
[----:B--2---:R0:W-:Y:S04]  /*93e10*/  STL.64 [R1+0x3f40], R4 ;  /* 0x003f400401007387 */ /* 0x0041e80000100a00 */
[----:B0-----:R-:W2:Y:S01]  /*93e20*/  LDL.LU.64 R4, [R1+0x140] ;  /* 0x0001400001047983 */ /* 0x001ea20000300a00 */
[----:B------:R-:W3:Y:S03]  /*93e30*/  LDL.LU.64 R8, [R1+0xf0] ;  /* 0x0000f00001087983 */ /* 0x000ee60000300a00 */
[----:B---3--:R0:W-:Y:S04]  /*93e40*/  STL.64 [R1+0x3f08], R8 ;  /* 0x003f080801007387 */ /* 0x0081e80000100a00 */
        /* <DEDUP_REMOVED lines=9> */
[----:B------:R-:W4:Y:S02]  /*93ee0*/  LDL.LU R11, [R1+0x52c] ;  /* 0x00052c00010b7983 */ /* 0x000f240000300800 */
[----:B------:R-:W-:-:S02]  /*93ef0*/  IMAD.MOV.U32 R14, RZ, RZ, R24 ;  /* 0x000000ffff0e7224 */ /* 0x000fc400078e0018 */
[----:B------:R-:W-:Y:S01]  /*93f00*/  IMAD.MOV.U32 R15, RZ, RZ, R25 ;  /* 0x000000ffff0f7224 */ /* 0x000fe200078e0019 */
[----:B----4-:R-:W-:Y:S01]  /*93f10*/  STL.64 [R1+0x3f38], R10 ;  /* 0x003f380a01007387 */ /* 0x010fe20000100a00 */
[----:B---3--:R0:W-:Y:S03]  /*93f20*/  STL.64 [R1+0x3f30], R8 ;  /* 0x003f300801007387 */ /* 0x0081e60000100a00 */
[----:B0-----:R-:W3:Y:S01]  /*93f30*/  LDL.LU R8, [R1+0x530] ;  /* 0x0005300001087983 */ /* 0x001ee20000300800 */
[----:B------:R-:W3:Y:S02]  /*93f40*/  LDL.LU R9, [R1+0x534] ;  /* 0x0005340001097983 */ /* 0x000ee40000300800 */
[----:B------:R-:W3:Y:S02]  /*93f50*/  LDL.LU R10, [R1+0x538] ;  /* 0x00053800010a7983 */ /* 0x000ee40000300800 */
[----:B------:R-:W3:Y:S01]  /*93f60*/  LDL.LU R11, [R1+0x53c] ;  /* 0x00053c00010b7983 */ /* 0x000ee20000300800 */
[----:B------:R-:W4:Y:S01]  /*93f70*/  LDL.LU R20, [R1+0x4e0] ;  /* 0x0004e00001147983 */ /* 0x000f220000300800 */
[----:B------:R-:W4:Y:S02]  /*93f80*/  LDL.LU R21, [R1+0x4e4] ;  /* 0x0004e40001157983 */ /* 0x000f240000300800 */
[----:B------:R-:W4:Y:S02]  /*93f90*/  LDL.LU R22, [R1+0x4e8] ;  /* 0x0004e80001167983 */ /* 0x000f240000300800 */
[----:B------:R-:W4:Y:S01]  /*93fa0*/  LDL.LU R23, [R1+0x4ec] ;  /* 0x0004ec0001177983 */ /* 0x000f220000300800 */
[----:B------:R-:W4:Y:S01]  /*93fb0*/  LDL.LU.64 R24, [R1+0xe0] ;  /* 0x0000e00001187983 */ /* 0x000f220000300a00 */
[----:B------:R-:W-:Y:S02]  /*93fc0*/  STL.64 [R1+0x3d88], R14 ;  /* 0x003d880e01007387 */ /* 0x000fe40000100a00 */
[----:B------:R0:W-:Y:S02]  /*93fd0*/  STL.64 [R1+0x3d80], R12 ;  /* 0x003d800c01007387 */ /* 0x0001e40000100a00 */
[----:B0-----:R-:W2:Y:S01]  /*93fe0*/  LDL.LU R12, [R1+0x540] ;  /* 0x00054000010c7983 */ /* 0x001ea20000300800 */
[----:B------:R-:W2:Y:S02]  /*93ff0*/  LDL.LU R13, [R1+0x544] ;  /* 0x00054400010d7983 */ /* 0x000ea40000300800 */
[----:B------:R-:W2:Y:S02]  /*94000*/  LDL.LU R14, [R1+0x548] ;  /* 0x00054800010e7983 */ /* 0x000ea40000300800 */
[----:B------:R-:W2:Y:S02]  /*94010*/  LDL.LU R15, [R1+0x54c] ;  /* 0x00054c00010f7983 */ /* 0x000ea40000300800 */
[C---:B--2---:R-:W-:Y:S11]  /*94020*/  HMMA.16816.F32.BF16 R12, R16.reuse, R4, R12 ;  /* 0x00000004100c723c */ /* 0x044ff6000004180c */
[----:B------:R-:W-:Y:S11]  /*94030*/  @!UPT UIADD3 URZ, URZ, URZ, URZ ;  /* 0x0000003f3f3ff290 */ /* 0x000ff6000fffe03f */
[----:B------:R-:W-:Y:S01]  /*94040*/  @!UPT UIADD3 URZ, URZ, URZ, URZ ;  /* 0x0000003f3f3ff290 */ /* 0x000fe2000fffe03f */
[----:B------:R0:W-:Y:S01]  /*94050*/  STL.64 [R1+0x540], R12 ;  /* 0x0005400c01007387 */ /* 0x0001e20000100a00 */
[----:B------:R-:W-:Y:S02]  /*94060*/  STL.64 [R1+0x548], R14 ;  /* 0x0005480e01007387 */ /* 0x000fe40000100a00 */
[----:B0-----:R-:W-:Y:S02]  /*94070*/  IMAD.MOV.U32 R13, RZ, RZ, R4 ;  /* 0x000000ffff0d7224 */ /* 0x001fe400078e0004 */
[----:B------:R-:W-:Y:S02]  /*94080*/  IMAD.MOV.U32 R12, RZ, RZ, R5 ;  /* 0x000000ffff0c7224 */ /* 0x000fe400078e0005 */
[----:B------:R-:W3:Y:S03]  /*94090*/  LDL.LU.64 R4, [R1+0x3f40] ;  /* 0x003f400001047983 */ /* 0x000ee60000300a00 */
[----:B------:R0:W-:Y:S02]  /*940a0*/  STL.64 [R1+0x3de0], R12 ;  /* 0x003de00c01007387 */ /* 0x0001e40000100a00 */
[----:B0-----:R-:W2:Y:S01]  /*940b0*/  LDL.LU.64 R12, [R1+0x100] ;  /* 0x00010000010c7983 */ /* 0x001ea20000300a00 */
[----:B---3--:R-:W-:Y:S01]  /*940c0*/  HMMA.16816.F32.BF16 R8, R16, R4, R8 ;  /* 0x000000041008723c */ /* 0x008fe20000041808 */
[----:B------:R-:W-:-:S02]  /*940d0*/  IMAD.MOV.U32 R3, RZ, RZ, R4 ;  /* 0x000000ffff037224 */ /* 0x000fc400078e0004 */
[----:B------:R-:W-:Y:S11]  /*940e0*/  IMAD.MOV.U32 R28, RZ, RZ, R5 ;  /* 0x000000ffff1c7224 */ /* 0x000ff600078e0005 */
[----:B------:R-:W-:Y:S09]  /*940f0*/  @!UPT UIADD3 URZ, URZ, URZ, URZ ;  /* 0x0000003f3f3ff290 */ /* 0x000ff2000fffe03f */
[----:B------:R-:W-:Y:S01]  /*94100*/  STL.64 [R1+0x530], R8 ;  /* 0x0005300801007387 */ /* 0x000fe20000100a00 */
[----:B------:R0:W-:Y:S03]  /*94110*/  STL.64 [R1+0x538], R10 ;  /* 0x0005380a01007387 */ /* 0x0001e60000100a00 */
[----:B0-----:R-:W3:Y:S01]  /*94120*/  LDL.LU.64 R10, [R1+0x3f38] ;  /* 0x003f3800010a7983 */ /* 0x001ee20000300a00 */
[----:B------:R-:W3:Y:S02]  /*94130*/  LDL.LU.64 R8, [R1+0x3f30] ;  /* 0x003f300001087983 */ /* 0x000ee40000300a00 */
        /* <DEDUP_REMOVED lines=33> */
[----:B------:R-:W-:-:S03]  /*94350*/  IMAD.MOV.U32 R0, RZ, RZ, R12 ;  /* 0x000000ffff007224 */ /* 0x000fc600078e000c */
[----:B------:R-:W-:Y:S02]  /*94360*/  STL [R1+0x3c80], R28 ;  /* 0x003c801c01007387 */ /* 0x000fe40000100800 */
        /* <DEDUP_REMOVED lines=8> */
[----:B----4-:R-:W-:Y:S01]  /*943f0*/  HMMA.16816.F32.BF16 R4, R16, R24, R20 ;  /* 0x000000181004723c */ /* 0x010fe20000041814 */
[----:B------:R-:W-:Y:S01]  /*94400*/  STL [R1+0x3c88], R2 ;  /* 0x003c880201007387 */ /* 0x000fe20000100800 */
[----:B------:R-:W-:Y:S11]  /*94410*/  STL [R1+0x3c84], R3 ;  /* 0x003c840301007387 */ /* 0x000ff60000100800 */
[----:B------:R-:W-:Y:S10]  /*94420*/  @!UPT UIADD3 URZ, URZ, URZ, URZ ;  /* 0x0000003f3f3ff290 */ /* 0x000ff4000fffe03f */
[----:B------:R-:W-:Y:S01]  /*94430*/  STL.64 [R1+0x4e0], R4 ;  /* 0x0004e00401007387 */ /* 0x000fe20000100a00 */
[----:B------:R-:W-:Y:S02]  /*94440*/  STL.64 [R1+0x4e8], R6 ;  /* 0x0004e80601007387 */ /* 0x000fe40000100a00 */
[----:B------:R-:W2:Y:S02]  /*94450*/  LDL.LU.64 R12, [R1+0x90] ;  /* 0x00009000010c7983 */ /* 0x000ea40000300a00 */
        /* <DEDUP_REMOVED lines=119> */
[----:B------:R0:W-:Y:S01]  /*94bd0*/  STL.64 [R1+0x470], R4 ;  /* 0x0004700401007387 */ /* 0x0001e20000100a00 */
[----:B------:R1:W-:Y:S02]  /*94be0*/  STL.64 [R1+0x478], R6 ;  /* 0x0004780601007387 */ /* 0x0003e40000100a00 */
[----:B------:R-:W2:Y:S02]  /*94bf0*/  LDL.LU R8, [R1+0x3e0] ;  /* 0x0003e00001087983 */ /* 0x000ea40000300800 */
[----:B------:R-:W2:Y:S01]  /*94c00*/  LDL.LU R9, [R1+0x3e4] ;  /* 0x0003e40001097983 */ /* 0x000ea20000300800 */
[----:B------:R-:W3:Y:S01]  /*94c10*/  LDL.LU R10, [R1+0x3e8] ;  /* 0x0003e800010a7983 */ /* 0x000ee20000300800 */
[----:B------:R-:W3:Y:S03]  /*94c20*/  LDL.LU R11, [R1+0x3ec] ;  /* 0x0003ec00010b7983 */ /* 0x000ee60000300800 */
[----:B---3--:R-:W-:Y:S01]  /*94c30*/  STL.64 [R1+0x3df0], R10 ;  /* 0x003df00a01007387 */ /* 0x008fe20000100a00 */
[----:B--2---:R-:W-:Y:S02]  /*94c40*/  STL.64 [R1+0x3de8], R8 ;  /* 0x003de80801007387 */ /* 0x004fe40000100a00 */
[----:B0-----:R-:W2:Y:S02]  /*94c50*/  LDL.LU R4, [R1+0x400] ;  /* 0x0004000001047983 */ /* 0x001ea40000300800 */
[----:B------:R-:W2:Y:S01]  /*94c60*/  LDL.LU R5, [R1+0x404] ;  /* 0x0004040001057983 */ /* 0x000ea20000300800 */
[----:B-1----:R-:W3:Y:S01]  /*94c70*/  LDL.LU R6, [R1+0x408] ;  /* 0x0004080001067983 */ /* 0x002ee20000300800 */
[----:B------:R-:W3:Y:S03]  /*94c80*/  LDL.LU R7, [R1+0x40c] ;  /* 0x00040c0001077983 */ /* 0x000ee60000300800 */
[----:B---3--:R-:W-:Y:S01]  /*94c90*/  STL.64 [R1+0x3e00], R6 ;  /* 0x003e000601007387 */ /* 0x008fe20000100a00 */
[----:B--2---:R0:W-:Y:S03]  /*94ca0*/  STL.64 [R1+0x3df8], R4 ;  /* 0x003df80401007387 */ /* 0x0041e60000100a00 */
        /* <DEDUP_REMOVED lines=42> */
[----:B------:R-:W2:Y:S02]  /*94f50*/  LDL.LU R11, [R1+0x46c] ;  /* 0x00046c00010b7983 */ /* 0x000ea40000300800 */
[----:B------:R-:W-:-:S02]  /*94f60*/  IMAD.MOV.U32 R3, RZ, RZ, R24 ;  /* 0x000000ffff037224 */ /* 0x000fc400078e0018 */
[----:B------:R-:W-:Y:S01]  /*94f70*/  IMAD.MOV.U32 R28, RZ, RZ, R25 ;  /* 0x000000ffff1c7224 */ /* 0x000fe200078e0019 */
[----:B------:R-:W3:Y:S01]  /*94f80*/  LDL.LU.64 R12, [R1+0x10] ;  /* 0x00001000010c7983 */ /* 0x000ee20000300a00 */
[----:B------:R-:W3:Y:S02]  /*94f90*/  LDL.LU.64 R24, [R1] ;  /* 0x0000000001187983 */ /* 0x000ee40000300a00 */
[----:B------:R-:W3:Y:S02]  /*94fa0*/  LDL.LU R20, [R1+0x3f0] ;  /* 0x0003f00001147983 */ /* 0x000ee40000300800 */
[----:B------:R-:W3:Y:S01]  /*94fb0*/  LDL.LU R21, [R1+0x3f4] ;  /* 0x0003f40001157983 */ /* 0x000ee20000300800 */
[----:B------:R-:W3:Y:S01]  /*94fc0*/  LDL.LU R22, [R1+0x3f8] ;  /* 0x0003f80001167983 */ /* 0x000ee20000300800 */
[----:B------:R-:W3:Y:S02]  /*94fd0*/  LDL.LU R23, [R1+0x3fc] ;  /* 0x0003fc0001177983 */ /* 0x000ee40000300800 */
[----:B------:R-:W-:Y:S02]  /*94fe0*/  STL [R1+0x3cc8], R28 ;  /* 0x003cc81c01007387 */ /* 0x000fe40000100800 */
        /* <DEDUP_REMOVED lines=54> */
[----:B------:R-:W4:Y:S02]  /*95350*/  LDL.LU.64 R6, [R1+0x3e00] ;  /* 0x003e000001067983 */ /* 0x000f240000300a00 */
[----:B------:R-:W4:Y:S01]  /*95360*/  LDL.LU.64 R4, [R1+0x3df8] ;  /* 0x003df80001047983 */ /* 0x000f220000300a00 */
[----:B------:R0:W-:Y:S01]  /*95370*/  STL [R1+0x3cec], R29 ;  /* 0x003cec1d01007387 */ /* 0x0001e20000100800 */
[----:B---3--:R-:W-:-:S02]  /*95380*/  IMAD.MOV.U32 R3, RZ, RZ, R12 ;  /* 0x000000ffff037224 */ /* 0x008fc400078e000c */
[----:B------:R-:W-:Y:S02]  /*95390*/  IMAD.MOV.U32 R28, RZ, RZ, R13 ;  /* 0x000000ffff1c7224 */ /* 0x000fe400078e000d */
[----:B------:R-:W-:Y:S02]  /*953a0*/  IMAD.MOV.U32 R2, RZ, RZ, R25 ;  /* 0x000000ffff027224 */ /* 0x000fe400078e0019 */
[----:B0-----:R-:W-:Y:S01]  /*953b0*/  IMAD.MOV.U32 R29, RZ, RZ, R24 ;  /* 0x000000ffff1d7224 */ /* 0x001fe200078e0018 */
[C---:B--2---:R-:W-:Y:S08]  /*953c0*/  HMMA.16816.F32.BF16 R8, R16.reuse, R12, R8 ;  /* 0x0000000c1008723c */ /* 0x044ff00000041808 */
[C---:B----4-:R-:W-:Y:S11]  /*953d0*/  HMMA.16816.F32.BF16 R4, R16.reuse, R24, R4 ;  /* 0x000000181004723c */ /* 0x050ff60000041804 */
[----:B------:R-:W-:Y:S04]  /*953e0*/  @!UPT UIADD3 URZ, URZ, URZ, URZ ;  /* 0x0000003f3f3ff290 */ /* 0x000fe8000fffe03f */
[----:B------:R-:W-:Y:S01]  /*953f0*/  STL.64 [R1+0x410], R8 ;  /* 0x0004100801007387 */ /* 0x000fe20000100a00 */
[----:B------:R0:W-:Y:S03]  /*95400*/  STL.64 [R1+0x418], R10 ;  /* 0x0004180a01007387 */ /* 0x0001e60000100a00 */
[----:B0-----:R-:W2:Y:S01]  /*95410*/  LDL.LU.64 R10, [R1+0x3df0] ;  /* 0x003df000010a7983 */ /* 0x001ea20000300a00 */
[----:B------:R-:W2:Y:S02]  /*95420*/  LDL.LU.64 R8, [R1+0x3de8] ;  /* 0x003de80001087983 */ /* 0x000ea40000300a00 */
[----:B------:R-:W3:Y:S02]  /*95430*/  LDL.LU.64 R12, [R1+0x3de0] ;  /* 0x003de000010c7983 */ /* 0x000ee40000300a00 */
[----:B------:R-:W-:Y:S01]  /*95440*/  STL.64 [R1+0x400], R4 ;  /* 0x0004000401007387 */ /* 0x000fe20000100a00 */
[----:B------:R0:W-:Y:S04]  /*95450*/  STL.64 [R1+0x408], R6 ;  /* 0x0004080601007387 */ /* 0x0001e80000100a00 */
[----:B0-----:R-:W4:Y:S01]  /*95460*/  LDL.LU.64 R6, [R1+0x3dd8] ;  /* 0x003dd80001067983 */ /* 0x001f220000300a00 */
[----:B------:R-:W2:Y:S02]  /*95470*/  LDL.LU.64 R4, [R1+0x3dd0] ;  /* 0x003dd00001047983 */ /* 0x000ea40000300a00 */
[----:B------:R-:W2:Y:S02]  /*95480*/  LDL.LU.64 R24, [R1+0x3dc8] ;  /* 0x003dc80001187983 */ /* 0x000ea40000300a00 */
[C---:B--2---:R-:W-:Y:S11]  /*95490*/  HMMA.16816.F32.BF16 R20, R16.reuse, R24, R20 ;  /* 0x000000181014723c */ /* 0x044ff60000041814 */
[----:B------:R-:W-:Y:S11]  /*954a0*/  @!UPT UIADD3 URZ, URZ, URZ, URZ ;  /* 0x0000003f3f3ff290 */ /* 0x000ff6000fffe03f */
[----:B------:R-:W-:Y:S01]  /*954b0*/  @!UPT UIADD3 URZ, URZ, URZ, URZ ;  /* 0x0000003f3f3ff290 */ /* 0x000fe2000fffe03f */
[----:B------:R0:W-:Y:S01]  /*954c0*/  STL.64 [R1+0x3f0], R20 ;  /* 0x0003f01401007387 */ /* 0x0001e20000100a00 */
[----:B------:R1:W-:Y:S03]  /*954d0*/  STL.64 [R1+0x3f8], R22 ;  /* 0x0003f81601007387 */ /* 0x0003e60000100a00 */
[----:B0-----:R-:W2:Y:S02]  /*954e0*/  LDL.LU.64 R20, [R1+0x3dc0] ;  /* 0x003dc00001147983 */ /* 0x001ea40000300a00 */
[----:B--2---:R-:W-:Y:S11]  /*954f0*/  HMMA.16816.F32.BF16 R8, R16, R20, R8 ;  /* 0x000000141008723c */ /* 0x004ff60000041808 */
[----:B------:R-:W-:Y:S11]  /*95500*/  @!UPT UIADD3 URZ, URZ, URZ, URZ ;  /* 0x0000003f3f3ff290 */ /* 0x000ff6000fffe03f */
[----:B------:R-:W-:Y:S02]  /*95510*/  @!UPT UIADD3 URZ, URZ, URZ, URZ ;  /* 0x0000003f3f3ff290 */ /* 0x000fe4000fffe03f */
[----:B------:R-:W-:Y:S02]  /*95520*/  IMAD.MOV.U32 R26, RZ, RZ, R10 ;  /* 0x000000ffff1a7224 */ /* 0x000fe400078e000a */
[----:B------:R-:W-:Y:S02]  /*95530*/  IMAD.MOV.U32 R27, RZ, RZ, R11 ;  /* 0x000000ffff1b7224 */ /* 0x000fe400078e000b */
[----:B-1----:R-:W-:Y:S02]  /*95540*/  IMAD.MOV.U32 R22, RZ, RZ, R8 ;  /* 0x000000ffff167224 */ /* 0x002fe400078e0008 */
[----:B------:R-:W-:Y:S01]  /*95550*/  IMAD.MOV.U32 R23, RZ, RZ, R9 ;  /* 0x000000ffff177224 */ /* 0x000fe200078e0009 */
[----:B------:R-:W2:Y:S01]  /*95560*/  LDL.LU.64 R10, [R1+0x3db8] ;  /* 0x003db800010a7983 */ /* 0x000ea20000300a00 */
[----:B------:R-:W2:Y:S02]  /*95570*/  LDL.LU.64 R8, [R1+0x3db0] ;  /* 0x003db00001087983 */ /* 0x000ea40000300a00 */
[----:B------:R0:W-:Y:S02]  /*95580*/  STL.64 [R1+0x3a70], R26 ;  /* 0x003a701a01007387 */ /* 0x0001e40000100a00 */
[----:B0-----:R-:W2:Y:S01]  /*95590*/  LDL R27, [R1+0xd10] ;  /* 0x000d1000011b7983 */ /* 0x001ea20000100800 */
[----:B------:R0:W-:Y:S02]  /*955a0*/  STL.64 [R1+0x3a68], R24 ;  /* 0x003a681801007387 */ /* 0x0001e40000100a00 */
[----:B0-----:R-:W-:-:S02]  /*955b0*/  IMAD.MOV.U32 R24, RZ, RZ, R5 ;  /* 0x000000ffff187224 */ /* 0x001fc400078e0005 */
[----:B------:R-:W-:Y:S01]  /*955c0*/  IMAD.MOV.U32 R25, RZ, RZ, R4 ;  /* 0x000000ffff197224 */ /* 0x000fe200078e0004 */
[----:B--2---:R-:W-:Y:S01]  /*955d0*/  STL [R1+0x3cf0], R27 ;  /* 0x003cf01b01007387 */ /* 0x004fe20000100800 */
[----:B------:R-:W2:Y:S02]  /*955e0*/  LDL.LU R5, [R1+0x3dac] ;  /* 0x003dac0001057983 */ /* 0x000ea40000300800 */
[----:B------:R-:W2:Y:S02]  /*955f0*/  LDL.LU R4, [R1+0x3da8] ;  /* 0x003da80001047983 */ /* 0x000ea40000300800 */
[----:B------:R4:W-:Y:S02]  /*95600*/  STL.64 [R1+0x3d00], R24 ;  /* 0x003d001801007387 */ /* 0x0009e40000100a00 */
[----:B----4-:R-:W-:Y:S02]  /*95610*/  IMAD.MOV.U32 R24, RZ, RZ, R6 ;  /* 0x000000ffff187224 */ /* 0x010fe400078e0006 */
[----:B------:R-:W-:Y:S01]  /*95620*/  IMAD.MOV.U32 R25, RZ, RZ, R7 ;  /* 0x000000ffff197224 */ /* 0x000fe200078e0007 */
[----:B------:R-:W4:Y:S01]  /*95630*/  LDL.LU R6, [R1+0x3da4] ;  /* 0x003da40001067983 */ /* 0x000f220000300800 */
[----:B------:R-:W2:Y:S03]  /*95640*/  LDL.LU R7, [R1+0x3da0] ;  /* 0x003da00001077983 */ /* 0x000ea60000300800 */
[----:B------:R0:W-:Y:S01]  /*95650*/  STL.64 [R1+0x3d18], R24 ;  /* 0x003d181801007387 */ /* 0x0001e20000100a00 */
[----:B------:R-:W-:Y:S02]  /*95660*/  STL.64 [R1+0x3a60], R22 ;  /* 0x003a601601007387 */ /* 0x000fe40000100a00 */
[----:B------:R3:W-:Y:S02]  /*95670*/  STL.64 [R1+0x3a58], R20 ;  /* 0x003a581401007387 */ /* 0x0007e40000100a00 */
[----:B0-----:R-:W-:-:S02]  /*95680*/  IMAD.MOV.U32 R24, RZ, RZ, R11 ;  /* 0x000000ffff187224 */ /* 0x001fc400078e000b */
[----:B------:R-:W-:Y:S02]  /*95690*/  IMAD.MOV.U32 R25, RZ, RZ, R10 ;  /* 0x000000ffff197224 */ /* 0x000fe400078e000a */
[----:B---3--:R-:W-:Y:S02]  /*956a0*/  IMAD.MOV.U32 R20, RZ, RZ, R13 ;  /* 0x000000ffff147224 */ /* 0x008fe400078e000d */
[----:B------:R-:W-:Y:S01]  /*956b0*/  IMAD.MOV.U32 R21, RZ, RZ, R12 ;  /* 0x000000ffff157224 */ /* 0x000fe200078e000c */
[----:B------:R-:W-:Y:S04]  /*956c0*/  STL.64 [R1+0x3d30], R24 ;  /* 0x003d301801007387 */ /* 0x000fe80000100a00 */
[----:B------:R0:W-:Y:S02]  /*956d0*/  STL.64 [R1+0x3cf8], R20 ;  /* 0x003cf81401007387 */ /* 0x0001e40000100a00 */
[----:B0-----:R-:W3:Y:S01]  /*956e0*/  LDL.LU R20, [R1+0x360] ;  /* 0x0003600001147983 */ /* 0x001ee20000300800 */
[----:B------:R-:W3:Y:S02]  /*956f0*/  LDL.LU R21, [R1+0x364] ;  /* 0x0003640001157983 */ /* 0x000ee40000300800 */
[----:B------:R-:W2:Y:S02]  /*95700*/  LDL.LU R22, [R1+0x368] ;  /* 0x0003680001167983 */ /* 0x000ea40000300800 */
[----:B------:R-:W2:Y:S02]  /*95710*/  LDL.LU R23, [R1+0x36c] ;  /* 0x00036c0001177983 */ /* 0x000ea40000300800 */
[----:B------:R-:W-:-:S02]  /*95720*/  IMAD.MOV.U32 R24, RZ, RZ, R9 ;  /* 0x000000ffff187224 */ /* 0x000fc400078e0009 */
[----:B------:R-:W-:-:S05]  /*95730*/  IMAD.MOV.U32 R25, RZ, RZ, R8 ;  /* 0x000000ffff197224 */ /* 0x000fca00078e0008 */
[----:B------:R-:W-:Y:S04]  /*95740*/  STL.64 [R1+0x3d48], R24 ;  /* 0x003d481801007387 */ /* 0x000fe80000100a00 */
[----:B--2---:R-:W-:Y:S01]  /*95750*/  STL.64 [R1+0x3d10], R22 ;  /* 0x003d101601007387 */ /* 0x004fe20000100a00 */
[----:B---3--:R0:W-:Y:S03]  /*95760*/  STL.64 [R1+0x3d08], R20 ;  /* 0x003d081401007387 */ /* 0x0081e60000100a00 */
        /* <DEDUP_REMOVED lines=8> */
[----:B------:R-:W4:Y:S01]  /*957f0*/  LDL.LU R12, [R1+0x3c0] ;  /* 0x0003c000010c7983 */ /* 0x000f220000300800 */
[----:B------:R-:W4:Y:S02]  /*95800*/  LDL.LU R13, [R1+0x3c4] ;  /* 0x0003c400010d7983 */ /* 0x000f240000300800 */
[----:B------:R-:W-:-:S02]  /*95810*/  IMAD.MOV.U32 R24, RZ, RZ, R4 ;  /* 0x000000ffff187224 */ /* 0x000fc400078e0004 */
[----:B------:R-:W-:Y:S01]  /*95820*/  IMAD.MOV.U32 R25, RZ, RZ, R5 ;  /* 0x000000ffff197224 */ /* 0x000fe200078e0005 */
[----:B------:R-:W4:Y:S01]  /*95830*/  LDL.LU R14, [R1+0x3c8] ;  /* 0x0003c800010e7983 */ /* 0x000f220000300800 */
[----:B------:R-:W4:Y:S02]  /*95840*/  LDL.LU R15, [R1+0x3cc] ;  /* 0x0003cc00010f7983 */ /* 0x000f240000300800 */
[----:B------:R-:W4:Y:S02]  /*95850*/  LDL.LU R4, [R1+0x3d9c] ;  /* 0x003d9c0001047983 */ /* 0x000f240000300800 */
[----:B------:R-:W4:Y:S01]  /*95860*/  LDL.LU R5, [R1+0x3d98] ;  /* 0x003d980001057983 */ /* 0x000f220000300800 */
[----:B------:R-:W-:Y:S04]  /*95870*/  STL.64 [R1+0x3d60], R24 ;  /* 0x003d601801007387 */ /* 0x000fe80000100a00 */
        /* <DEDUP_REMOVED lines=25> */
[----:B------:R0:W-:Y:S01]  /*95a10*/  STL.64 [R1+0x3d0], R8 ;  /* 0x0003d00801007387 */ /* 0x0001e20000100a00 */
[----:B------:R1:W-:Y:S03]  /*95a20*/  STL.64 [R1+0x3d8], R10 ;  /* 0x0003d80a01007387 */ /* 0x0003e60000100a00 */
[----:B0-----:R-:W3:Y:S01]  /*95a30*/  LDL.LU.64 R8, [R1+0x3d90] ;  /* 0x003d900001087983 */ /* 0x001ee20000300a00 */
[----:B------:R-:W-:-:S02]  /*95a40*/  IMAD.MOV.U32 R24, RZ, RZ, R7 ;  /* 0x000000ffff187224 */ /* 0x000fc400078e0007 */
[----:B------:R-:W-:Y:S01]  /*95a50*/  IMAD.MOV.U32 R25, RZ, RZ, R6 ;  /* 0x000000ffff197224 */ /* 0x000fe200078e0006 */
[----:B---3--:R-:W-:Y:S01]  /*95a60*/  HMMA.16816.F32.BF16 R16, R16, R8, R12 ;  /* 0x000000081010723c */ /* 0x008fe2000004180c */
[----:B------:R-:W3:Y:S01]  /*95a70*/  LDL.LU.64 R14, [R1+0x3d88] ;  /* 0x003d8800010e7983 */ /* 0x000ee20000300a00 */
[----:B------:R-:W2:Y:S11]  /*95a80*/  LDL.LU.64 R12, [R1+0x3d80] ;  /* 0x003d8000010c7983 */ /* 0x000eb60000300a00 */
[----:B------:R-:W-:Y:S11]  /*95a90*/  @!UPT UIADD3 URZ, URZ, URZ, URZ ;  /* 0x0000003f3f3ff290 */ /* 0x000ff6000fffe03f */
[----:B-1----:R-:W-:Y:S02]  /*95aa0*/  IMAD.MOV.U32 R10, RZ, RZ, R16 ;  /* 0x000000ffff0a7224 */ /* 0x002fe400078e0010 */
[----:B------:R-:W-:Y:S02]  /*95ab0*/  IMAD.MOV.U32 R6, RZ, RZ, R18 ;  /* 0x000000ffff067224 */ /* 0x000fe400078e0012 */
[----:B------:R-:W-:Y:S02]  /*95ac0*/  IMAD.MOV.U32 R7, RZ, RZ, R19 ;  /* 0x000000ffff077224 */ /* 0x000fe400078e0013 */
[----:B------:R-:W-:Y:S01]  /*95ad0*/  IMAD.MOV.U32 R11, RZ, RZ, R17 ;  /* 0x000000ffff0b7224 */ /* 0x000fe200078e0011 */
[----:B------:R-:W4:Y:S01]  /*95ae0*/  LDL.LU R16, [R1+0x340] ;  /* 0x0003400001107983 */ /* 0x000f220000300800 */
[----:B------:R-:W4:Y:S02]  /*95af0*/  LDL.LU R17, [R1+0x344] ;  /* 0x0003440001117983 */ /* 0x000f240000300800 */
[----:B------:R-:W4:Y:S02]  /*95b00*/  LDL.LU R18, [R1+0x348] ;  /* 0x0003480001127983 */ /* 0x000f240000300800 */
[----:B------:R-:W4:Y:S01]  /*95b10*/  LDL.LU R19, [R1+0x34c] ;  /* 0x00034c0001137983 */ /* 0x000f220000300800 */
[----:B------:R-:W-:Y:S01]  /*95b20*/  STL.64 [R1+0x3a50], R6 ;  /* 0x003a500601007387 */ /* 0x000fe20000100a00 */
[----:B------:R3:W-:Y:S02]  /*95b30*/  STL.64 [R1+0x3a48], R4 ;  /* 0x003a480401007387 */ /* 0x0007e40000100a00 */
[----:B---3--:R-:W-:-:S02]  /*95b40*/  IMAD.MOV.U32 R4, RZ, RZ, R14 ;  /* 0x000000ffff047224 */ /* 0x008fc400078e000e */
[----:B------:R-:W-:Y:S01]  /*95b50*/  IMAD.MOV.U32 R5, RZ, RZ, R15 ;  /* 0x000000ffff057224 */ /* 0x000fe200078e000f */
[----:B------:R-:W2:Y:S01]  /*95b60*/  LDL.LU R14, [R1+0x3d7c] ;  /* 0x003d7c00010e7983 */ /* 0x000ea20000300800 */
[----:B------:R-:W2:Y:S02]  /*95b70*/  LDL.LU R15, [R1+0x3d78] ;  /* 0x003d7800010f7983 */ /* 0x000ea40000300800 */
[----:B------:R-:W-:Y:S02]  /*95b80*/  STL.64 [R1+0x3a40], R10 ;  /* 0x003a400a01007387 */ /* 0x000fe40000100a00 */
[----:B------:R0:W-:Y:S02]  /*95b90*/  STL.64 [R1+0x3a38], R8 ;  /* 0x003a380801007387 */ /* 0x0001e40000100a00 */
[----:B0-----:R-:W3:Y:S01]  /*95ba0*/  LDL.LU R8, [R1+0x350] ;  /* 0x0003500001087983 */ /* 0x001ee20000300800 */
[----:B------:R-:W3:Y:S02]  /*95bb0*/  LDL.LU R9, [R1+0x354] ;  /* 0x0003540001097983 */ /* 0x000ee40000300800 */
[----:B------:R-:W3:Y:S02]  /*95bc0*/  LDL.LU R10, [R1+0x358] ;  /* 0x00035800010a7983 */ /* 0x000ee40000300800 */
        /* <DEDUP_REMOVED lines=35> */
[----:B0-----:R-:W2:Y:S01]  /*95e00*/  LDL.LU.64 R24, [R1+0x3d00] ;  /* 0x003d000001187983 */ /* 0x001ea20000300a00 */
[C---:B---3--:R-:W-:Y:S08]  /*95e10*/  HMMA.16816.F32.BF16 R8, R12.reuse, R4, R8 ;  /* 0x000000040c08723c */ /* 0x048ff00000041808 */
[C---:B--2---:R-:W-:Y:S01]  /*95e20*/  HMMA.16816.F32.BF16 R24, R12.reuse, R24, R20 ;  /* 0x000000180c18723c */ /* 0x044fe20000041814 */
        /* <DEDUP_REMOVED lines=11> */
[----:B------:R0:W-:Y:S01]  /*95ee0*/  STL.64 [R1+0x340], R4 ;  /* 0x0003400401007387 */ /* 0x0001e20000100a00 */
[----:B------:R4:W-:Y:S02]  /*95ef0*/  STL.64 [R1+0x348], R6 ;  /* 0x0003480601007387 */ /* 0x0009e40000100a00 */
[----:B------:R-:W3:Y:S02]  /*95f00*/  LDL.LU R9, [R1+0x1d4] ;  /* 0x0001d40001097983 */ /* 0x000ee40000300800 */
[----:B-1----:R-:W3:Y:S01]  /*95f10*/  LDL.LU R10, [R1+0x1d8] ;  /* 0x0001d800010a7983 */ /* 0x002ee20000300800 */
[----:B------:R-:W3:Y:S01]  /*95f20*/  LDL.LU R11, [R1+0x1dc] ;  /* 0x0001dc00010b7983 */ /* 0x000ee20000300800 */
[----:B------:R-:W-:Y:S02]  /*95f30*/  IMAD.MOV.U32 R24, RZ, RZ, R29 ;  /* 0x000000ffff187224 */ /* 0x000fe400078e001d */
[----:B------:R-:W-:Y:S01]  /*95f40*/  IMAD.MOV.U32 R25, RZ, RZ, R2 ;  /* 0x000000ffff197224 */ /* 0x000fe200078e0002 */
[----:B--2---:R-:W1:Y:S04]  /*95f50*/  LDSM.16.MT88.4 R16, [R27+0x21c00] ;  /* 0x021c00001b10783b */ /* 0x004e680000004200 */
[----:B---3--:R-:W-:Y:S01]  /*95f60*/  STL.64 [R1+0x3a80], R10 ;  /* 0x003a800a01007387 */ /* 0x008fe20000100a00 */
[----:B------:R-:W-:Y:S02]  /*95f70*/  STL.64 [R1+0x3a78], R8 ;  /* 0x003a780801007387 */ /* 0x000fe40000100a00 */
[----:B0-----:R-:W2:Y:S02]  /*95f80*/  LDL.LU R4, [R1+0x1e0] ;  /* 0x0001e00001047983 */ /* 0x001ea40000300800 */
[----:B------:R-:W2:Y:S01]  /*95f90*/  LDL.LU R5, [R1+0x1e4] ;  /* 0x0001e40001057983 */ /* 0x000ea20000300800 */
[----:B----4-:R-:W3:Y:S01]  /*95fa0*/  LDL.LU R6, [R1+0x1e8] ;  /* 0x0001e80001067983 */ /* 0x010ee20000300800 */
[----:B------:R-:W3:Y:S03]  /*95fb0*/  LDL.LU R7, [R1+0x1ec] ;  /* 0x0001ec0001077983 */ /* 0x000ee60000300800 */
[----:B---3--:R-:W-:Y:S01]  /*95fc0*/  STL.64 [R1+0x3a90], R6 ;  /* 0x003a900601007387 */ /* 0x008fe20000100a00 */
[----:B--2---:R0:W-:Y:S02]  /*95fd0*/  STL.64 [R1+0x3a88], R4 ;  /* 0x003a880401007387 */ /* 0x0041e40000100a00 */
[----:B------:R-:W2:Y:S02]  /*95fe0*/  LDL.LU R20, [R1+0x1f0] ;  /* 0x0001f00001147983 */ /* 0x000ea40000300800 */
[----:B------:R-:W2:Y:S01]  /*95ff0*/  LDL.LU R21, [R1+0x1f4] ;  /* 0x0001f40001157983 */ /* 0x000ea20000300800 */
[----:B------:R-:W3:Y:S01]  /*96000*/  LDL.LU R22, [R1+0x1f8] ;  /* 0x0001f80001167983 */ /* 0x000ee20000300800 */
[----:B------:R-:W3:Y:S03]  /*96010*/  LDL.LU R23, [R1+0x1fc] ;  /* 0x0001fc0001177983 */ /* 0x000ee60000300800 */
[----:B---3--:R-:W-:Y:S01]  /*96020*/  STL.64 [R1+0x3aa0], R22 ;  /* 0x003aa01601007387 */ /* 0x008fe20000100a00 */
[----:B--2---:R-:W-:Y:S02]  /*96030*/  STL.64 [R1+0x3a98], R20 ;  /* 0x003a981401007387 */ /* 0x004fe40000100a00 */
[----:B------:R-:W2:Y:S02]  /*96040*/  LDL.LU R29, [R1+0x3cec] ;  /* 0x003cec00011d7983 */ /* 0x000ea40000300800 */
[----:B0-----:R-:W-:-:S02]  /*96050*/  IMAD.MOV.U32 R4, RZ, RZ, R3 ;  /* 0x000000ffff047224 */ /* 0x001fc400078e0003 */
[----:B------:R-:W-:Y:S01]  /*96060*/  IMAD.MOV.U32 R5, RZ, RZ, R28 ;  /* 0x000000ffff057224 */ /* 0x000fe200078e001c */
[----:B------:R-:W3:Y:S01]  /*96070*/  LDL.LU R2, [R1+0x3ce8] ;  /* 0x003ce80001027983 */ /* 0x000ee20000300800 */
[----:B------:R0:W-:Y:S02]  /*96080*/  STL.64 [R1+0x3aa8], R24 ;  /* 0x003aa81801007387 */ /* 0x0001e40000100a00 */
[----:B------:R-:W4:Y:S02]  /*96090*/  LDL.LU R3, [R1+0x3ce4] ;  /* 0x003ce40001037983 */ /* 0x000f240000300800 */
[----:B------:R-:W3:Y:S01]  /*960a0*/  LDL.LU R28, [R1+0x3ce0] ;  /* 0x003ce000011c7983 */ /* 0x000ee20000300800 */
[----:B------:R1:W-:Y:S01]  /*960b0*/  STL.64 [R1+0x3ab0], R4 ;  /* 0x003ab00401007387 */ /* 0x0003e20000100a00 */
[----:B0-----:R-:W-:-:S03]  /*960c0*/  IMAD.MOV.U32 R24, RZ, RZ, R0 ;  /* 0x000000ffff187224 */ /* 0x001fc600078e0000 */
[----:B------:R-:W3:Y:S01]  /*960d0*/  LDL.LU R0, [R1+0x3cdc] ;  /* 0x003cdc0001007983 */ /* 0x000ee20000300800 */
[----:B--2---:R-:W-:-:S03]  /*960e0*/  IMAD.MOV.U32 R25, RZ, RZ, R29 ;  /* 0x000000ffff197224 */ /* 0x004fc600078e001d */
[----:B------:R-:W2:Y:S02]  /*960f0*/  LDL.LU R29, [R1+0x3cd8] ;  /* 0x003cd800011d7983 */ /* 0x000ea40000300800 */
[----:B------:R4:W-:Y:S02]  /*96100*/  STL.64 [R1+0x3ab8], R24 ;  /* 0x003ab81801007387 */ /* 0x0009e40000100a00 */
[----:B-1----:R-:W2:Y:S02]  /*96110*/  LDL.LU R4, [R1+0x220] ;  /* 0x0002200001047983 */ /* 0x002ea40000300800 */
[----:B------:R-:W2:Y:S01]  /*96120*/  LDL.LU R5, [R1+0x224] ;  /* 0x0002240001057983 */ /* 0x000ea20000300800 */
[----:B------:R-:W2:Y:S01]  /*96130*/  LDL.LU R6, [R1+0x228] ;  /* 0x0002280001067983 */ /* 0x000ea20000300800 */
[----:B------:R-:W2:Y:S02]  /*96140*/  LDL.LU R7, [R1+0x22c] ;  /* 0x00022c0001077983 */ /* 0x000ea40000300800 */
[----:B----4-:R-:W-:-:S02]  /*96150*/  IMAD.MOV.U32 R24, RZ, RZ, R3 ;  /* 0x000000ffff187224 */ /* 0x010fc400078e0003 */
[----:B---3--:R-:W-:Y:S01]  /*96160*/  IMAD.MOV.U32 R25, RZ, RZ, R2 ;  /* 0x000000ffff197224 */ /* 0x008fe200078e0002 */
[----:B--2---:R-:W-:Y:S01]  /*96170*/  STL.64 [R1+0x3ac8], R6 ;  /* 0x003ac80601007387 */ /* 0x004fe20000100a00 */
[----:B------:R-:W-:Y:S02]  /*96180*/  STL.64 [R1+0x3ac0], R4 ;  /* 0x003ac00401007387 */ /* 0x000fe40000100a00 */
[----:B------:R-:W2:Y:S02]  /*96190*/  LDL.LU R3, [R1+0x3cd4] ;  /* 0x003cd40001037983 */ /* 0x000ea40000300800 */
[----:B------:R-:W3:Y:S01]  /*961a0*/  LDL.LU R2, [R1+0x3cd0] ;  /* 0x003cd00001027983 */ /* 0x000ee20000300800 */
[----:B------:R0:W-:Y:S02]  /*961b0*/  STL.64 [R1+0x3ad0], R24 ;  /* 0x003ad01801007387 */ /* 0x0001e40000100a00 */
[----:B0-----:R-:W-:Y:S02]  /*961c0*/  IMAD.MOV.U32 R24, RZ, RZ, R0 ;  /* 0x000000ffff187224 */ /* 0x001fe400078e0000 */
[----:B------:R-:W-:Y:S01]  /*961d0*/  IMAD.MOV.U32 R25, RZ, RZ, R28 ;  /* 0x000000ffff197224 */ /* 0x000fe200078e001c */
[----:B------:R-:W4:Y:S01]  /*961e0*/  LDL.LU R0, [R1+0x3ccc] ;  /* 0x003ccc0001007983 */ /* 0x000f220000300800 */
[----:B------:R-:W3:Y:S03]  /*961f0*/  LDL.LU R28, [R1+0x3cc8] ;  /* 0x003cc800011c7983 */ /* 0x000ee60000300800 */
[----:B------:R0:W-:Y:S01]  /*96200*/  STL.64 [R1+0x3ae8], R24 ;  /* 0x003ae81801007387 */ /* 0x0001e20000100a00 */
[----:B------:R-:W3:Y:S02]  /*96210*/  LDL.LU R4, [R1+0x230] ;  /* 0x0002300001047983 */ /* 0x000ee40000300800 */
[----:B------:R-:W3:Y:S02]  /*96220*/  LDL.LU R5, [R1+0x234] ;  /* 0x0002340001057983 */ /* 0x000ee40000300800 */
[----:B------:R-:W3:Y:S01]  /*96230*/  LDL.LU R6, [R1+0x238] ;  /* 0x0002380001067983 */ /* 0x000ee20000300800 */
[----:B------:R-:W3:Y:S01]  /*96240*/  LDL.LU R7, [R1+0x23c] ;  /* 0x00023c0001077983 */ /* 0x000ee20000300800 */
[----:B0-----:R-:W-:-:S02]  /*96250*/  IMAD.MOV.U32 R25, RZ, RZ, R29 ;  /* 0x000000ffff197224 */ /* 0x001fc400078e001d */
[----:B--2---:R-:W-:Y:S02]  /*96260*/  IMAD.MOV.U32 R24, RZ, RZ, R3 ;  /* 0x000000ffff187224 */ /* 0x004fe400078e0003 */
[----:B------:R-:W2:Y:S01]  /*96270*/  LDL.LU R3, [R1+0x3cc4] ;  /* 0x003cc40001037983 */ /* 0x000ea20000300800 */
[----:B------:R-:W2:Y:S02]  /*96280*/  LDL.LU R29, [R1+0x3cc0] ;  /* 0x003cc000011d7983 */ /* 0x000ea40000300800 */
[----:B------:R-:W-:Y:S01]  /*96290*/  STL.64 [R1+0x3b00], R24 ;  /* 0x003b001801007387 */ /* 0x000fe20000100a00 */
[----:B---3--:R-:W-:Y:S01]  /*962a0*/  STL.64 [R1+0x3ae0], R6 ;  /* 0x003ae00601007387 */ /* 0x008fe20000100a00 */
[----:B------:R0:W-:Y:S03]  /*962b0*/  STL.64 [R1+0x3ad8], R4 ;  /* 0x003ad80401007387 */ /* 0x0001e60000100a00 */
[----:B0-----:R-:W3:Y:S01]  /*962c0*/  LDL.LU R4, [R1+0x240] ;  /* 0x0002400001047983 */ /* 0x001ee20000300800 */
[----:B------:R-:W3:Y:S02]  /*962d0*/  LDL.LU R5, [R1+0x244] ;  /* 0x0002440001057983 */ /* 0x000ee40000300800 */
[----:B------:R-:W2:Y:S02]  /*962e0*/  LDL.LU R6, [R1+0x248] ;  /* 0x0002480001067983 */ /* 0x000ea40000300800 */
[----:B------:R-:W2:Y:S02]  /*962f0*/  LDL.LU R7, [R1+0x24c] ;  /* 0x00024c0001077983 */ /* 0x000ea40000300800 */
[----:B----4-:R-:W-:-:S02]  /*96300*/  IMAD.MOV.U32 R24, RZ, RZ, R0 ;  /* 0x000000ffff187224 */ /* 0x010fc400078e0000 */
        /* <DEDUP_REMOVED lines=166> */
[----:B------:R-:W-:Y:S01]  /*96d70*/  STL.64 [R1+0x3a30], R18 ;  /* 0x003a301201007387 */ /* 0x000fe20000100a00 */
[----:B------:R-:W-:Y:S01]  /*96d80*/  STL.64 [R1+0x3a28], R16 ;  /* 0x003a281001007387 */ /* 0x000fe20000100a00 */
        /* <DEDUP_REMOVED lines=105> */
[----:B--2---:R-:W-:Y:S02]  /*97420*/  HMMA.16816.F32.BF16 R24, R12, R24, R4 ;  /* 0x000000180c18723c */ /* 0x004fe40000041804 */
[----:B------:R-:W2:Y:S01]  /*97430*/  LDL.LU.64 R6, [R1+0x3ae0] ;  /* 0x003ae00001067983 */ /* 0x000ea20000300a00 */
[----:B------:R-:W2:Y:S11]  /*97440*/  LDL.LU.64 R4, [R1+0x3ad8] ;  /* 0x003ad80001047983 */ /* 0x000eb60000300a00 */
[----:B------:R-:W-:Y:S09]  /*97450*/  @!UPT UIADD3 URZ, URZ, URZ, URZ ;  /* 0x0000003f3f3ff290 */ /* 0x000ff2000fffe03f */
[----:B------:R0:W-:Y:S01]  /*97460*/  STL.64 [R1+0x240], R24 ;  /* 0x0002401801007387 */ /* 0x0001e20000100a00 */
[----:B------:R2:W-:Y:S03]  /*97470*/  STL [R1+0x248], R26 ;  /* 0x0002481a01007387 */ /* 0x0005e60000100800 */
[----:B0-----:R-:W2:Y:S01]  /*97480*/  LDL.LU.64 R24, [R1+0x3ad0] ;  /* 0x003ad00001187983 */ /* 0x001ea20000300a00 */
[----:B----4-:R-:W-:Y:S02]  /*97490*/  IMAD.MOV.U32 R16, RZ, RZ, R28 ;  /* 0x000000ffff107224 */ /* 0x010fe400078e001c */
[----:B------:R-:W-:-:S05]  /*974a0*/  IMAD.MOV.U32 R28, RZ, RZ, R27 ;  /* 0x000000ffff1c7224 */ /* 0x000fca00078e001b */
[----:B------:R-:W-:Y:S01]  /*974b0*/  STL [R1+0x3648], R28 ;  /* 0x0036481c01007387 */ /* 0x000fe20000100800 */
[C---:B--2---:R-:W-:Y:S03]  /*974c0*/  HMMA.16816.F32.BF16 R24, R12.reuse, R24, R4 ;  /* 0x000000180c18723c */ /* 0x044fe60000041804 */
[----:B------:R-:W2:Y:S01]  /*974d0*/  LDL.LU.64 R6, [R1+0x3ac8] ;  /* 0x003ac80001067983 */ /* 0x000ea20000300a00 */
[----:B------:R-:W2:Y:S11]  /*974e0*/  LDL.LU.64 R4, [R1+0x3ac0] ;  /* 0x003ac00001047983 */ /* 0x000eb60000300a00 */
[----:B------:R-:W-:Y:S08]  /*974f0*/  @!UPT UIADD3 URZ, URZ, URZ, URZ ;  /* 0x0000003f3f3ff290 */ /* 0x000ff0000fffe03f */
[----:B------:R0:W-:Y:S01]  /*97500*/  STL.64 [R1+0x230], R24 ;  /* 0x0002301801007387 */ /* 0x0001e20000100a00 */
[----:B------:R2:W-:Y:S03]  /*97510*/  STL.64 [R1+0x238], R26 ;  /* 0x0002381a01007387 */ /* 0x0005e60000100a00 */
[----:B0-----:R-:W2:Y:S02]  /*97520*/  LDL.LU.64 R24, [R1+0x3ab8] ;  /* 0x003ab80001187983 */ /* 0x001ea40000300a00 */
[----:B--2---:R-:W-:Y:S02]  /*97530*/  HMMA.16816.F32.BF16 R24, R12, R24, R4 ;  /* 0x000000180c18723c */ /* 0x004fe40000041804 */
[----:B------:R-:W3:Y:S11]  /*97540*/  LDL.LU.64 R4, [R1+0x3ab0] ;  /* 0x003ab00001047983 */ /* 0x000ef60000300a00 */
[----:B------:R-:W-:Y:S10]  /*97550*/  @!UPT UIADD3 URZ, URZ, URZ, URZ ;  /* 0x0000003f3f3ff290 */ /* 0x000ff4000fffe03f */
[----:B------:R0:W-:Y:S01]  /*97560*/  STL.64 [R1+0x220], R24 ;  /* 0x0002201801007387 */ /* 0x0001e20000100a00 */
[----:B------:R-:W-:Y:S03]  /*97570*/  STL [R1+0x228], R26 ;  /* 0x0002281a01007387 */ /* 0x000fe60000100800 */
[----:B0-----:R-:W2:Y:S01]  /*97580*/  LDL.LU.64 R24, [R1+0x3aa8] ;  /* 0x003aa80001187983 */ /* 0x001ea20000300a00 */
[----:B------:R-:W-:-:S05]  /*97590*/  IMAD.MOV.U32 R28, RZ, RZ, R27 ;  /* 0x000000ffff1c7224 */ /* 0x000fca00078e001b */
[----:B------:R0:W-:Y:S04]  /*975a0*/  STL [R1+0x364c], R28 ;  /* 0x00364c1c01007387 */ /* 0x0001e80000100800 */
[----:B0-----:R-:W4:Y:S01]  /*975b0*/  LDL R28, [R1+0xd2c] ;  /* 0x000d2c00011c7983 */ /* 0x001f220000100800 */
[C---:B---3--:R-:W-:Y:S03]  /*975c0*/  HMMA.16816.F32.BF16 R4, R12.reuse, R4, R20 ;  /* 0x000000040c04723c */ /* 0x048fe60000041814 */
[----:B------:R-:W3:Y:S01]  /*975d0*/  LDL.LU.64 R22, [R1+0x3aa0] ;  /* 0x003aa00001167983 */ /* 0x000ee20000300a00 */
[----:B------:R-:W3:Y:S04]  /*975e0*/  LDL.LU.64 R20, [R1+0x3a98] ;  /* 0x003a980001147983 */ /* 0x000ee80000300a00 */
[C---:B--2---:R-:W-:Y:S11]  /*975f0*/  HMMA.16816.F32.BF16 R24, R12.reuse, R24, R8 ;  /* 0x000000180c18723c */ /* 0x044ff60000041808 */
[----:B------:R-:W-:Y:S04]  /*97600*/  @!UPT UIADD3 URZ, URZ, URZ, URZ ;  /* 0x0000003f3f3ff290 */ /* 0x000fe8000fffe03f */
[----:B------:R-:W-:Y:S01]  /*97610*/  STL.64 [R1+0x210], R4 ;  /* 0x0002100401007387 */ /* 0x000fe20000100a00 */
[----:B------:R0:W-:Y:S03]  /*97620*/  STL.64 [R1+0x218], R6 ;  /* 0x0002180601007387 */ /* 0x0001e60000100a00 */
[----:B0-----:R-:W2:Y:S01]  /*97630*/  LDL.LU.64 R6, [R1+0x3a90] ;  /* 0x003a900001067983 */ /* 0x001ea20000300a00 */
[----:B------:R-:W2:Y:S02]  /*97640*/  LDL.LU.64 R4, [R1+0x3a88] ;  /* 0x003a880001047983 */ /* 0x000ea40000300a00 */
[----:B------:R-:W2:Y:S02]  /*97650*/  LDL.LU.64 R10, [R1+0x3a80] ;  /* 0x003a8000010a7983 */ /* 0x000ea40000300a00 */
[----:B------:R-:W2:Y:S01]  /*97660*/  LDL.LU.64 R8, [R1+0x3a78] ;  /* 0x003a780001087983 */ /* 0x000ea20000300a00 */
        /* <DEDUP_REMOVED lines=12> */
[----:B0-----:R-:W2:Y:S01]  /*97730*/  LDL.LU.64 R26, [R1+0x1b8] ;  /* 0x0001b800011a7983 */ /* 0x001ea20000300a00 */
[C---:B---3--:R-:W-:Y:S11]  /*97740*/  HMMA.16816.F32.BF16 R4, R12.reuse, R20, R4 ;  /* 0x000000140c04723c */ /* 0x048ff60000041804 */
[----:B------:R-:W-:Y:S11]  /*97750*/  @!UPT UIADD3 URZ, URZ, URZ, URZ ;  /* 0x0000003f3f3ff290 */ /* 0x000ff6000fffe03f */
[----:B------:R-:W-:Y:S01]  /*97760*/  @!UPT UIADD3 URZ, URZ, URZ, URZ ;  /* 0x0000003f3f3ff290 */ /* 0x000fe2000fffe03f */
[----:B------:R-:W-:Y:S01]  /*97770*/  STL.64 [R1+0x1e0], R4 ;  /* 0x0001e00401007387 */ /* 0x000fe20000100a00 */
[----:B------:R0:W-:Y:S03]  /*97780*/  STL.64 [R1+0x1e8], R6 ;  /* 0x0001e80601007387 */ /* 0x0001e60000100a00 */
[----:B0-----:R-:W3:Y:S01]  /*97790*/  LDL.LU.64 R6, [R1+0x3a50] ;  /* 0x003a500001067983 */ /* 0x001ee20000300a00 */
[----:B------:R-:W2:Y:S02]  /*977a0*/  LDL.LU.64 R4, [R1+0x3a48] ;  /* 0x003a480001047983 */ /* 0x000ea40000300a00 */
        /* <DEDUP_REMOVED lines=9> */
[----:B------:R-:W-:-:S07]  /*97840*/  IMAD.MOV.U32 R19, RZ, RZ, R0 ;  /* 0x000000ffff137224 */ /* 0x000fce00078e0000 */
[----:B--2---:R-:W-:Y:S01]  /*97850*/  HMMA.16816.F32.BF16 R12, R12, R8, R16 ;  /* 0x000000080c0c723c */ /* 0x004fe20000041810 */
[----:B------:R-:W2:Y:S01]  /*97860*/  LDL.LU.64 R18, [R1+0x3a30] ;  /* 0x003a300001127983 */ /* 0x000ea20000300a00 */
[----:B------:R-:W2:Y:S11]  /*97870*/  LDL.LU.64 R16, [R1+0x3a28] ;  /* 0x003a280001107983 */ /* 0x000eb60000300a00 */
[----:B------:R-:W-:Y:S10]  /*97880*/  @!UPT UIADD3 URZ, URZ, URZ, URZ ;  /* 0x0000003f3f3ff290 */ /* 0x000ff4000fffe03f */
[----:B------:R-:W-:Y:S01]  /*97890*/  STL [R1+0x1c0], R12 ;  /* 0x0001c00c01007387 */ /* 0x000fe20000100800 */
[----:B------:R0:W-:Y:S02]  /*978a0*/  STL.64 [R1+0x3990], R10 ;  /* 0x0039900a01007387 */ /* 0x0001e40000100a00 */
[----:B------:R-:W2:Y:S02]  /*978b0*/  LDL.LU R8, [R1+0x5b0] ;  /* 0x0005b00001087983 */ /* 0x000ea40000300800 */
[----:B------:R-:W2:Y:S01]  /*978c0*/  LDL.LU R9, [R1+0x5b4] ;  /* 0x0005b40001097983 */ /* 0x000ea20000300800 */
[----:B0-----:R-:W2:Y:S01]  /*978d0*/  LDL.LU R10, [R1+0x5b8] ;  /* 0x0005b800010a7983 */ /* 0x001ea20000300800 */
[----:B------:R-:W2:Y:S02]  /*978e0*/  LDL.LU R11, [R1+0x5bc] ;  /* 0x0005bc00010b7983 */ /* 0x000ea40000300800 */
[----:B------:R-:W-:Y:S02]  /*978f0*/  IMAD.MOV.U32 R2, RZ, RZ, R13 ;  /* 0x000000ffff027224 */ /* 0x000fe400078e000d */
[----:B------:R-:W-:-:S02]  /*97900*/  IMAD.MOV.U32 R3, RZ, RZ, R14 ;  /* 0x000000ffff037224 */ /* 0x000fc400078e000e */
[----:B------:R-:W-:Y:S02]  /*97910*/  IMAD.MOV.U32 R0, RZ, RZ, R15 ;  /* 0x000000ffff007224 */ /* 0x000fe400078e000f */
[----:B----4-:R-:W0:Y:S04]  /*97920*/  LDSM.16.MT88.4 R12, [R28+0x21c00] ;  /* 0x021c00001c0c783b */ /* 0x010e280000004200 */
[----:B------:R-:W-:Y:S01]  /*97930*/  STL [R1+0x3658], R0 ;  /* 0x0036580001007387 */ /* 0x000fe20000100800 */
[----:B------:R-:W-:Y:S02]  /*97940*/  STL [R1+0x3654], R3 ;  /* 0x0036540301007387 */ /* 0x000fe40000100800 */
[----:B------:R-:W-:Y:S02]  /*97950*/  STL [R1+0x3650], R2 ;  /* 0x0036500201007387 */ /* 0x000fe40000100800 */
[----:B------:R-:W-:-:S02]  /*97960*/  IMAD.MOV.U32 R5, RZ, RZ, R26 ;  /* 0x000000ffff057224 */ /* 0x000fc400078e001a */
[----:B------:R-:W-:Y:S01]  /*97970*/  IMAD.MOV.U32 R4, RZ, RZ, R27 ;  /* 0x000000ffff047224 */ /* 0x000fe200078e001b */
[----:B0-----:R0:W-:Y:S01]  /*97980*/  STL [R1+0x37e4], R12 ;  /* 0x0037e40c01007387 */ /* 0x0011e20000100800 */
[----:B------:R1:W-:Y:S02]  /*97990*/  STL [R1+0x37e0], R13 ;  /* 0x0037e00d01007387 */ /* 0x0003e40000100800 */
[----:B------:R4:W-:Y:S02]  /*979a0*/  STL [R1+0x37dc], R14 ;  /* 0x0037dc0e01007387 */ /* 0x0009e40000100800 */
[----:B------:R3:W-:Y:S01]  /*979b0*/  STL [R1+0x37d8], R15 ;  /* 0x0037d80f01007387 */ /* 0x0007e20000100800 */
[----:B0-----:R-:W2:Y:S01]  /*979c0*/  LDL.LU R12, [R1+0x5a0] ;  /* 0x0005a000010c7983 */ /* 0x001ea20000300800 */
[----:B-1----:R-:W2:Y:S02]  /*979d0*/  LDL.LU R13, [R1+0x5a4] ;  /* 0x0005a400010d7983 */ /* 0x002ea40000300800 */
[----:B----4-:R-:W4:Y:S02]  /*979e0*/  LDL.LU R14, [R1+0x5a8] ;  /* 0x0005a800010e7983 */ /* 0x010f240000300800 */
[----:B---3--:R-:W4:Y:S01]  /*979f0*/  LDL.LU R15, [R1+0x5ac] ;  /* 0x0005ac00010f7983 */ /* 0x008f220000300800 */
[----:B--2---:R-:W-:Y:S01]  /*97a00*/  HMMA.16816.F32.BF16 R8, R16, R26, R8 ;  /* 0x0000001a1008723c */ /* 0x004fe20000041808 */
[----:B------:R-:W2:Y:S11]  /*97a10*/  LDL.LU.64 R26, [R1+0x3a20] ;  /* 0x003a2000011a7983 */ /* 0x000eb60000300a00 */
[----:B------:R-:W-:Y:S11]  /*97a20*/  @!UPT UIADD3 URZ, URZ, URZ, URZ ;  /* 0x0000003f3f3ff290 */ /* 0x000ff6000fffe03f */
[----:B------:R-:W-:Y:S01]  /*97a30*/  STL.64 [R1+0x5b0], R8 ;  /* 0x0005b00801007387 */ /* 0x000fe20000100a00 */
[----:B------:R0:W-:Y:S03]  /*97a40*/  STL.64 [R1+0x5b8], R10 ;  /* 0x0005b80a01007387 */ /* 0x0001e60000100a00 */
[----:B0-----:R-:W3:Y:S04]  /*97a50*/  LDL.LU.64 R10, [R1+0x158] ;  /* 0x00015800010a7983 */ /* 0x001ee80000300a00 */
[----:B---3--:R0:W-:Y:S04]  /*97a60*/  STL.64 [R1+0x39d8], R10 ;  /* 0x0039d80a01007387 */ /* 0x0081e80000100a00 */
[----:B0-----:R-:W3:Y:S04]  /*97a70*/  LDL.LU.64 R10, [R1+0x178] ;  /* 0x00017800010a7983 */ /* 0x001ee80000300a00 */
[----:B---3--:R0:W-:Y:S04]  /*97a80*/  STL.64 [R1+0x39e0], R10 ;  /* 0x0039e00a01007387 */ /* 0x0081e80000100a00 */
[----:B0-----:R-:W3:Y:S01]  /*97a90*/  LDL.LU.64 R10, [R1+0x188] ;  /* 0x00018800010a7983 */ /* 0x001ee20000300a00 */
[----:B------:R-:W-:-:S02]  /*97aa0*/  IMAD.MOV.U32 R24, RZ, RZ, R8 ;  /* 0x000000ffff187224 */ /* 0x000fc400078e0008 */
[----:B------:R-:W-:Y:S01]  /*97ab0*/  IMAD.MOV.U32 R20, RZ, RZ, R9 ;  /* 0x000000ffff147224 */ /* 0x000fe200078e0009 */
[----:B---3--:R0:W-:Y:S01]  /*97ac0*/  STL.64 [R1+0x39f0], R10 ;  /* 0x0039f00a01007387 */ /* 0x0081e20000100a00 */
[----:B------:R-:W3:Y:S02]  /*97ad0*/  LDL.LU R8, [R1+0x590] ;  /* 0x0005900001087983 */ /* 0x000ee40000300800 */
[----:B------:R-:W3:Y:S01]  /*97ae0*/  LDL.LU R9, [R1+0x594] ;  /* 0x0005940001097983 */ /* 0x000ee20000300800 */
[----:B0-----:R-:W2:Y:S01]  /*97af0*/  LDL.LU R10, [R1+0x598] ;  /* 0x00059800010a7983 */ /* 0x001ea20000300800 */
[----:B------:R-:W2:Y:S03]  /*97b00*/  LDL.LU R11, [R1+0x59c] ;  /* 0x00059c00010b7983 */ /* 0x000ea60000300800 */
[----:B--2---:R-:W-:Y:S01]  /*97b10*/  STL.64 [R1+0x3a10], R10 ;  /* 0x003a100a01007387 */ /* 0x004fe20000100a00 */
[----:B---3--:R-:W-:Y:S02]  /*97b20*/  STL.64 [R1+0x3a08], R8 ;  /* 0x003a080801007387 */ /* 0x008fe40000100a00 */
[----:B------:R0:W-:Y:S02]  /*97b30*/  STL [R1+0x37ec], R4 ;  /* 0x0037ec0401007387 */ /* 0x0001e40000100800 */
[----:B------:R1:W-:Y:S01]  /*97b40*/  STL [R1+0x37e8], R5 ;  /* 0x0037e80501007387 */ /* 0x0003e20000100800 */
[----:B------:R2:W-:Y:S04]  /*97b50*/  STL.64 [R1+0x39e8], R6 ;  /* 0x0039e80601007387 */ /* 0x0005e80000100a00 */
[----:B0-----:R-:W3:Y:S01]  /*97b60*/  LDL.LU R4, [R1+0x580] ;  /* 0x0005800001047983 */ /* 0x001ee20000300800 */
[----:B-1----:R-:W3:Y:S03]  /*97b70*/  LDL.LU R5, [R1+0x584] ;  /* 0x0005840001057983 */ /* 0x002ee60000300800 */
[----:B--2---:R-:W2:Y:S01]  /*97b80*/  LDL.LU R6, [R1+0x588] ;  /* 0x0005880001067983 */ /* 0x004ea20000300800 */
[----:B------:R-:W-:-:S05]  /*97b90*/  IMAD.MOV.U32 R7, RZ, RZ, R29 ;  /* 0x000000ffff077224 */ /* 0x000fca00078e001d */
[----:B--2---:R0:W-:Y:S01]  /*97ba0*/  STL.64 [R1+0x3a00], R6 ;  /* 0x003a000601007387 */ /* 0x0041e20000100a00 */
[----:B---3--:R-:W-:Y:S03]  /*97bb0*/  STL.64 [R1+0x39f8], R4 ;  /* 0x0039f80401007387 */ /* 0x008fe60000100a00 */
[----:B0-----:R-:W2:Y:S04]  /*97bc0*/  LDL.LU.64 R6, [R1+0x198] ;  /* 0x0001980001067983 */ /* 0x001ea80000300a00 */
[----:B--2---:R0:W-:Y:S04]  /*97bd0*/  STL.64 [R1+0x3a18], R6 ;  /* 0x003a180601007387 */ /* 0x0041e80000100a00 */
[----:B0-----:R-:W4:Y:S01]  /*97be0*/  LDL.LU.64 R6, [R1+0x1a8] ;  /* 0x0001a80001067983 */ /* 0x001f220000300a00 */
[----:B------:R-:W-:Y:S02]  /*97bf0*/  STL [R1+0x34d0], R24 ;  /* 0x0034d01801007387 */ /* 0x000fe40000100800 */
[----:B------:R-:W-:Y:S01]  /*97c00*/  STL [R1+0x34cc], R20 ;  /* 0x0034cc1401007387 */ /* 0x000fe20000100800 */
[----:B----4-:R-:W-:Y:S07]  /*97c10*/  HMMA.16816.F32.BF16 R8, R16, R6, R12 ;  /* 0x000000061008723c */ /* 0x010fee000004180c */
[----:B------:R-:W-:-:S02]  /*97c20*/  IMAD.MOV.U32 R14, RZ, RZ, R6 ;  /* 0x000000ffff0e7224 */ /* 0x000fc400078e0006 */
[----:B------:R-:W-:Y:S02]  /*97c30*/  IMAD.MOV.U32 R15, RZ, RZ, R7 ;  /* 0x000000ffff0f7224 */ /* 0x000fe400078e0007 */
[----:B------:R-:W2:Y:S11]  /*97c40*/  LDL.LU.64 R6, [R1+0x3a18] ;  /* 0x003a180001067983 */ /* 0x000eb60000300a00 */
[----:B------:R-:W-:Y:S01]  /*97c50*/  @!UPT UIADD3 URZ, URZ, URZ, URZ ;  /* 0x0000003f3f3ff290 */ /* 0x000fe2000fffe03f */
[----:B------:R-:W-:Y:S01]  /*97c60*/  STL.64 [R1+0x5a0], R8 ;  /* 0x0005a00801007387 */ /* 0x000fe20000100a00 */
[----:B------:R0:W-:Y:S02]  /*97c70*/  STL.64 [R1+0x5a8], R10 ;  /* 0x0005a80a01007387 */ /* 0x0001e40000100a00 */
[----:B------:R-:W-:Y:S01]  /*97c80*/  IMAD.MOV.U32 R29, RZ, RZ, R8 ;  /* 0x000000ffff1d7224 */ /* 0x000fe200078e0008 */
[----:B0-----:R-:W3:Y:S01]  /*97c90*/  LDL.LU.64 R10, [R1+0x3a10] ;  /* 0x003a1000010a7983 */ /* 0x001ee20000300a00 */
[----:B------:R-:W3:Y:S02]  /*97ca0*/  LDL.LU.64 R8, [R1+0x3a08] ;  /* 0x003a080001087983 */ /* 0x000ee40000300a00 */
[----:B------:R-:W-:Y:S02]  /*97cb0*/  STL [R1+0x37f4], R15 ;  /* 0x0037f40f01007387 */ /* 0x000fe40000100800 */
[----:B------:R-:W-:Y:S01]  /*97cc0*/  STL [R1+0x37f0], R14 ;  /* 0x0037f00e01007387 */ /* 0x000fe20000100800 */
[----:B------:R-:W-:Y:S01]  /*97cd0*/  STL [R1+0x34d4], R29 ;  /* 0x0034d41d01007387 */ /* 0x000fe20000100800 */
[----:B--2---:R-:W-:-:S02]  /*97ce0*/  IMAD.MOV.U32 R12, RZ, RZ, R6 ;  /* 0x000000ffff0c7224 */ /* 0x004fc400078e0006 */
[----:B------:R-:W-:Y:S01]  /*97cf0*/  IMAD.MOV.U32 R13, RZ, RZ, R7 ;  /* 0x000000ffff0d7224 */ /* 0x000fe200078e0007 */
[C---:B---3--:R-:W-:Y:S01]  /*97d00*/  HMMA.16816.F32.BF16 R8, R16.reuse, R6, R8 ;  /* 0x000000061008723c */ /* 0x048fe20000041808 */
[----:B------:R-:W2:Y:S01]  /*97d10*/  LDL.LU.64 R6, [R1+0x3a00] ;  /* 0x003a000001067983 */ /* 0x000ea20000300a00 */
[----:B------:R-:W2:Y:S11]  /*97d20*/  LDL.LU.64 R4, [R1+0x39f8] ;  /* 0x0039f80001047983 */ /* 0x000eb60000300a00 */
[----:B------:R-:W-:Y:S10]  /*97d30*/  @!UPT UIADD3 URZ, URZ, URZ, URZ ;  /* 0x0000003f3f3ff290 */ /* 0x000ff4000fffe03f */
[----:B------:R-:W-:Y:S01]  /*97d40*/  STL.64 [R1+0x590], R8 ;  /* 0x0005900801007387 */ /* 0x000fe20000100a00 */
[----:B------:R0:W-:Y:S03]  /*97d50*/  STL.64 [R1+0x598], R10 ;  /* 0x0005980a01007387 */ /* 0x0001e60000100a00 */
[----:B0-----:R-:W2:Y:S01]  /*97d60*/  LDL.LU.64 R10, [R1+0x39f0] ;  /* 0x0039f000010a7983 */ /* 0x001ea20000300a00 */
[----:B------:R-:W-:Y:S02]  /*97d70*/  STL [R1+0x37fc], R13 ;  /* 0x0037fc0d01007387 */ /* 0x000fe40000100800 */
[----:B------:R-:W-:Y:S02]  /*97d80*/  IMAD.MOV.U32 R25, RZ, RZ, R8 ;  /* 0x000000ffff197224 */ /* 0x000fe400078e0008 */
[----:B------:R0:W-:Y:S02]  /*97d90*/  STL [R1+0x37f8], R12 ;  /* 0x0037f80c01007387 */ /* 0x0001e40000100800 */
[----:B------:R-:W-:Y:S01]  /*97da0*/  IMAD.MOV.U32 R21, RZ, RZ, R9 ;  /* 0x000000ffff157224 */ /* 0x000fe200078e0009 */
[----:B0-----:R-:W3:Y:S01]  /*97db0*/  LDL.LU R12, [R1+0x570] ;  /* 0x00057000010c7983 */ /* 0x001ee20000300800 */
[----:B------:R-:W3:Y:S02]  /*97dc0*/  LDL.LU R13, [R1+0x574] ;  /* 0x00057400010d7983 */ /* 0x000ee40000300800 */
[----:B------:R-:W3:Y:S02]  /*97dd0*/  LDL.LU R14, [R1+0x578] ;  /* 0x00057800010e7983 */ /* 0x000ee40000300800 */
[----:B------:R-:W3:Y:S01]  /*97de0*/  LDL.LU R15, [R1+0x57c] ;  /* 0x00057c00010f7983 */ /* 0x000ee20000300800 */
[----:B------:R0:W-:Y:S01]  /*97df0*/  STL [R1+0x34dc], R25 ;  /* 0x0034dc1901007387 */ /* 0x0001e20000100800 */
[----:B------:R1:W-:Y:S02]  /*97e00*/  STL.64 [R1+0x3978], R26 ;  /* 0x0039781a01007387 */ /* 0x0003e40000100a00 */
[----:B------:R-:W4:Y:S01]  /*97e10*/  LDL.LU R24, [R1+0x550] ;  /* 0x0005500001187983 */ /* 0x000f220000300800 */
[----:B0-----:R-:W4:Y:S01]  /*97e20*/  LDL.LU R25, [R1+0x554] ;  /* 0x0005540001197983 */ /* 0x001f220000300800 */
[----:B-1----:R-:W4:Y:S02]  /*97e30*/  LDL.LU R26, [R1+0x558] ;  /* 0x00055800011a7983 */ /* 0x002f240000300800 */
[----:B------:R-:W4:Y:S02]  /*97e40*/  LDL.LU R27, [R1+0x55c] ;  /* 0x00055c00011b7983 */ /* 0x000f240000300800 */
[----:B------:R-:W-:Y:S01]  /*97e50*/  STL [R1+0x34d8], R21 ;  /* 0x0034d81501007387 */ /* 0x000fe20000100800 */
[----:B------:R0:W-:Y:S04]  /*97e60*/  STL.64 [R1+0x3960], R22 ;  /* 0x0039601601007387 */ /* 0x0001e80000100a00 */
[----:B0-----:R-:W3:Y:S01]  /*97e70*/  LDL.LU.64 R22, [R1+0x168] ;  /* 0x0001680001167983 */ /* 0x001ee20000300a00 */
[C---:B--2---:R-:W-:Y:S11]  /*97e80*/  HMMA.16816.F32.BF16 R4, R16.reuse, R10, R4 ;  /* 0x0000000a1004723c */ /* 0x044ff60000041804 */
[----:B------:R-:W-:Y:S11]  /*97e90*/  @!UPT UIADD3 URZ, URZ, URZ, URZ ;  /* 0x0000003f3f3ff290 */ /* 0x000ff6000fffe03f */
[----:B------:R-:W-:Y:S01]  /*97ea0*/  @!UPT UIADD3 URZ, URZ, URZ, URZ ;  /* 0x0000003f3f3ff290 */ /* 0x000fe2000fffe03f */
[----:B------:R0:W-:Y:S01]  /*97eb0*/  STL.64 [R1+0x580], R4 ;  /* 0x0005800401007387 */ /* 0x0001e20000100a00 */
[----:B------:R1:W-:Y:S02]  /*97ec0*/  STL.64 [R1+0x588], R6 ;  /* 0x0005880601007387 */ /* 0x0003e40000100a00 */
[----:B0-----:R-:W-:Y:S01]  /*97ed0*/  IMAD.MOV.U32 R4, RZ, RZ, R10 ;  /* 0x000000ffff047224 */ /* 0x001fe200078e000a */
[----:B-1----:R-:W2:Y:S01]  /*97ee0*/  LDL.LU.64 R6, [R1+0x39e8] ;  /* 0x0039e80001067983 */ /* 0x002ea20000300a00 */
[----:B------:R-:W-:Y:S02]  /*97ef0*/  IMAD.MOV.U32 R5, RZ, RZ, R11 ;  /* 0x000000ffff057224 */ /* 0x000fe400078e000b */
[----:B------:R-:W3:Y:S03]  /*97f00*/  LDL.LU.64 R10, [R1+0x39e0] ;  /* 0x0039e000010a7983 */ /* 0x000ee60000300a00 */
[----:B------:R-:W-:Y:S01]  /*97f10*/  STL [R1+0x3804], R5 ;  /* 0x0038040501007387 */ /* 0x000fe20000100800 */
[----:B------:R-:W-:Y:S01]  /*97f20*/  STL [R1+0x3800], R4 ;  /* 0x0038000401007387 */ /* 0x000fe20000100800 */
[C---:B---3--:R-:W-:Y:S11]  /*97f30*/  HMMA.16816.F32.BF16 R12, R16.reuse, R10, R12 ;  /* 0x0000000a100c723c */ /* 0x048ff6000004180c */
[----:B------:R-:W-:Y:S11]  /*97f40*/  @!UPT UIADD3 URZ, URZ, URZ, URZ ;  /* 0x0000003f3f3ff290 */ /* 0x000ff6000fffe03f */
[----:B------:R-:W-:Y:S01]  /*97f50*/  @!UPT UIADD3 URZ, URZ, URZ, URZ ;  /* 0x0000003f3f3ff290 */ /* 0x000fe2000fffe03f */
[----:B------:R-:W-:Y:S01]  /*97f60*/  STL.64 [R1+0x570], R12 ;  /* 0x0005700c01007387 */ /* 0x000fe20000100a00 */
[----:B------:R0:W-:Y:S02]  /*97f70*/  STL.64 [R1+0x578], R14 ;  /* 0x0005780e01007387 */ /* 0x0001e40000100a00 */
[----:B0-----:R-:W-:Y:S02]  /*97f80*/  IMAD.MOV.U32 R14, RZ, RZ, R11 ;  /* 0x000000ffff0e7224 */ /* 0x001fe400078e000b */
[----:B------:R-:W-:Y:S02]  /*97f90*/  IMAD.MOV.U32 R15, RZ, RZ, R10 ;  /* 0x000000ffff0f7224 */ /* 0x000fe400078e000a */
[----:B------:R-:W4:Y:S01]  /*97fa0*/  LDL.LU.64 R10, [R1+0x39d8] ;  /* 0x0039d800010a7983 */ /* 0x000f220000300a00 */
[----:B------:R0:W-:Y:S02]  /*97fb0*/  STL [R1+0x380c], R14 ;  /* 0x00380c0e01007387 */ /* 0x0001e40000100800 */
[----:B------:R1:W-:Y:S02]  /*97fc0*/  STL [R1+0x3808], R15 ;  /* 0x0038080f01007387 */ /* 0x0003e40000100800 */
[----:B------:R-:W3:Y:S01]  /*97fd0*/  LDL.LU R12, [R1+0x560] ;  /* 0x00056000010c7983 */ /* 0x000ee20000300800 */
[----:B------:R-:W3:Y:S04]  /*97fe0*/  LDL.LU R13, [R1+0x564] ;  /* 0x00056400010d7983 */ /* 0x000ee80000300800 */
[----:B0-----:R-:W3:Y:S01]  /*97ff0*/  LDL.LU R14, [R1+0x568] ;  /* 0x00056800010e7983 */ /* 0x001ee20000300800 */
[----:B-1----:R-:W3:Y:S02]  /*98000*/  LDL.LU R15, [R1+0x56c] ;  /* 0x00056c00010f7983 */ /* 0x002ee40000300800 */
[----:B---3--:R-:W-:Y:S11]  /*98010*/  HMMA.16816.F32.BF16 R12, R16, R22, R12 ;  /* 0x00000016100c723c */ /* 0x008ff6000004180c */
[----:B------:R-:W-:Y:S11]  /*98020*/  @!UPT UIADD3 URZ, URZ, URZ, URZ ;  /* 0x0000003f3f3ff290 */ /* 0x000ff6000fffe03f */
[----:B------:R-:W-:Y:S01]  /*98030*/  @!UPT UIADD3 URZ, URZ, URZ, URZ ;  /* 0x0000003f3f3ff290 */ /* 0x000fe2000fffe03f */
[----:B------:R0:W-:Y:S01]  /*98040*/  STL.64 [R1+0x560], R12 ;  /* 0x0005600c01007387 */ /* 0x0001e20000100a00 */
[----:B------:R-:W-:Y:S02]  /*98050*/  STL.64 [R1+0x568], R14 ;  /* 0x0005680e01007387 */ /* 0x000fe40000100a00 */
[----:B0-----:R-:W-:Y:S02]  /*98060*/  IMAD.MOV.U32 R12, RZ, RZ, R23 ;  /* 0x000000ffff0c7224 */ /* 0x001fe400078e0017 */
[----:B------:R-:W-:-:S03]  /*98070*/  IMAD.MOV.U32 R13, RZ, RZ, R22 ;  /* 0x000000ffff0d7224 */ /* 0x000fc600078e0016 */
[----:B------:R-:W-:Y:S02]  /*98080*/  STL [R1+0x3814], R12 ;  /* 0x0038140c01007387 */ /* 0x000fe40000100800 */
[----:B------:R4:W-:Y:S02]  /*98090*/  STL [R1+0x3810], R13 ;  /* 0x0038100d01007387 */ /* 0x0009e40000100800 */
[----:B----4-:R-:W-:Y:S11]  /*980a0*/  HMMA.16816.F32.BF16 R12, R16, R10, R24 ;  /* 0x0000000a100c723c */ /* 0x010ff60000041818 */
[----:B------:R-:W-:Y:S11]  /*980b0*/  @!UPT UIADD3 URZ, URZ, URZ, URZ ;  /* 0x0000003f3f3ff290 */ /* 0x000ff6000fffe03f */
[----:B------:R-:W-:Y:S01]  /*980c0*/  @!UPT UIADD3 URZ, URZ, URZ, URZ ;  /* 0x0000003f3f3ff290 */ /* 0x000fe2000fffe03f */
[----:B------:R0:W-:Y:S01]  /*980d0*/  STL.64 [R1+0x550], R12 ;  /* 0x0005500c01007387 */ /* 0x0001e20000100a00 */
[----:B------:R1:W-:Y:S03]  /*980e0*/  STL.64 [R1+0x558], R14 ;  /* 0x0005580e01007387 */ /* 0x0003e60000100a00 */
[----:B0-----:R-:W3:Y:S01]  /*980f0*/  LDL.LU R12, [R1+0x540] ;  /* 0x00054000010c7983 */ /* 0x001ee20000300800 */
[----:B------:R-:W3:Y:S02]  /*98100*/  LDL.LU R13, [R1+0x544] ;  /* 0x00054400010d7983 */ /* 0x000ee40000300800 */
[----:B-1----:R-:W3:Y:S02]  /*98110*/  LDL.LU R14, [R1+0x548] ;  /* 0x00054800010e7983 */ /* 0x002ee40000300800 */
[----:B------:R-:W3:Y:S01]  /*98120*/  LDL.LU R15, [R1+0x54c] ;  /* 0x00054c00010f7983 */ /* 0x000ee20000300800 */
[----:B------:R-:W4:Y:S04]  /*98130*/  LDL.LU.64 R22, [R1+0xf8] ;  /* 0x0000f80001167983 */ /* 0x000f280000300a00 */
[----:B----4-:R0:W-:Y:S04]  /*98140*/  STL.64 [R1+0x3998], R22 ;  /* 0x0039981601007387 */ /* 0x0101e80000100a00 */
[----:B0-----:R-:W4:Y:S04]  /*98150*/  LDL.LU.64 R22, [R1+0x108] ;  /* 0x0001080001167983 */ /* 0x001f280000300a00 */
[----:B----4-:R0:W-:Y:S04]  /*98160*/  STL.64 [R1+0x39a8], R22 ;  /* 0x0039a81601007387 */ /* 0x0101e80000100a00 */
[----:B0-----:R-:W4:Y:S04]  /*98170*/  LDL.LU.64 R22, [R1+0x118] ;  /* 0x0001180001167983 */ /* 0x001f280000300a00 */
[----:B----4-:R0:W-:Y:S04]  /*98180*/  STL.64 [R1+0x39b0], R22 ;  /* 0x0039b01601007387 */ /* 0x0101e80000100a00 */
[----:B0-----:R-:W4:Y:S04]  /*98190*/  LDL.LU.64 R22, [R1+0x128] ;  /* 0x0001280001167983 */ /* 0x001f280000300a00 */
[----:B----4-:R0:W-:Y:S04]  /*981a0*/  STL.64 [R1+0x39c8], R22 ;  /* 0x0039c81601007387 */ /* 0x0101e80000100a00 */
[----:B0-----:R-:W4:Y:S01]  /*981b0*/  LDL.LU.64 R22, [R1+0x138] ;  /* 0x0001380001167983 */ /* 0x001f220000300a00 */
[----:B------:R-:W-:-:S02]  /*981c0*/  IMAD.MOV.U32 R5, RZ, RZ, R10 ;  /* 0x000000ffff057224 */ /* 0x000fc400078e000a */
[----:B------:R-:W-:Y:S01]  /*981d0*/  IMAD.MOV.U32 R4, RZ, RZ, R11 ;  /* 0x000000ffff047224 */ /* 0x000fe200078e000b */
[----:B----4-:R0:W-:Y:S04]  /*981e0*/  STL.64 [R1+0x39d0], R22 ;  /* 0x0039d01601007387 */ /* 0x0101e80000100a00 */
[----:B0-----:R-:W3:Y:S01]  /*981f0*/  LDL.LU.64 R22, [R1+0x148] ;  /* 0x0001480001167983 */ /* 0x001ee20000300a00 */
[----:B------:R-:W4:Y:S02]  /*98200*/  LDL R10, [R1+0xe8] ;  /* 0x0000e800010a7983 */ /* 0x000f240000100800 */
[----:B------:R-:W4:Y:S02]  /*98210*/  LDL R11, [R1+0xec] ;  /* 0x0000ec00010b7983 */ /* 0x000f240000100800 */
[----:B----4-:R0:W-:Y:S01]  /*98220*/  STL.64 [R1+0x39a0], R10 ;  /* 0x0039a00a01007387 */ /* 0x0101e20000100a00 */
[----:B------:R-:W4:Y:S02]  /*98230*/  LDL.LU R8, [R1+0x500] ;  /* 0x0005000001087983 */ /* 0x000f240000300800 */
[----:B------:R-:W4:Y:S01]  /*98240*/  LDL.LU R9, [R1+0x504] ;  /* 0x0005040001097983 */ /* 0x000f220000300800 */
[----:B0-----:R-:W2:Y:S01]  /*98250*/  LDL.LU R10, [R1+0x508] ;  /* 0x00050800010a7983 */ /* 0x001ea20000300800 */
[----:B------:R-:W2:Y:S01]  /*98260*/  LDL.LU R11, [R1+0x50c] ;  /* 0x00050c00010b7983 */ /* 0x000ea20000300800 */
[----:B---3--:R-:W-:Y:S02]  /*98270*/  HMMA.16816.F32.BF16 R12, R16, R22, R12 ;  /* 0x00000016100c723c */ /* 0x008fe4000004180c */
[----:B--2---:R-:W-:Y:S01]  /*98280*/  STL.64 [R1+0x39c0], R10 ;  /* 0x0039c00a01007387 */ /* 0x004fe20000100a00 */
[----:B----4-:R0:W-:Y:S03]  /*98290*/  STL.64 [R1+0x39b8], R8 ;  /* 0x0039b80801007387 */ /* 0x0101e60000100a00 */
        /* <DEDUP_REMOVED lines=8> */
[----:B------:R-:W-:Y:S01]  /*98320*/  STL [R1+0x381c], R4 ;  /* 0x00381c0401007387 */ /* 0x000fe20000100800 */
[----:B------:R-:W-:Y:S04]  /*98330*/  STL [R1+0x3818], R5 ;  /* 0x0038180501007387 */ /* 0x000fe80000100800 */
[----:B------:R-:W-:Y:S02]  /*98340*/  STL.64 [R1+0x540], R12 ;  /* 0x0005400c01007387 */ /* 0x000fe40000100a00 */
[----:B------:R0:W-:Y:S02]  /*98350*/  STL.64 [R1+0x548], R14 ;  /* 0x0005480e01007387 */ /* 0x0001e40000100a00 */
[----:B0-----:R-:W-:-:S02]  /*98360*/  IMAD.MOV.U32 R15, RZ, RZ, R23 ;  /* 0x000000ffff0f7224 */ /* 0x001fc400078e0017 */
[----:B------:R-:W-:Y:S02]  /*98370*/  IMAD.MOV.U32 R14, RZ, RZ, R22 ;  /* 0x000000ffff0e7224 */ /* 0x000fe400078e0016 */
[----:B------:R-:W4:Y:S01]  /*98380*/  LDL.LU.64 R22, [R1+0x39d0] ;  /* 0x0039d00001167983 */ /* 0x000f220000300a00 */
[----:B------:R-:W-:Y:S02]  /*98390*/  STL [R1+0x3824], R15 ;  /* 0x0038240f01007387 */ /* 0x000fe40000100800 */
[----:B------:R0:W-:Y:S02]  /*983a0*/  STL [R1+0x3820], R14 ;  /* 0x0038200e01007387 */ /* 0x0001e40000100800 */
[----:B------:R-:W4:Y:S01]  /*983b0*/  LDL.LU R12, [R1+0x530] ;  /* 0x00053000010c7983 */ /* 0x000f220000300800 */
[----:B------:R-:W4:Y:S04]  /*983c0*/  LDL.LU R13, [R1+0x534] ;  /* 0x00053400010d7983 */ /* 0x000f280000300800 */
[----:B0-----:R-:W4:Y:S01]  /*983d0*/  LDL.LU R14, [R1+0x538] ;  /* 0x00053800010e7983 */ /* 0x001f220000300800 */
[----:B------:R-:W4:Y:S02]  /*983e0*/  LDL.LU R15, [R1+0x53c] ;  /* 0x00053c00010f7983 */ /* 0x000f240000300800 */
[C---:B----4-:R-:W-:Y:S11]  /*983f0*/  HMMA.16816.F32.BF16 R12, R16.reuse, R22, R12 ;  /* 0x00000016100c723c */ /* 0x050ff6000004180c */
[----:B------:R-:W-:Y:S11]  /*98400*/  @!UPT UIADD3 URZ, URZ, URZ, URZ ;  /* 0x0000003f3f3ff290 */ /* 0x000ff6000fffe03f */
[----:B------:R-:W-:Y:S01]  /*98410*/  @!UPT UIADD3 URZ, URZ, URZ, URZ ;  /* 0x0000003f3f3ff290 */ /* 0x000fe2000fffe03f */
[----:B------:R0:W-:Y:S01]  /*98420*/  STL.64 [R1+0x530], R12 ;  /* 0x0005300c01007387 */ /* 0x0001e20000100a00 */
[----:B------:R-:W-:Y:S02]  /*98430*/  STL.64 [R1+0x538], R14 ;  /* 0x0005380e01007387 */ /* 0x000fe40000100a00 */
[----:B0-----:R-:W-:Y:S02]  /*98440*/  IMAD.MOV.U32 R12, RZ, RZ, R22 ;  /* 0x000000ffff0c7224 */ /* 0x001fe400078e0016 */
[----:B------:R-:W-:Y:S02]  /*98450*/  IMAD.MOV.U32 R13, RZ, RZ, R23 ;  /* 0x000000ffff0d7224 */ /* 0x000fe400078e0017 */
[----:B------:R-:W2:Y:S03]  /*98460*/  LDL.LU.64 R22, [R1+0x39c8] ;  /* 0x0039c80001167983 */ /* 0x000ea60000300a00 */
[----:B------:R-:W-:Y:S02]  /*98470*/  STL [R1+0x382c], R13 ;  /* 0x00382c0d01007387 */ /* 0x000fe40000100800 */
[----:B------:R0:W-:Y:S02]  /*98480*/  STL [R1+0x3828], R12 ;  /* 0x0038280c01007387 */ /* 0x0001e40000100800 */
[----:B0-----:R-:W4:Y:S01]  /*98490*/  LDL.LU R12, [R1+0x510] ;  /* 0x00051000010c7983 */ /* 0x001f220000300800 */
[----:B------:R-:W4:Y:S02]  /*984a0*/  LDL.LU R13, [R1+0x514] ;  /* 0x00051400010d7983 */ /* 0x000f240000300800 */
[----:B------:R-:W4:Y:S02]  /*984b0*/  LDL.LU R14, [R1+0x518] ;  /* 0x00051800010e7983 */ /* 0x000f240000300800 */
[----:B------:R-:W4:Y:S01]  /*984c0*/  LDL.LU R15, [R1+0x51c] ;  /* 0x00051c00010f7983 */ /* 0x000f220000300800 */
        /* <DEDUP_REMOVED lines=9> */
[----:B------:R-:W-:Y:S01]  /*98560*/  STL [R1+0x3834], R5 ;  /* 0x0038340501007387 */ /* 0x000fe20000100800 */
[----:B------:R-:W-:Y:S01]  /*98570*/  STL [R1+0x3830], R4 ;  /* 0x0038300401007387 */ /* 0x000fe20000100800 */
[C---:B----4-:R-:W-:Y:S11]  /*98580*/  HMMA.16816.F32.BF16 R12, R16.reuse, R22, R12 ;  /* 0x00000016100c723c */ /* 0x050ff6000004180c */
[----:B------:R-:W-:Y:S11]  /*98590*/  @!UPT UIADD3 URZ, URZ, URZ, URZ ;  /* 0x0000003f3f3ff290 */ /* 0x000ff6000fffe03f */
[----:B------:R-:W-:Y:S01]  /*985a0*/  @!UPT UIADD3 URZ, URZ, URZ, URZ ;  /* 0x0000003f3f3ff290 */ /* 0x000fe2000fffe03f */
[----:B------:R-:W-:Y:S01]  /*985b0*/  STL.64 [R1+0x900], R12 ;  /* 0x0009000c01007387 */ /* 0x000fe20000100a00 */
[----:B------:R0:W-:Y:S02]  /*985c0*/  STL.64 [R1+0x908], R14 ;  /* 0x0009080e01007387 */ /* 0x0001e40000100a00 */
[----:B0-----:R-:W-:Y:S02]  /*985d0*/  IMAD.MOV.U32 R15, RZ, RZ, R22 ;  /* 0x000000ffff0f7224 */ /* 0x001fe400078e0016 */
[----:B------:R-:W-:Y:S02]  /*985e0*/  IMAD.MOV.U32 R14, RZ, RZ, R23 ;  /* 0x000000ffff0e7224 */ /* 0x000fe400078e0017 */
[----:B------:R-:W2:Y:S02]  /*985f0*/  LDL.LU.64 R22, [R1+0x39a8] ;  /* 0x0039a80001167983 */ /* 0x000ea40000300a00 */
[----:B--2---:R-:W-:Y:S01]  /*98600*/  HMMA.16816.F32.BF16 R8, R16, R22, R8 ;  /* 0x000000161008723c */ /* 0x004fe20000041808 */
[----:B------:R-:W-:-:S02]  /*98610*/  IMAD.MOV.U32 R13, RZ, RZ, R22 ;  /* 0x000000ffff0d7224 */ /* 0x000fc400078e0016 */
[----:B------:R-:W-:Y:S11]  /*98620*/  IMAD.MOV.U32 R12, RZ, RZ, R23 ;  /* 0x000000ffff0c7224 */ /* 0x000ff600078e0017 */
[----:B------:R-:W-:Y:S09]  /*98630*/  @!UPT UIADD3 URZ, URZ, URZ, URZ ;  /* 0x0000003f3f3ff290 */ /* 0x000ff2000fffe03f */
[----:B------:R-:W-:Y:S01]  /*98640*/  STL.64 [R1+0x8f0], R8 ;  /* 0x0008f00801007387 */ /* 0x000fe20000100a00 */
[----:B------:R0:W-:Y:S03]  /*98650*/  STL.64 [R1+0x8f8], R10 ;  /* 0x0008f80a01007387 */ /* 0x0001e60000100a00 */
[----:B0-----:R-:W3:Y:S01]  /*98660*/  LDL.LU.64 R10, [R1+0x39a0] ;  /* 0x0039a000010a7983 */ /* 0x001ee20000300a00 */
[----:B------:R-:W2:Y:S02]  /*98670*/  LDL.LU.64 R22, [R1+0x3998] ;  /* 0x0039980001167983 */ /* 0x000ea40000300a00 */
[----:B------:R-:W-:Y:S02]  /*98680*/  STL.64 [R1+0x3840], R14 ;  /* 0x0038400e01007387 */ /* 0x000fe40000100a00 */
[----:B------:R0:W-:Y:S02]  /*98690*/  STL.64 [R1+0x3838], R12 ;  /* 0x0038380c01007387 */ /* 0x0001e40000100a00 */
[----:B0-----:R-:W2:Y:S01]  /*986a0*/  LDL.LU R12, [R1+0x4f0] ;  /* 0x0004f000010c7983 */ /* 0x001ea20000300800 */
[----:B------:R-:W2:Y:S02]  /*986b0*/  LDL.LU R13, [R1+0x4f4] ;  /* 0x0004f400010d7983 */ /* 0x000ea40000300800 */
[----:B------:R-:W2:Y:S02]  /*986c0*/  LDL.LU R14, [R1+0x4f8] ;  /* 0x0004f800010e7983 */ /* 0x000ea40000300800 */
[----:B------:R-:W2:Y:S01]  /*986d0*/  LDL.LU R15, [R1+0x4fc] ;  /* 0x0004fc00010f7983 */ /* 0x000ea20000300800 */
[C---:B---3--:R-:W-:Y:S08]  /*986e0*/  HMMA.16816.F32.BF16 R8, R16.reuse, R10, R24 ;  /* 0x0000000a1008723c */ /* 0x048ff00000041818 */
[----:B--2---:R-:W-:Y:S01]  /*986f0*/  HMMA.16816.F32.BF16 R12, R16, R22, R12 ;  /* 0x00000016100c723c */ /* 0x004fe2000004180c */
[----:B------:R-:W-:-:S02]  /*98700*/  IMAD.MOV.U32 R5, RZ, RZ, R22 ;  /* 0x000000ffff057224 */ /* 0x000fc400078e0016 */
[----:B------:R-:W-:Y:S11]  /*98710*/  IMAD.MOV.U32 R4, RZ, RZ, R23 ;  /* 0x000000ffff047224 */ /* 0x000ff600078e0017 */
[----:B------:R-:W-:Y:S09]  /*98720*/  @!UPT UIADD3 URZ, URZ, URZ, URZ ;  /* 0x0000003f3f3ff290 */ /* 0x000ff2000fffe03f */
[----:B------:R-:W-:Y:S01]  /*98730*/  STL.64 [R1+0x8e0], R12 ;  /* 0x0008e00c01007387 */ /* 0x000fe20000100a00 */
[----:B------:R-:W-:Y:S02]  /*98740*/  STL.64 [R1+0x8e8], R14 ;  /* 0x0008e80e01007387 */ /* 0x000fe40000100a00 */
[----:B------:R-:W-:Y:S02]  /*98750*/  STL.64 [R1+0x3860], R6 ;  /* 0x0038600601007387 */ /* 0x000fe40000100a00 */
[----:B------:R0:W-:Y:S02]  /*98760*/  STL.64 [R1+0x3858], R4 ;  /* 0x0038580401007387 */ /* 0x0001e40000100a00 */
[----:B0-----:R-:W2:Y:S01]  /*98770*/  LDL.LU R4, [R1+0x470] ;  /* 0x0004700001047983 */ /* 0x001ea20000300800 */
[----:B------:R-:W-:Y:S02]  /*98780*/  STL.64 [R1+0x8d0], R8 ;  /* 0x0008d00801007387 */ /* 0x000fe40000100a00 */
[----:B------:R-:W-:Y:S02]  /*98790*/  STL.64 [R1+0x8d8], R10 ;  /* 0x0008d80a01007387 */ /* 0x000fe40000100a00 */
        /* <DEDUP_REMOVED lines=8> */
[----:B------:R-:W3:Y:S01]  /*98820*/  LDL.LU R7, [R1+0x48c] ;  /* 0x00048c0001077983 */ /* 0x000ee20000300800 */
[----:B------:R-:W4:Y:S01]  /*98830*/  LDL.LU R8, [R1+0x4d0] ;  /* 0x0004d00001087983 */ /* 0x000f220000300800 */
[----:B------:R-:W4:Y:S02]  /*98840*/  LDL.LU R9, [R1+0x4d4] ;  /* 0x0004d40001097983 */ /* 0x000f240000300800 */
[----:B------:R-:W4:Y:S02]  /*98850*/  LDL.LU R10, [R1+0x4d8] ;  /* 0x0004d800010a7983 */ /* 0x000f240000300800 */
[----:B------:R-:W4:Y:S01]  /*98860*/  LDL.LU R11, [R1+0x4dc] ;  /* 0x0004dc00010b7983 */ /* 0x000f220000300800 */
[----:B------:R-:W2:Y:S01]  /*98870*/  LDL.LU R24, [R1+0x4c0] ;  /* 0x0004c00001187983 */ /* 0x000ea20000300800 */
[----:B------:R-:W2:Y:S02]  /*98880*/  LDL.LU R25, [R1+0x4c4] ;  /* 0x0004c40001197983 */ /* 0x000ea40000300800 */
[----:B------:R-:W2:Y:S02]  /*98890*/  LDL.LU R26, [R1+0x4c8] ;  /* 0x0004c800011a7983 */ /* 0x000ea40000300800 */
[----:B------:R-:W2:Y:S02]  /*988a0*/  LDL.LU R27, [R1+0x4cc] ;  /* 0x0004cc00011b7983 */ /* 0x000ea40000300800 */
[----:B--2---:R0:W-:Y:S01]  /*988b0*/  STL.64 [R1+0x3988], R26 ;  /* 0x0039881a01007387 */ /* 0x0041e20000100a00 */
[----:B------:R-:W-:Y:S03]  /*988c0*/  STL.64 [R1+0x3980], R24 ;  /* 0x0039801801007387 */ /* 0x000fe60000100a00 */
[----:B0-----:R-:W4:Y:S01]  /*988d0*/  LDL.LU.64 R26, [R1+0xd8] ;  /* 0x0000d800011a7983 */ /* 0x001f220000300a00 */
[----:B------:R-:W2:Y:S02]  /*988e0*/  LDL.LU R20, [R1+0x4b0] ;  /* 0x0004b00001147983 */ /* 0x000ea40000300800 */
[----:B------:R-:W2:Y:S02]  /*988f0*/  LDL.LU R21, [R1+0x4b4] ;  /* 0x0004b40001157983 */ /* 0x000ea40000300800 */
[----:B------:R-:W2:Y:S01]  /*98900*/  LDL.LU R22, [R1+0x4b8] ;  /* 0x0004b80001167983 */ /* 0x000ea20000300800 */
[----:B------:R-:W2:Y:S04]  /*98910*/  LDL.LU R23, [R1+0x4bc] ;  /* 0x0004bc0001177983 */ /* 0x000ea80000300800 */
[----:B--2---:R0:W-:Y:S01]  /*98920*/  STL.64 [R1+0x3970], R22 ;  /* 0x0039701601007387 */ /* 0x0041e20000100a00 */
[----:B------:R-:W-:Y:S03]  /*98930*/  STL.64 [R1+0x3968], R20 ;  /* 0x0039681401007387 */ /* 0x000fe60000100a00 */
[----:B0-----:R-:W2:Y:S01]  /*98940*/  LDL.LU.64 R22, [R1+0xc8] ;  /* 0x0000c80001167983 */ /* 0x001ea20000300a00 */
[----:B---3--:R0:W-:Y:S02]  /*98950*/  STL.64 [R1+0x3930], R6 ;  /* 0x0039300601007387 */ /* 0x0081e40000100a00 */
[----:B------:R-:W-:Y:S01]  /*98960*/  STL.64 [R1+0x3928], R4 ;  /* 0x0039280401007387 */ /* 0x000fe20000100a00 */
[----:B0-----:R-:W3:Y:S04]  /*98970*/  LDL.LU.64 R6, [R1+0x98] ;  /* 0x0000980001067983 */ /* 0x001ee80000300a00 */
[----:B---3--:R0:W-:Y:S04]  /*98980*/  STL.64 [R1+0x3940], R6 ;  /* 0x0039400601007387 */ /* 0x0081e80000100a00 */
[----:B0-----:R-:W3:Y:S04]  /*98990*/  LDL.LU.64 R6, [R1+0xa8] ;  /* 0x0000a80001067983 */ /* 0x001ee80000300a00 */
[----:B---3--:R0:W-:Y:S04]  /*989a0*/  STL.64 [R1+0x3958], R6 ;  /* 0x0039580601007387 */ /* 0x0081e80000100a00 */
[----:B0-----:R-:W3:Y:S01]  /*989b0*/  LDL.LU.64 R6, [R1+0xb8] ;  /* 0x0000b80001067983 */ /* 0x001ee20000300a00 */
[----:B------:R-:W2:Y:S01]  /*989c0*/  LDL.LU.64 R14, [R1+0x78] ;  /* 0x00007800010e7983 */ /* 0x000ea20000300a00 */
[----:B----4-:R-:W-:Y:S02]  /*989d0*/  HMMA.16816.F32.BF16 R8, R16, R26, R8 ;  /* 0x0000001a1008723c */ /* 0x010fe40000041808 */
[----:B--2---:R0:W-:Y:S01]  /*989e0*/  STL.64 [R1+0x3938], R14 ;  /* 0x0039380e01007387 */ /* 0x0041e20000100a00 */
[----:B------:R-:W2:Y:S02]  /*989f0*/  LDL.LU R12, [R1+0x490] ;  /* 0x00049000010c7983 */ /* 0x000ea40000300800 */
[----:B------:R-:W2:Y:S01]  /*98a00*/  LDL.LU R13, [R1+0x494] ;  /* 0x00049400010d7983 */ /* 0x000ea20000300800 */
[----:B0-----:R-:W4:Y:S01]  /*98a10*/  LDL.LU R14, [R1+0x498] ;  /* 0x00049800010e7983 */ /* 0x001f220000300800 */
[----:B------:R-:W4:Y:S03]  /*98a20*/  LDL.LU R15, [R1+0x49c] ;  /* 0x00049c00010f7983 */ /* 0x000f260000300800 */
[----:B----4-:R-:W-:Y:S01]  /*98a30*/  STL.64 [R1+0x3950], R14 ;  /* 0x0039500e01007387 */ /* 0x010fe20000100a00 */
[----:B--2---:R0:W-:Y:S03]  /*98a40*/  STL.64 [R1+0x3948], R12 ;  /* 0x0039480c01007387 */ /* 0x0041e60000100a00 */
[----:B0-----:R-:W2:Y:S01]  /*98a50*/  LDL.LU R12, [R1+0x4a0] ;  /* 0x0004a000010c7983 */ /* 0x001ea20000300800 */
[----:B------:R-:W2:Y:S02]  /*98a60*/  LDL.LU R13, [R1+0x4a4] ;  /* 0x0004a400010d7983 */ /* 0x000ea40000300800 */
[----:B------:R-:W2:Y:S02]  /*98a70*/  LDL.LU R14, [R1+0x4a8] ;  /* 0x0004a800010e7983 */ /* 0x000ea40000300800 */
[----:B------:R-:W2:Y:S04]  /*98a80*/  LDL.LU R15, [R1+0x4ac] ;  /* 0x0004ac00010f7983 */ /* 0x000ea80000300800 */
[----:B------:R0:W-:Y:S01]  /*98a90*/  STL.64 [R1+0x8c0], R8 ;  /* 0x0008c00801007387 */ /* 0x0001e20000100a00 */
[----:B------:R1:W-:Y:S02]  /*98aa0*/  STL.64 [R1+0x8c8], R10 ;  /* 0x0008c80a01007387 */ /* 0x0003e40000100a00 */
[----:B0-----:R-:W-:Y:S01]  /*98ab0*/  IMAD.MOV.U32 R9, RZ, RZ, R26 ;  /* 0x000000ffff097224 */ /* 0x001fe200078e001a */
[----:B-1----:R-:W4:Y:S01]  /*98ac0*/  LDL.LU.64 R10, [R1+0x3990] ;  /* 0x00399000010a7983 */ /* 0x002f220000300a00 */
[----:B------:R-:W-:-:S02]  /*98ad0*/  IMAD.MOV.U32 R8, RZ, RZ, R27 ;  /* 0x000000ffff087224 */ /* 0x000fc400078e001b */
[----:B------:R-:W2:Y:S02]  /*98ae0*/  LDL.LU.64 R26, [R1+0x3988] ;  /* 0x00398800011a7983 */ /* 0x000ea40000300a00 */
[----:B------:R-:W2:Y:S02]  /*98af0*/  LDL.LU.64 R24, [R1+0x3980] ;  /* 0x0039800001187983 */ /* 0x000ea40000300a00 */
[C---:B--2---:R-:W-:Y:S01]  /*98b00*/  HMMA.16816.F32.BF16 R24, R16.reuse, R22, R24 ;  /* 0x000000161018723c */ /* 0x044fe20000041818 */
[----:B----4-:R0:W-:Y:S01]  /*98b10*/  STL.64 [R1+0x3870], R10 ;  /* 0x0038700a01007387 */ /* 0x0101e20000100a00 */
[----:B------:R-:W-:Y:S03]  /*98b20*/  STL.64 [R1+0x3868], R8 ;  /* 0x0038680801007387 */ /* 0x000fe60000100a00 */
[----:B0-----:R-:W2:Y:S11]  /*98b30*/  LDL.LU.64 R10, [R1+0x88] ;  /* 0x00008800010a7983 */ /* 0x001eb60000300a00 */
[----:B------:R-:W-:Y:S07]  /*98b40*/  @!UPT UIADD3 URZ, URZ, URZ, URZ ;  /* 0x0000003f3f3ff290 */ /* 0x000fee000fffe03f */
[----:B------:R0:W-:Y:S01]  /*98b50*/  STL.64 [R1+0x8b0], R24 ;  /* 0x0008b01801007387 */ /* 0x0001e20000100a00 */
[----:B------:R1:W-:Y:S02]  /*98b60*/  STL.64 [R1+0x8b8], R26 ;  /* 0x0008b81a01007387 */ /* 0x0003e40000100a00 */
[----:B0-----:R-:W-:Y:S01]  /*98b70*/  IMAD.MOV.U32 R25, RZ, RZ, R22 ;  /* 0x000000ffff197224 */ /* 0x001fe200078e0016 */
[----:B-1----:R-:W4:Y:S01]  /*98b80*/  LDL.LU.64 R26, [R1+0x3978] ;  /* 0x00397800011a7983 */ /* 0x002f220000300a00 */
[----:B------:R-:W-:Y:S02]  /*98b90*/  IMAD.MOV.U32 R24, RZ, RZ, R23 ;  /* 0x000000ffff187224 */ /* 0x000fe400078e0017 */
[----:B------:R-:W3:Y:S02]  /*98ba0*/  LDL.LU.64 R22, [R1+0x3970] ;  /* 0x0039700001167983 */ /* 0x000ee40000300a00 */
[----:B------:R-:W3:Y:S01]  /*98bb0*/  LDL.LU.64 R20, [R1+0x3968] ;  /* 0x0039680001147983 */ /* 0x000ee20000300a00 */
[----:B------:R-:W-:Y:S01]  /*98bc0*/  STL [R1+0x3660], R24 ;  /* 0x0036601801007387 */ /* 0x000fe20000100800 */
[----:B------:R-:W-:Y:S01]  /*98bd0*/  STL [R1+0x365c], R25 ;  /* 0x00365c1901007387 */ /* 0x000fe20000100800 */
[C---:B---3--:R-:W-:Y:S11]  /*98be0*/  HMMA.16816.F32.BF16 R20, R16.reuse, R6, R20 ;  /* 0x000000061014723c */ /* 0x048ff60000041814 */
[----:B------:R-:W-:Y:S11]  /*98bf0*/  @!UPT UIADD3 URZ, URZ, URZ, URZ ;  /* 0x0000003f3f3ff290 */ /* 0x000ff6000fffe03f */
[----:B------:R-:W-:Y:S01]  /*98c00*/  @!UPT UIADD3 URZ, URZ, URZ, URZ ;  /* 0x0000003f3f3ff290 */ /* 0x000fe2000fffe03f */
[----:B------:R0:W-:Y:S01]  /*98c10*/  STL.64 [R1+0x840], R20 ;  /* 0x0008401401007387 */ /* 0x0001e20000100a00 */
[----:B------:R1:W-:Y:S02]  /*98c20*/  STL.64 [R1+0x848], R22 ;  /* 0x0008481601007387 */ /* 0x0003e40000100a00 */
[----:B0-----:R-:W-:Y:S01]  /*98c30*/  IMAD.MOV.U32 R21, RZ, RZ, R6 ;  /* 0x000000ffff157224 */ /* 0x001fe200078e0006 */
[----:B-1----:R-:W3:Y:S01]  /*98c40*/  LDL.LU.64 R22, [R1+0x3960] ;  /* 0x0039600001167983 */ /* 0x002ee20000300a00 */
[----:B------:R-:W-:Y:S02]  /*98c50*/  IMAD.MOV.U32 R20, RZ, RZ, R7 ;  /* 0x000000ffff147224 */ /* 0x000fe400078e0007 */
[----:B------:R-:W2:Y:S03]  /*98c60*/  LDL.LU.64 R6, [R1+0x3958] ;  /* 0x0039580001067983 */ /* 0x000ea60000300a00 */
        /* <DEDUP_REMOVED lines=34> */
[----:B------:R-:W-:Y:S01]  /*98e90*/  STL [R1+0x367c], R25 ;  /* 0x00367c1901007387 */ /* 0x000fe20000100800 */
[----:B--2---:R-:W-:Y:S11]  /*98ea0*/  HMMA.16816.F32.BF16 R4, R16, R14, R4 ;  /* 0x0000000e1004723c */ /* 0x004ff60000041804 */
[----:B------:R-:W-:Y:S11]  /*98eb0*/  @!UPT UIADD3 URZ, URZ, URZ, URZ ;  /* 0x0000003f3f3ff290 */ /* 0x000ff6000fffe03f */
[----:B------:R-:W-:Y:S01]  /*98ec0*/  @!UPT UIADD3 URZ, URZ, URZ, URZ ;  /* 0x0000003f3f3ff290 */ /* 0x000fe2000fffe03f */
[----:B------:R0:W-:Y:S01]  /*98ed0*/  STL.64 [R1+0x800], R4 ;  /* 0x0008000401007387 */ /* 0x0001e20000100a00 */
[----:B------:R1:W-:Y:S02]  /*98ee0*/  STL.64 [R1+0x808], R6 ;  /* 0x0008080601007387 */ /* 0x0003e40000100a00 */
[----:B------:R-:W2:Y:S02]  /*98ef0*/  LDL.LU.64 R10, [R1+0x8] ;  /* 0x00000800010a7983 */ /* 0x000ea40000300a00 */
[----:B--2---:R2:W-:Y:S01]  /*98f00*/  STL.64 [R1+0x3888], R10 ;  /* 0x0038880a01007387 */ /* 0x0045e20000100a00 */
[----:B0-----:R-:W3:Y:S02]  /*98f10*/  LDL.LU R4, [R1+0x3f0] ;  /* 0x0003f00001047983 */ /* 0x001ee40000300800 */
[----:B------:R-:W3:Y:S02]  /*98f20*/  LDL.LU R5, [R1+0x3f4] ;  /* 0x0003f40001057983 */ /* 0x000ee40000300800 */
[----:B-1----:R-:W3:Y:S01]  /*98f30*/  LDL.LU R6, [R1+0x3f8] ;  /* 0x0003f80001067983 */ /* 0x002ee20000300800 */
[----:B------:R-:W3:Y:S04]  /*98f40*/  LDL.LU R7, [R1+0x3fc] ;  /* 0x0003fc0001077983 */ /* 0x000ee80000300800 */
[----:B--2---:R-:W2:Y:S04]  /*98f50*/  LDL.LU.64 R10, [R1+0x18] ;  /* 0x00001800010a7983 */ /* 0x004ea80000300a00 */
[----:B--2---:R0:W-:Y:S04]  /*98f60*/  STL.64 [R1+0x38a0], R10 ;  /* 0x0038a00a01007387 */ /* 0x0041e80000100a00 */
[----:B0-----:R-:W2:Y:S01]  /*98f70*/  LDL.LU.64 R10, [R1+0x28] ;  /* 0x00002800010a7983 */ /* 0x001ea20000300a00 */
[----:B------:R-:W-:-:S02]  /*98f80*/  IMAD.MOV.U32 R21, RZ, RZ, R14 ;  /* 0x000000ffff157224 */ /* 0x000fc400078e000e */
[----:B------:R-:W-:Y:S01]  /*98f90*/  IMAD.MOV.U32 R24, RZ, RZ, R15 ;  /* 0x000000ffff187224 */ /* 0x000fe200078e000f */
[----:B--2---:R-:W-:Y:S01]  /*98fa0*/  STL.64 [R1+0x38b8], R10 ;  /* 0x0038b80a01007387 */ /* 0x004fe20000100a00 */
[----:B---3--:R-:W-:Y:S02]  /*98fb0*/  STL.64 [R1+0x3880], R6 ;  /* 0x0038800601007387 */ /* 0x008fe40000100a00 */
[----:B------:R0:W-:Y:S02]  /*98fc0*/  STL.64 [R1+0x3878], R4 ;  /* 0x0038780401007387 */ /* 0x0001e40000100a00 */
[----:B0-----:R-:W2:Y:S01]  /*98fd0*/  LDL.LU R4, [R1+0x400] ;  /* 0x0004000001047983 */ /* 0x001ea20000300800 */
[----:B------:R-:W2:Y:S02]  /*98fe0*/  LDL.LU R5, [R1+0x404] ;  /* 0x0004040001057983 */ /* 0x000ea40000300800 */
[----:B------:R-:W3:Y:S02]  /*98ff0*/  LDL.LU R6, [R1+0x408] ;  /* 0x0004080001067983 */ /* 0x000ee40000300800 */
[----:B------:R-:W3:Y:S01]  /*99000*/  LDL.LU R7, [R1+0x40c] ;  /* 0x00040c0001077983 */ /* 0x000ee20000300800 */
[----:B------:R-:W2:Y:S01]  /*99010*/  LDL.LU.64 R14, [R1+0x68] ;  /* 0x00006800010e7983 */ /* 0x000ea20000300a00 */
[----:B------:R-:W2:Y:S03]  /*99020*/  LDL.LU.64 R10, [R1+0x38] ;  /* 0x00003800010a7983 */ /* 0x000ea60000300a00 */
[----:B--2---:R0:W-:Y:S04]  /*99030*/  STL.64 [R1+0x38d0], R10 ;  /* 0x0038d00a01007387 */ /* 0x0041e80000100a00 */
[----:B0-----:R-:W2:Y:S04]  /*99040*/  LDL.LU.64 R10, [R1+0x48] ;  /* 0x00004800010a7983 */ /* 0x001ea80000300a00 */
[----:B--2---:R0:W-:Y:S04]  /*99050*/  STL.64 [R1+0x38e8], R10 ;  /* 0x0038e80a01007387 */ /* 0x0041e80000100a00 */
[----:B0-----:R-:W2:Y:S04]  /*99060*/  LDL.LU.64 R10, [R1+0x58] ;  /* 0x00005800010a7983 */ /* 0x001ea80000300a00 */
[----:B--2---:R0:W-:Y:S01]  /*99070*/  STL.64 [R1+0x3910], R10 ;  /* 0x0039100a01007387 */ /* 0x0041e20000100a00 */
[----:B------:R-:W2:Y:S02]  /*99080*/  LDL.LU R8, [R1+0x460] ;  /* 0x0004600001087983 */ /* 0x000ea40000300800 */
[----:B------:R-:W2:Y:S01]  /*99090*/  LDL.LU R9, [R1+0x464] ;  /* 0x0004640001097983 */ /* 0x000ea20000300800 */
[----:B0-----:R-:W2:Y:S01]  /*990a0*/  LDL.LU R10, [R1+0x468] ;  /* 0x00046800010a7983 */ /* 0x001ea20000300800 */
[----:B------:R-:W2:Y:S02]  /*990b0*/  LDL.LU R11, [R1+0x46c] ;  /* 0x00046c00010b7983 */ /* 0x000ea40000300800 */
[----:B---3--:R-:W-:Y:S02]  /*990c0*/  STL.64 [R1+0x3898], R6 ;  /* 0x0038980601007387 */ /* 0x008fe40000100a00 */
[----:B------:R0:W-:Y:S02]  /*990d0*/  STL.64 [R1+0x3890], R4 ;  /* 0x0038900401007387 */ /* 0x0001e40000100a00 */
[----:B0-----:R-:W3:Y:S01]  /*990e0*/  LDL.LU R4, [R1+0x410] ;  /* 0x0004100001047983 */ /* 0x001ee20000300800 */
[----:B------:R-:W3:Y:S02]  /*990f0*/  LDL.LU R5, [R1+0x414] ;  /* 0x0004140001057983 */ /* 0x000ee40000300800 */
[----:B------:R-:W2:Y:S02]  /*99100*/  LDL.LU R6, [R1+0x418] ;  /* 0x0004180001067983 */ /* 0x000ea40000300800 */
[----:B------:R-:W2:Y:S02]  /*99110*/  LDL.LU R7, [R1+0x41c] ;  /* 0x00041c0001077983 */ /* 0x000ea40000300800 */
[----:B--2---:R-:W-:Y:S01]  /*99120*/  STL.64 [R1+0x38b0], R6 ;  /* 0x0038b00601007387 */ /* 0x004fe20000100a00 */
[----:B---3--:R0:W-:Y:S03]  /*99130*/  STL.64 [R1+0x38a8], R4 ;  /* 0x0038a80401007387 */ /* 0x0081e60000100a00 */
        /* <DEDUP_REMOVED lines=10> */
[----:B------:R-:W-:Y:S01]  /*991e0*/  HMMA.16816.F32.BF16 R8, R16, R14, R8 ;  /* 0x0000000e1008723c */ /* 0x000fe20000041808 */
        /* <DEDUP_REMOVED lines=12> */
[----:B------:R-:W-:Y:S01]  /*992b0*/  STL [R1+0x3688], R24 ;  /* 0x0036881801007387 */ /* 0x000fe20000100800 */
[----:B------:R-:W-:Y:S02]  /*992c0*/  STL [R1+0x3684], R21 ;  /* 0x0036841501007387 */ /* 0x000fe40000100800 */
[----:B------:R-:W-:Y:S02]  /*992d0*/  STL.64 [R1+0x7f0], R8 ;  /* 0x0007f00801007387 */ /* 0x000fe40000100a00 */
[----:B------:R0:W-:Y:S02]  /*992e0*/  STL.64 [R1+0x7f8], R10 ;  /* 0x0007f80a01007387 */ /* 0x0001e40000100a00 */
[----:B0-----:R-:W2:Y:S01]  /*992f0*/  LDL.LU.64 R10, [R1+0x3910] ;  /* 0x00391000010a7983 */ /* 0x001ea20000300a00 */
[----:B------:R-:W-:-:S02]  /*99300*/  IMAD.MOV.U32 R20, RZ, RZ, R15 ;  /* 0x000000ffff147224 */ /* 0x000fc400078e000f */
[----:B------:R-:W-:Y:S02]  /*99310*/  IMAD.MOV.U32 R12, RZ, RZ, R22 ;  /* 0x000000ffff0c7224 */ /* 0x000fe400078e0016 */
[----:B------:R-:W-:Y:S01]  /*99320*/  IMAD.MOV.U32 R28, RZ, RZ, R14 ;  /* 0x000000ffff1c7224 */ /* 0x000fe200078e000e */
[----:B------:R-:W3:Y:S01]  /*99330*/  LDL.LU R22, [R1+0x390c] ;  /* 0x00390c0001167983 */ /* 0x000ee20000300800 */
[----:B------:R-:W-:Y:S02]  /*99340*/  IMAD.MOV.U32 R13, RZ, RZ, R23 ;  /* 0x000000ffff0d7224 */ /* 0x000fe400078e0017 */
[----:B------:R-:W3:Y:S02]  /*99350*/  LDL.LU R23, [R1+0x3908] ;  /* 0x0039080001177983 */ /* 0x000ee40000300800 */
[----:B----4-:R-:W-:Y:S02]  /*99360*/  IMAD.MOV.U32 R14, RZ, RZ, R26 ;  /* 0x000000ffff0e7224 */ /* 0x010fe400078e001a */
[----:B------:R-:W-:Y:S01]  /*99370*/  IMAD.MOV.U32 R15, RZ, RZ, R27 ;  /* 0x000000ffff0f7224 */ /* 0x000fe200078e001b */
[----:B------:R-:W4:Y:S01]  /*99380*/  LDL.LU R26, [R1+0x3904] ;  /* 0x00390400011a7983 */ /* 0x000f220000300800 */
[----:B------:R-:W4:Y:S02]  /*99390*/  LDL.LU R27, [R1+0x3900] ;  /* 0x00390000011b7983 */ /* 0x000f240000300800 */
        /* <DEDUP_REMOVED lines=50> */
[C---:B--2---:R-:W-:Y:S11]  /*996c0*/  HMMA.16816.F32.BF16 R4, R16.reuse, R10, R4 ;  /* 0x0000000a1004723c */ /* 0x044ff60000041804 */
[----:B------:R-:W-:Y:S11]  /*996d0*/  @!UPT UIADD3 URZ, URZ, URZ, URZ ;  /* 0x0000003f3f3ff290 */ /* 0x000ff6000fffe03f */
[----:B------:R-:W-:Y:S01]  /*996e0*/  @!UPT UIADD3 URZ, URZ, URZ, URZ ;  /* 0x0000003f3f3ff290 */ /* 0x000fe2000fffe03f */
[----:B------:R-:W-:Y:S01]  /*996f0*/  STL.64 [R1+0x760], R4 ;  /* 0x0007600401007387 */ /* 0x000fe20000100a00 */
[----:B------:R0:W-:Y:S03]  /*99700*/  STL.64 [R1+0x768], R6 ;  /* 0x0007680601007387 */ /* 0x0001e60000100a00 */
[----:B0-----:R-:W4:Y:S01]  /*99710*/  LDL.LU.64 R6, [R1+0x3880] ;  /* 0x0038800001067983 */ /* 0x001f220000300a00 */
[----:B------:R-:W4:Y:S02]  /*99720*/  LDL.LU.64 R4, [R1+0x3878] ;  /* 0x0038780001047983 */ /* 0x000f240000300a00 */
[----:B------:R-:W-:Y:S02]  /*99730*/  IMAD.MOV.U32 R25, RZ, RZ, R10 ;  /* 0x000000ffff197224 */ /* 0x000fe400078e000a */
[----:B------:R-:W-:Y:S02]  /*99740*/  IMAD.MOV.U32 R29, RZ, RZ, R11 ;  /* 0x000000ffff1d7224 */ /* 0x000fe400078e000b */
[----:B------:R-:W2:Y:S01]  /*99750*/  LDL.LU.64 R10, [R1+0x3870] ;  /* 0x00387000010a7983 */ /* 0x000ea20000300a00 */
[----:B------:R-:W2:Y:S01]  /*99760*/  LDL.LU.64 R8, [R1+0x3868] ;  /* 0x0038680001087983 */ /* 0x000ea20000300a00 */
[C---:B----4-:R-:W-:Y:S11]  /*99770*/  HMMA.16816.F32.BF16 R4, R16.reuse, R26, R4 ;  /* 0x0000001a1004723c */ /* 0x050ff60000041804 */
[----:B------:R-:W-:Y:S11]  /*99780*/  @!UPT UIADD3 URZ, URZ, URZ, URZ ;  /* 0x0000003f3f3ff290 */ /* 0x000ff6000fffe03f */
[----:B------:R-:W-:Y:S01]  /*99790*/  @!UPT UIADD3 URZ, URZ, URZ, URZ ;  /* 0x0000003f3f3ff290 */ /* 0x000fe2000fffe03f */
[----:B------:R-:W-:Y:S01]  /*997a0*/  STL.64 [R1+0x750], R4 ;  /* 0x0007500401007387 */ /* 0x000fe20000100a00 */
[----:B------:R0:W-:Y:S03]  /*997b0*/  STL.64 [R1+0x758], R6 ;  /* 0x0007580601007387 */ /* 0x0001e60000100a00 */
[----:B0-----:R-:W4:Y:S01]  /*997c0*/  LDL.LU.64 R6, [R1+0x3860] ;  /* 0x0038600001067983 */ /* 0x001f220000300a00 */
[----:B---3--:R-:W-:Y:S01]  /*997d0*/  HMMA.16816.F32.BF16 R12, R16, R22, R12 ;  /* 0x00000016100c723c */ /* 0x008fe2000004180c */
[----:B------:R-:W3:Y:S02]  /*997e0*/  LDL.LU.64 R4, [R1+0x3858] ;  /* 0x0038580001047983 */ /* 0x000ee40000300a00 */
[----:B------:R-:W-:Y:S01]  /*997f0*/  STL.64 [R1+0x3620], R26 ;  /* 0x0036201a01007387 */ /* 0x000fe20000100a00 */
[----:B------:R2:W-:Y:S02]  /*99800*/  STL.64 [R1+0x36a0], R24 ;  /* 0x0036a01801007387 */ /* 0x0005e40000100a00 */
[----:B--2---:R-:W-:-:S02]  /*99810*/  IMAD.MOV.U32 R24, RZ, RZ, R10 ;  /* 0x000000ffff187224 */ /* 0x004fc400078e000a */
[----:B------:R-:W-:Y:S01]  /*99820*/  IMAD.MOV.U32 R25, RZ, RZ, R11 ;  /* 0x000000ffff197224 */ /* 0x000fe200078e000b */
[----:B------:R-:W2:Y:S01]  /*99830*/  LDL.LU R10, [R1+0x3854] ;  /* 0x00385400010a7983 */ /* 0x000ea20000300800 */
[----:B------:R-:W2:Y:S02]  /*99840*/  LDL.LU R11, [R1+0x3850] ;  /* 0x00385000010b7983 */ /* 0x000ea40000300800 */
[----:B----4-:R-:W-:Y:S02]  /*99850*/  IMAD.MOV.U32 R26, RZ, RZ, R6 ;  /* 0x000000ffff1a7224 */ /* 0x010fe400078e0006 */
[----:B------:R-:W-:Y:S01]  /*99860*/  IMAD.MOV.U32 R27, RZ, RZ, R7 ;  /* 0x000000ffff1b7224 */ /* 0x000fe200078e0007 */
[----:B------:R-:W4:Y:S01]  /*99870*/  LDL.LU R6, [R1+0x384c] ;  /* 0x00384c0001067983 */ /* 0x000f220000300800 */
[----:B------:R-:W4:Y:S07]  /*99880*/  LDL.LU R7, [R1+0x3848] ;  /* 0x0038480001077983 */ /* 0x000f2e0000300800 */
[----:B------:R-:W-:Y:S02]  /*99890*/  STL.64 [R1+0x740], R12 ;  /* 0x0007400c01007387 */ /* 0x000fe40000100a00 */
[----:B------:R0:W-:Y:S02]  /*998a0*/  STL.64 [R1+0x748], R14 ;  /* 0x0007480e01007387 */ /* 0x0001e40000100a00 */
[----:B0-----:R-:W2:Y:S01]  /*998b0*/  LDL.LU.64 R14, [R1+0x3840] ;  /* 0x00384000010e7983 */ /* 0x001ea20000300a00 */
[----:B------:R-:W2:Y:S02]  /*998c0*/  LDL.LU.64 R12, [R1+0x3838] ;  /* 0x00383800010c7983 */ /* 0x000ea40000300a00 */
[----:B------:R-:W-:Y:S02]  /*998d0*/  STL.64 [R1+0x3610], R22 ;  /* 0x0036101601007387 */ /* 0x000fe40000100a00 */
[----:B------:R0:W-:Y:S02]  /*998e0*/  STL.64 [R1+0x36a8], R20 ;  /* 0x0036a81401007387 */ /* 0x0001e40000100a00 */
[----:B0-----:R-:W2:Y:S01]  /*998f0*/  LDL.LU R20, [R1+0x3d0] ;  /* 0x0003d00001147983 */ /* 0x001ea20000300800 */
[----:B------:R-:W2:Y:S02]  /*99900*/  LDL.LU R21, [R1+0x3d4] ;  /* 0x0003d40001157983 */ /* 0x000ea40000300800 */
[----:B------:R-:W2:Y:S02]  /*99910*/  LDL.LU R22, [R1+0x3d8] ;  /* 0x0003d80001167983 */ /* 0x000ea40000300800 */
[----:B------:R-:W2:Y:S01]  /*99920*/  LDL.LU R23, [R1+0x3dc] ;  /* 0x0003dc0001177983 */ /* 0x000ea20000300800 */
[----:B----4-:R-:W-:Y:S01]  /*99930*/  STL.64 [R1+0x37d0], R6 ;  /* 0x0037d00601007387 */ /* 0x010fe20000100a00 */
[C---:B--2---:R-:W-:Y:S08]  /*99940*/  HMMA.16816.F32.BF16 R20, R16.reuse, R6, R20 ;  /* 0x000000061014723c */ /* 0x044ff00000041814 */
[----:B------:R-:W-:Y:S11]  /*99950*/  HMMA.16816.F32.BF16 R16, R16, R10, R24 ;  /* 0x0000000a1010723c */ /* 0x000ff60000041818 */
[----:B------:R-:W-:Y:S04]  /*99960*/  @!UPT UIADD3 URZ, URZ, URZ, URZ ;  /* 0x0000003f3f3ff290 */ /* 0x000fe8000fffe03f */
[----:B------:R-:W-:Y:S01]  /*99970*/  STL.64 [R1+0x730], R20 ;  /* 0x0007301401007387 */ /* 0x000fe20000100a00 */
[----:B------:R3:W-:Y:S02]  /*99980*/  STL.64 [R1+0x738], R22 ;  /* 0x0007381601007387 */ /* 0x0007e40000100a00 */
[----:B------:R-:W-:Y:S02]  /*99990*/  STL.64 [R1+0x37c8], R10 ;  /* 0x0037c80a01007387 */ /* 0x000fe40000100a00 */
[----:B------:R-:W2:Y:S03]  /*999a0*/  LDL.LU R24, [R1+0x2e0] ;  /* 0x0002e00001187983 */ /* 0x000ea60000300800 */
[----:B------:R-:W-:Y:S01]  /*999b0*/  STL.64 [R1+0x710], R16 ;  /* 0x0007101001007387 */ /* 0x000fe20000100a00 */
[----:B------:R-:W-:Y:S02]  /*999c0*/  STL.64 [R1+0x718], R18 ;  /* 0x0007181201007387 */ /* 0x000fe40000100a00 */
[----:B------:R-:W2:Y:S02]  /*999d0*/  LDL.LU R25, [R1+0x2e4] ;  /* 0x0002e40001197983 */ /* 0x000ea40000300800 */
[----:B------:R-:W4:Y:S01]  /*999e0*/  LDL.LU R26, [R1+0x2e8] ;  /* 0x0002e800011a7983 */ /* 0x000f220000300800 */
[----:B------:R-:W4:Y:S01]  /*999f0*/  LDL.LU R27, [R1+0x2ec] ;  /* 0x0002ec00011b7983 */ /* 0x000f220000300800 */
[----:B---3--:R-:W-:-:S02]  /*99a00*/  IMAD.MOV.U32 R22, RZ, RZ, R5 ;  /* 0x000000ffff167224 */ /* 0x008fc400078e0005 */
[----:B------:R-:W-:Y:S01]  /*99a10*/  IMAD.MOV.U32 R23, RZ, RZ, R4 ;  /* 0x000000ffff177224 */ /* 0x000fe200078e0004 */
[----:B----4-:R-:W-:Y:S01]  /*99a20*/  STL.64 [R1+0x36b8], R26 ;  /* 0x0036b81a01007387 */ /* 0x010fe20000100a00 */
[----:B--2---:R-:W-:Y:S02]  /*99a30*/  STL.64 [R1+0x36b0], R24 ;  /* 0x0036b01801007387 */ /* 0x004fe40000100a00 */
[----:B------:R-:W2:Y:S02]  /*99a40*/  LDL.LU R5, [R1+0x3834] ;  /* 0x0038340001057983 */ /* 0x000ea40000300800 */
[----:B------:R-:W3:Y:S01]  /*99a50*/  LDL.LU R4, [R1+0x3830] ;  /* 0x0038300001047983 */ /* 0x000ee20000300800 */
[----:B------:R0:W-:Y:S02]  /*99a60*/  STL.64 [R1+0x36c0], R22 ;  /* 0x0036c01601007387 */ /* 0x0001e40000100a00 */
[----:B0-----:R-:W-:Y:S02]  /*99a70*/  IMAD.MOV.U32 R22, RZ, RZ, R13 ;  /* 0x000000ffff167224 */ /* 0x001fe400078e000d */
[----:B------:R-:W-:Y:S01]  /*99a80*/  IMAD.MOV.U32 R23, RZ, RZ, R12 ;  /* 0x000000ffff177224 */ /* 0x000fe200078e000c */
[----:B------:R-:W4:Y:S01]  /*99a90*/  LDL.LU R13, [R1+0x382c] ;  /* 0x00382c00010d7983 */ /* 0x000f220000300800 */
        /* <DEDUP_REMOVED lines=54> */
[----:B------:R0:W-:Y:S02]  /*99e00*/  STL.64 [R1+0x3750], R22 ;  /* 0x0037501601007387 */ /* 0x0001e40000100a00 */
[----:B0-----:R-:W-:Y:S02]  /*99e10*/  IMAD.MOV.U32 R22, RZ, RZ, R13 ;  /* 0x000000ffff167224 */ /* 0x001fe400078e000d */
        /* <DEDUP_REMOVED lines=12> */
[----:B------:R-:W4:Y:S01]  /*99ee0*/  LDL.LU R15, [R1+0x37f4] ;  /* 0x0037f400010f7983 */ /* 0x000f220000300800 */
[----:B------:R-:W4:Y:S03]  /*99ef0*/  LDL.LU R14, [R1+0x37f0] ;  /* 0x0037f000010e7983 */ /* 0x000f260000300800 */
[----:B------:R3:W-:Y:S02]  /*99f00*/  STL.64 [R1+0x3780], R22 ;  /* 0x0037801601007387 */ /* 0x0007e40000100a00 */
[----:B---3--:R-:W-:Y:S02]  /*99f10*/  IMAD.MOV.U32 R22, RZ, RZ, R4 ;  /* 0x000000ffff167224 */ /* 0x008fe400078e0004 */
[----:B------:R-:W-:Y:S01]  /*99f20*/  IMAD.MOV.U32 R23, RZ, RZ, R5 ;  /* 0x000000ffff177224 */ /* 0x000fe200078e0005 */
[----:B--2---:R-:W-:Y:S01]  /*99f30*/  STL.64 [R1+0x3748], R26 ;  /* 0x0037481a01007387 */ /* 0x004fe20000100a00 */
[----:B------:R0:W-:Y:S03]  /*99f40*/  STL.64 [R1+0x3740], R24 ;  /* 0x0037401801007387 */ /* 0x0001e60000100a00 */
[----:B0-----:R-:W2:Y:S01]  /*99f50*/  LDL.LU R24, [R1+0x350] ;  /* 0x0003500001187983 */ /* 0x001ea20000300800 */
[----:B------:R-:W2:Y:S02]  /*99f60*/  LDL.LU R25, [R1+0x354] ;  /* 0x0003540001197983 */ /* 0x000ea40000300800 */
[----:B------:R-:W3:Y:S02]  /*99f70*/  LDL.LU R26, [R1+0x358] ;  /* 0x00035800011a7983 */ /* 0x000ee40000300800 */
[----:B------:R-:W3:Y:S01]  /*99f80*/  LDL.LU R27, [R1+0x35c] ;  /* 0x00035c00011b7983 */ /* 0x000ee20000300800 */
[----:B------:R-:W2:Y:S01]  /*99f90*/  LDL.LU R4, [R1+0x37ec] ;  /* 0x0037ec0001047983 */ /* 0x000ea20000300800 */
[----:B------:R-:W3:Y:S02]  /*99fa0*/  LDL.LU R5, [R1+0x37e8] ;  /* 0x0037e80001057983 */ /* 0x000ee40000300800 */
[----:B------:R0:W-:Y:S02]  /*99fb0*/  STL.64 [R1+0x3798], R22 ;  /* 0x0037981601007387 */ /* 0x0001e40000100a00 */
[----:B0-----:R-:W-:-:S02]  /*99fc0*/  IMAD.MOV.U32 R22, RZ, RZ, R12 ;  /* 0x000000ffff167224 */ /* 0x001fc400078e000c */
[----:B----4-:R-:W-:Y:S01]  /*99fd0*/  IMAD.MOV.U32 R23, RZ, RZ, R13 ;  /* 0x000000ffff177224 */ /* 0x010fe200078e000d */
[----:B------:R-:W4:Y:S01]  /*99fe0*/  LDL.LU R12, [R1+0x37e4] ;  /* 0x0037e400010c7983 */ /* 0x000f220000300800 */
[----:B------:R-:W4:Y:S03]  /*99ff0*/  LDL.LU R13, [R1+0x37e0] ;  /* 0x0037e000010d7983 */ /* 0x000f260000300800 */
[----:B------:R0:W-:Y:S02]  /*9a000*/  STL.64 [R1+0x37b0], R22 ;  /* 0x0037b01601007387 */ /* 0x0001e40000100a00 */
[----:B0-----:R-:W-:Y:S02]  /*9a010*/  IMAD.MOV.U32 R22, RZ, RZ, R14 ;  /* 0x000000ffff167224 */ /* 0x001fe400078e000e */
[----:B------:R-:W-:Y:S01]  /*9a020*/  IMAD.MOV.U32 R23, RZ, RZ, R15 ;  /* 0x000000ffff177224 */ /* 0x000fe200078e000f */
[----:B------:R-:W4:Y:S01]  /*9a030*/  LDL.LU R14, [R1+0x37dc] ;  /* 0x0037dc00010e7983 */ /* 0x000f220000300800 */
[----:B------:R-:W4:Y:S02]  /*9a040*/  LDL.LU R15, [R1+0x37d8] ;  /* 0x0037d800010f7983 */ /* 0x000f240000300800 */
[----:B--2---:R-:W-:-:S02]  /*9a050*/  IMAD.MOV.U32 R11, RZ, RZ, R4 ;  /* 0x000000ffff0b7224 */ /* 0x004fc400078e0004 */
[----:B---3--:R-:W-:Y:S01]  /*9a060*/  IMAD.MOV.U32 R10, RZ, RZ, R5 ;  /* 0x000000ffff0a7224 */ /* 0x008fe200078e0005 */
[----:B------:R-:W4:Y:S01]  /*9a070*/  LDL.LU R4, [R1+0x3b0] ;  /* 0x0003b00001047983 */ /* 0x000f220000300800 */
[----:B------:R-:W4:Y:S02]  /*9a080*/  LDL.LU R5, [R1+0x3b4] ;  /* 0x0003b40001057983 */ /* 0x000f240000300800 */
[----:B------:R-:W4:Y:S02]  /*9a090*/  LDL.LU R6, [R1+0x3b8] ;  /* 0x0003b80001067983 */ /* 0x000f240000300800 */
[----:B------:R-:W4:Y:S01]  /*9a0a0*/  LDL.LU R7, [R1+0x3bc] ;  /* 0x0003bc0001077983 */ /* 0x000f220000300800 */
[----:B------:R-:W-:Y:S01]  /*9a0b0*/  STL.64 [R1+0x3760], R26 ;  /* 0x0037601a01007387 */ /* 0x000fe20000100a00 */
[----:B------:R0:W-:Y:S03]  /*9a0c0*/  STL.64 [R1+0x3758], R24 ;  /* 0x0037581801007387 */ /* 0x0001e60000100a00 */
        /* <DEDUP_REMOVED lines=22> */
[----:B------:R-:W-:-:S02]  /*9a230*/  IMAD.MOV.U32 R18, RZ, RZ, R9 ;  /* 0x000000ffff127224 */ /* 0x000fc400078e0009 */
[----:B------:R-:W-:Y:S02]  /*9a240*/  IMAD.MOV.U32 R19, RZ, RZ, R8 ;  /* 0x000000ffff137224 */ /* 0x000fe400078e0008 */
[C---:B----4-:R-:W-:Y:S01]  /*9a250*/  HMMA.16816.F32.BF16 R8, R12.reuse, R10, R4 ;  /* 0x0000000a0c08723c */ /* 0x050fe20000041804 */
[----:B---3--:R-:W-:Y:S01]  /*9a260*/  STL.64 [R1+0x37c0], R26 ;  /* 0x0037c01a01007387 */ /* 0x008fe20000100a00 */
[----:B--2---:R0:W-:Y:S03]  /*9a270*/  STL.64 [R1+0x37b8], R24 ;  /* 0x0037b81801007387 */ /* 0x0041e60000100a00 */
[----:B0-----:R-:W2:Y:S01]  /*9a280*/  LDL.LU R24, [R1+0x3a0] ;  /* 0x0003a00001187983 */ /* 0x001ea20000300800 */
[----:B------:R-:W2:Y:S02]  /*9a290*/  LDL.LU R25, [R1+0x3a4] ;  /* 0x0003a40001197983 */ /* 0x000ea40000300800 */
[----:B------:R-:W2:Y:S02]  /*9a2a0*/  LDL.LU R26, [R1+0x3a8] ;  /* 0x0003a800011a7983 */ /* 0x000ea40000300800 */
[----:B------:R-:W2:Y:S01]  /*9a2b0*/  LDL.LU R27, [R1+0x3ac] ;  /* 0x0003ac00011b7983 */ /* 0x000ea20000300800 */
[----:B------:R-:W3:Y:S11]  /*9a2c0*/  LDL.LU.64 R6, [R1+0x37d0] ;  /* 0x0037d00001067983 */ /* 0x000ef60000300a00 */
[----:B------:R-:W-:Y:S02]  /*9a2d0*/  @!UPT UIADD3 URZ, URZ, URZ, URZ ;  /* 0x0000003f3f3ff290 */ /* 0x000fe4000fffe03f */
[----:B------:R-:W-:Y:S02]  /*9a2e0*/  IMAD.MOV.U32 R4, RZ, RZ, R9 ;  /* 0x000000ffff047224 */ /* 0x000fe400078e0009 */
[----:B------:R-:W-:Y:S02]  /*9a2f0*/  STL.64 [R1+0x930], R8 ;  /* 0x0009300801007387 */ /* 0x000fe40000100a00 */
[----:B------:R0:W-:Y:S02]  /*9a300*/  STL.64 [R1+0x938], R10 ;  /* 0x0009380a01007387 */ /* 0x0001e40000100a00 */
[----:B0-----:R-:W4:Y:S01]  /*9a310*/  LDL.LU.64 R10, [R1+0x37c8] ;  /* 0x0037c800010a7983 */ /* 0x001f220000300a00 */
[----:B------:R-:W-:Y:S02]  /*9a320*/  STL [R1+0x34e4], R8 ;  /* 0x0034e40801007387 */ /* 0x000fe40000100800 */
[----:B------:R-:W-:Y:S01]  /*9a330*/  STL [R1+0x34e0], R4 ;  /* 0x0034e00401007387 */ /* 0x000fe20000100800 */
[C---:B--2---:R-:W-:Y:S01]  /*9a340*/  HMMA.16816.F32.BF16 R20, R12.reuse, R22, R24 ;  /* 0x000000160c14723c */ /* 0x044fe20000041818 */
[----:B------:R-:W2:Y:S01]  /*9a350*/  LDL.LU.64 R26, [R1+0x37c0] ;  /* 0x0037c000011a7983 */ /* 0x000ea20000300a00 */
[----:B------:R-:W2:Y:S11]  /*9a360*/  LDL.LU.64 R24, [R1+0x37b8] ;  /* 0x0037b80001187983 */ /* 0x000eb60000300a00 */
[----:B------:R-:W-:Y:S10]  /*9a370*/  @!UPT UIADD3 URZ, URZ, URZ, URZ ;  /* 0x0000003f3f3ff290 */ /* 0x000ff4000fffe03f */
        /* <DEDUP_REMOVED lines=10> */
[----:B------:R-:W-:Y:S02]  /*9a420*/  IMAD.MOV.U32 R5, RZ, RZ, R21 ;  /* 0x000000ffff057224 */ /* 0x000fe400078e0015 */
[----:B------:R-:W-:Y:S02]  /*9a430*/  IMAD.MOV.U32 R9, RZ, RZ, R20 ;  /* 0x000000ffff097224 */ /* 0x000fe400078e0014 */
[----:B----4-:R-:W-:Y:S03]  /*9a440*/  STL.64 [R1+0x3500], R10 ;  /* 0x0035000a01007387 */ /* 0x010fe60000100a00 */
[----:B------:R0:W-:Y:S01]  /*9a450*/  STL [R1+0x34f8], R9 ;  /* 0x0034f80901007387 */ /* 0x0001e20000100800 */
[----:B------:R-:W4:Y:S03]  /*9a460*/  LDL.LU R8, [R1+0x2d0] ;  /* 0x0002d00001087983 */ /* 0x000f260000300800 */
[----:B0-----:R-:W4:Y:S01]  /*9a470*/  LDL.LU R9, [R1+0x2d4] ;  /* 0x0002d40001097983 */ /* 0x001f220000300800 */
[----:B------:R-:W4:Y:S02]  /*9a480*/  LDL.LU R10, [R1+0x2d8] ;  /* 0x0002d800010a7983 */ /* 0x000f240000300800 */
[----:B------:R-:W4:Y:S02]  /*9a490*/  LDL.LU R11, [R1+0x2dc] ;  /* 0x0002dc00010b7983 */ /* 0x000f240000300800 */
[----:B------:R-:W-:Y:S01]  /*9a4a0*/  STL [R1+0x34e8], R5 ;  /* 0x0034e80501007387 */ /* 0x000fe20000100800 */
[----:B---3--:R0:W-:Y:S04]  /*9a4b0*/  STL.64 [R1+0x3518], R6 ;  /* 0x0035180601007387 */ /* 0x0081e80000100a00 */
        /* <DEDUP_REMOVED lines=66> */
[----:B------:R-:W3:Y:S01]  /*9a8e0*/  LDL.LU.64 R26, [R1+0x36b8] ;  /* 0x0036b800011a7983 */ /* 0x000ee20000300a00 */
[----:B------:R-:W3:Y:S11]  /*9a8f0*/  LDL.LU.64 R24, [R1+0x36b0] ;  /* 0x0036b00001187983 */ /* 0x000ef60000300a00 */
[----:B------:R-:W-:Y:S09]  /*9a900*/  @!UPT UIADD3 URZ, URZ, URZ, URZ ;  /* 0x0000003f3f3ff290 */ /* 0x000ff2000fffe03f */
[----:B------:R0:W-:Y:S01]  /*9a910*/  STL.64 [R1+0x700], R20 ;  /* 0x0007001401007387 */ /* 0x0001e20000100a00 */
[----:B------:R-:W-:Y:S03]  /*9a920*/  STL.64 [R1+0x708], R22 ;  /* 0x0007081601007387 */ /* 0x000fe60000100a00 */
[----:B0-----:R-:W2:Y:S01]  /*9a930*/  LDL.LU.64 R20, [R1+0x36a8] ;  /* 0x0036a80001147983 */ /* 0x001ea20000300a00 */
[C---:B---3--:R-:W-:Y:S03]  /*9a940*/  HMMA.16816.F32.BF16 R4, R12.reuse, R6, R24 ;  /* 0x000000060c04723c */ /* 0x048fe60000041818 */
[----:B------:R-:W3:Y:S11]  /*9a950*/  LDL.LU.64 R24, [R1+0x36a0] ;  /* 0x0036a00001187983 */ /* 0x000ef60000300a00 */
[----:B------:R-:W-:Y:S09]  /*9a960*/  @!UPT UIADD3 URZ, URZ, URZ, URZ ;  /* 0x0000003f3f3ff290 */ /* 0x000ff2000fffe03f */
[----:B------:R-:W-:Y:S01]  /*9a970*/  STL.64 [R1+0x6f0], R4 ;  /* 0x0006f00401007387 */ /* 0x000fe20000100a00 */
[----:B------:R4:W-:Y:S02]  /*9a980*/  STL.64 [R1+0x6f8], R6 ;  /* 0x0006f80601007387 */ /* 0x0009e40000100a00 */
[----:B----4-:R-:W-:Y:S01]  /*9a990*/  HMMA.16816.F32.BF16 R4, R12, R18, R8 ;  /* 0x000000120c04723c */ /* 0x010fe20000041808 */
[----:B------:R-:W4:Y:S11]  /*9a9a0*/  LDL.LU R8, [R1+0x1d0] ;  /* 0x0001d00001087983 */ /* 0x000f360000300800 */
[----:B------:R-:W-:Y:S11]  /*9a9b0*/  @!UPT UIADD3 URZ, URZ, URZ, URZ ;  /* 0x0000003f3f3ff290 */ /* 0x000ff6000fffe03f */
[----:B------:R0:W-:Y:S01]  /*9a9c0*/  STL.64 [R1+0x6e0], R4 ;  /* 0x0006e00401007387 */ /* 0x0001e20000100a00 */
[----:B------:R1:W-:Y:S02]  /*9a9d0*/  STL.64 [R1+0x6e8], R6 ;  /* 0x0006e80601007387 */ /* 0x0003e40000100a00 */
[----:B------:R-:W4:Y:S02]  /*9a9e0*/  LDL.LU R9, [R1+0x1d4] ;  /* 0x0001d40001097983 */ /* 0x000f240000300800 */
[----:B------:R-:W2:Y:S01]  /*9a9f0*/  LDL.LU R10, [R1+0x1d8] ;  /* 0x0001d800010a7983 */ /* 0x000ea20000300800 */
[----:B------:R-:W2:Y:S04]  /*9aa00*/  LDL.LU R11, [R1+0x1dc] ;  /* 0x0001dc00010b7983 */ /* 0x000ea80000300800 */
[----:B0-----:R-:W2:Y:S01]  /*9aa10*/  LDL.LU R4, [R1+0x1f0] ;  /* 0x0001f00001047983 */ /* 0x001ea20000300800 */
[----:B------:R-:W2:Y:S02]  /*9aa20*/  LDL.LU R5, [R1+0x1f4] ;  /* 0x0001f40001057983 */ /* 0x000ea40000300800 */
[----:B-1----:R-:W2:Y:S02]  /*9aa30*/  LDL.LU R6, [R1+0x1f8] ;  /* 0x0001f80001067983 */ /* 0x002ea40000300800 */
[----:B------:R-:W2:Y:S02]  /*9aa40*/  LDL.LU R7, [R1+0x1fc] ;  /* 0x0001fc0001077983 */ /* 0x000ea40000300800 */
[----:B--2---:R3:W-:Y:S01]  /*9aa50*/  STL.64 [R1+0x3528], R6 ;  /* 0x0035280601007387 */ /* 0x0047e20000100a00 */
[----:B------:R-:W-:Y:S02]  /*9aa60*/  STL.64 [R1+0x3520], R4 ;  /* 0x0035200401007387 */ /* 0x000fe40000100a00 */
[----:B---3--:R-:W-:-:S02]  /*9aa70*/  IMAD.MOV.U32 R6, RZ, RZ, R25 ;  /* 0x000000ffff067224 */ /* 0x008fc400078e0019 */
[----:B------:R-:W-:Y:S01]  /*9aa80*/  IMAD.MOV.U32 R7, RZ, RZ, R29 ;  /* 0x000000ffff077224 */ /* 0x000fe200078e001d */
[----:B------:R-:W2:Y:S01]  /*9aa90*/  LDL.LU R25, [R1+0x369c] ;  /* 0x00369c0001197983 */ /* 0x000ea20000300800 */
[----:B------:R-:W3:Y:S03]  /*9aaa0*/  LDL.LU R29, [R1+0x3698] ;  /* 0x00369800011d7983 */ /* 0x000ee60000300800 */
[----:B------:R-:W-:Y:S01]  /*9aab0*/  STL.64 [R1+0x3540], R6 ;  /* 0x0035400601007387 */ /* 0x000fe20000100a00 */
[----:B------:R-:W-:Y:S02]  /*9aac0*/  STL.64 [R1+0x3510], R10 ;  /* 0x0035100a01007387 */ /* 0x000fe40000100a00 */
[----:B----4-:R0:W-:Y:S02]  /*9aad0*/  STL.64 [R1+0x3508], R8 ;  /* 0x0035080801007387 */ /* 0x0101e40000100a00 */
[----:B0-----:R-:W4:Y:S01]  /*9aae0*/  LDL.LU R8, [R1+0x1e0] ;  /* 0x0001e00001087983 */ /* 0x001f220000300800 */
[----:B------:R-:W4:Y:S02]  /*9aaf0*/  LDL.LU R9, [R1+0x1e4] ;  /* 0x0001e40001097983 */ /* 0x000f240000300800 */
        /* <DEDUP_REMOVED lines=13> */
[----:B----4-:R0:W-:Y:S03]  /*9abd0*/  STL.64 [R1+0x3530], R8 ;  /* 0x0035300801007387 */ /* 0x0101e60000100a00 */
[----:B0-----:R-:W2:Y:S01]  /*9abe0*/  LDL.LU R8, [R1+0x200] ;  /* 0x0002000001087983 */ /* 0x001ea20000300800 */
[----:B------:R-:W2:Y:S02]  /*9abf0*/  LDL.LU R9, [R1+0x204] ;  /* 0x0002040001097983 */ /* 0x000ea40000300800 */
[----:B------:R-:W4:Y:S02]  /*9ac00*/  LDL.LU R10, [R1+0x208] ;  /* 0x00020800010a7983 */ /* 0x000f240000300800 */
[----:B------:R-:W4:Y:S02]  /*9ac10*/  LDL.LU R11, [R1+0x20c] ;  /* 0x00020c00010b7983 */ /* 0x000f240000300800 */
[----:B------:R-:W-:-:S02]  /*9ac20*/  IMAD.MOV.U32 R6, RZ, RZ, R21 ;  /* 0x000000ffff067224 */ /* 0x000fc400078e0015 */
[----:B------:R-:W-:Y:S01]  /*9ac30*/  IMAD.MOV.U32 R7, RZ, RZ, R0 ;  /* 0x000000ffff077224 */ /* 0x000fe200078e0000 */
[----:B------:R-:W2:Y:S01]  /*9ac40*/  LDL.LU R21, [R1+0x3684] ;  /* 0x0036840001157983 */ /* 0x000ea20000300800 */
[----:B------:R-:W2:Y:S03]  /*9ac50*/  LDL.LU R0, [R1+0x3680] ;  /* 0x0036800001007983 */ /* 0x000ea60000300800 */
[----:B------:R0:W-:Y:S01]  /*9ac60*/  STL.64 [R1+0x3590], R6 ;  /* 0x0035900601007387 */ /* 0x0001e20000100a00 */
[----:B---3--:R-:W-:Y:S02]  /*9ac70*/  IMAD.MOV.U32 R18, RZ, RZ, R3 ;  /* 0x000000ffff127224 */ /* 0x008fe400078e0003 */
[----:B------:R-:W-:Y:S02]  /*9ac80*/  IMAD.MOV.U32 R19, RZ, RZ, R29 ;  /* 0x000000ffff137224 */ /* 0x000fe400078e001d */
[----:B0-----:R-:W-:-:S02]  /*9ac90*/  IMAD.MOV.U32 R6, RZ, RZ, R25 ;  /* 0x000000ffff067224 */ /* 0x001fc400078e0019 */
        /* <DEDUP_REMOVED lines=11> */
[----:B------:R-:W2:Y:S02]  /*9ad50*/  LDL.LU R29, [R1+0x3670] ;  /* 0x00367000011d7983 */ /* 0x000ea40000300800 */
[----:B------:R0:W-:Y:S02]  /*9ad60*/  STL.64 [R1+0x35b0], R18 ;  /* 0x0035b01201007387 */ /* 0x0001e40000100a00 */
[----:B0-----:R-:W-:-:S02]  /*9ad70*/  IMAD.MOV.U32 R18, RZ, RZ, R28 ;  /* 0x000000ffff127224 */ /* 0x001fc400078e001c */
        /* <DEDUP_REMOVED lines=36> */
[----:B------:R-:W2:Y:S01]  /*9afc0*/  LDL.LU R7, [R1+0x27c] ;  /* 0x00027c0001077983 */ /* 0x000ea20000300800 */
[----:B------:R-:W2:Y:S01]  /*9afd0*/  LDL.LU R28, [R1+0x364c] ;  /* 0x00364c00011c7983 */ /* 0x000ea20000300800 */
[----:B------:R0:W-:Y:S02]  /*9afe0*/  STL.64 [R1+0x3628], R22 ;  /* 0x0036281601007387 */ /* 0x0001e40000100a00 */
[----:B------:R-:W2:Y:S02]  /*9aff0*/  LDL.LU R16, [R1+0x2a0] ;  /* 0x0002a00001107983 */ /* 0x000ea40000300800 */
[----:B------:R-:W2:Y:S01]  /*9b000*/  LDL.LU R17, [R1+0x2a4] ;  /* 0x0002a40001117983 */ /* 0x000ea20000300800 */
[----:B------:R-:W2:Y:S01]  /*9b010*/  LDL.LU R18, [R1+0x2a8] ;  /* 0x0002a80001127983 */ /* 0x000ea20000300800 */
[----:B------:R-:W2:Y:S02]  /*9b020*/  LDL.LU R19, [R1+0x2ac] ;  /* 0x0002ac0001137983 */ /* 0x000ea40000300800 */
[----:B------:R-:W-:-:S02]  /*9b030*/  IMAD.MOV.U32 R26, RZ, RZ, R21 ;  /* 0x000000ffff1a7224 */ /* 0x000fc400078e0015 */
[----:B------:R-:W-:Y:S01]  /*9b040*/  IMAD.MOV.U32 R27, RZ, RZ, R20 ;  /* 0x000000ffff1b7224 */ /* 0x000fe200078e0014 */
[----:B--2---:R1:W-:Y:S01]  /*9b050*/  STL.64 [R1+0x3638], R18 ;  /* 0x0036381201007387 */ /* 0x0043e20000100a00 */
[----:B------:R-:W-:Y:S03]  /*9b060*/  STL.64 [R1+0x3630], R16 ;  /* 0x0036301001007387 */ /* 0x000fe60000100a00 */
[----:B------:R2:W-:Y:S02]  /*9b070*/  STL.64 [R1+0x3640], R26 ;  /* 0x0036401a01007387 */ /* 0x0005e40000100a00 */
[----:B------:R-:W4:Y:S01]  /*9b080*/  LDL.LU R20, [R1+0x2b0] ;  /* 0x0002b00001147983 */ /* 0x000f220000300800 */
[----:B------:R-:W4:Y:S01]  /*9b090*/  LDL.LU R21, [R1+0x2b4] ;  /* 0x0002b40001157983 */ /* 0x000f220000300800 */
[----:B0-----:R-:W4:Y:S02]  /*9b0a0*/  LDL.LU R22, [R1+0x2b8] ;  /* 0x0002b80001167983 */ /* 0x001f240000300800 */
[----:B------:R-:W4:Y:S02]  /*9b0b0*/  LDL.LU R23, [R1+0x2bc] ;  /* 0x0002bc0001177983 */ /* 0x000f240000300800 */
[----:B-1----:R-:W-:-:S02]  /*9b0c0*/  IMAD.MOV.U32 R19, RZ, RZ, R24 ;  /* 0x000000ffff137224 */ /* 0x002fc400078e0018 */
[----:B---3--:R-:W-:Y:S01]  /*9b0d0*/  IMAD.MOV.U32 R18, RZ, RZ, R25 ;  /* 0x000000ffff127224 */ /* 0x008fe200078e0019 */
[----:B------:R-:W3:Y:S01]  /*9b0e0*/  LDL.LU R24, [R1+0x2c0] ;  /* 0x0002c00001187983 */ /* 0x000ee20000300800 */
[----:B------:R-:W3:Y:S02]  /*9b0f0*/  LDL.LU R25, [R1+0x2c4] ;  /* 0x0002c40001197983 */ /* 0x000ee40000300800 */
[----:B--2---:R-:W3:Y:S02]  /*9b100*/  LDL.LU R26, [R1+0x2c8] ;  /* 0x0002c800011a7983 */ /* 0x004ee40000300800 */
[----:B------:R-:W3:Y:S01]  /*9b110*/  LDL.LU R27, [R1+0x2cc] ;  /* 0x0002cc00011b7983 */ /* 0x000ee20000300800 */
        /* <DEDUP_REMOVED lines=12> */
[----:B----4-:R-:W-:Y:S01]  /*9b1e0*/  STL.64 [R1+0x3568], R10 ;  /* 0x0035680a01007387 */ /* 0x010fe20000100a00 */
[----:B------:R0:W-:Y:S03]  /*9b1f0*/  STL.64 [R1+0x3560], R8 ;  /* 0x0035600801007387 */ /* 0x0001e60000100a00 */
[----:B0-----:R-:W4:Y:S01]  /*9b200*/  LDL.LU R8, [R1+0x220] ;  /* 0x0002200001087983 */ /* 0x001f220000300800 */
[----:B------:R-:W4:Y:S02]  /*9b210*/  LDL.LU R9, [R1+0x224] ;  /* 0x0002240001097983 */ /* 0x000f240000300800 */
[----:B------:R-:W2:Y:S02]  /*9b220*/  LDL.LU R10, [R1+0x228] ;  /* 0x00022800010a7983 */ /* 0x000ea40000300800 */
[----:B------:R-:W-:-:S02]  /*9b230*/  IMAD.MOV.U32 R11, RZ, RZ, R28 ;  /* 0x000000ffff0b7224 */ /* 0x000fc400078e001c */
[----:B------:R-:W3:Y:S04]  /*9b240*/  LDL.LU R28, [R1+0x3648] ;  /* 0x00364800011c7983 */ /* 0x000ee80000300800 */
[----:B--2---:R-:W-:Y:S01]  /*9b250*/  STL.64 [R1+0x3580], R10 ;  /* 0x0035800a01007387 */ /* 0x004fe20000100a00 */
[----:B----4-:R0:W-:Y:S03]  /*9b260*/  STL.64 [R1+0x3578], R8 ;  /* 0x0035780801007387 */ /* 0x0101e60000100a00 */
[----:B0-----:R-:W2:Y:S01]  /*9b270*/  LDL.LU R8, [R1+0x230] ;  /* 0x0002300001087983 */ /* 0x001ea20000300800 */
[----:B------:R-:W2:Y:S02]  /*9b280*/  LDL.LU R9, [R1+0x234] ;  /* 0x0002340001097983 */ /* 0x000ea40000300800 */
[----:B------:R-:W4:Y:S02]  /*9b290*/  LDL.LU R10, [R1+0x238] ;  /* 0x00023800010a7983 */ /* 0x000f240000300800 */
[----:B------:R-:W4:Y:S01]  /*9b2a0*/  LDL.LU R11, [R1+0x23c] ;  /* 0x00023c00010b7983 */ /* 0x000f220000300800 */
[C---:B---3--:R-:W-:Y:S01]  /*9b2b0*/  HMMA.16816.F32.BF16 R16, R12.reuse, R18, R24 ;  /* 0x000000120c10723c */ /* 0x048fe20000041818 */
[----:B----4-:R-:W-:Y:S01]  /*9b2c0*/  STL.64 [R1+0x35a0], R10 ;  /* 0x0035a00a01007387 */ /* 0x010fe20000100a00 */
[----:B--2---:R0:W-:Y:S03]  /*9b2d0*/  STL.64 [R1+0x3598], R8 ;  /* 0x0035980801007387 */ /* 0x0041e60000100a00 */
[----:B0-----:R-:W2:Y:S01]  /*9b2e0*/  LDL.LU R8, [R1+0x240] ;  /* 0x0002400001087983 */ /* 0x001ea20000300800 */
[----:B------:R-:W2:Y:S02]  /*9b2f0*/  LDL.LU R9, [R1+0x244] ;  /* 0x0002440001097983 */ /* 0x000ea40000300800 */
[----:B------:R-:W2:Y:S02]  /*9b300*/  LDL.LU R10, [R1+0x248] ;  /* 0x00024800010a7983 */ /* 0x000ea40000300800 */
[----:B------:R-:W3:Y:S11]  /*9b310*/  LDL.LU.64 R26, [R1+0x3640] ;  /* 0x00364000011a7983 */ /* 0x000ef60000300a00 */
[----:B------:R-:W-:Y:S02]  /*9b320*/  @!UPT UIADD3 URZ, URZ, URZ, URZ ;  /* 0x0000003f3f3ff290 */ /* 0x000fe4000fffe03f */
[----:B------:R-:W-:Y:S01]  /*9b330*/  STL.64 [R1+0x6d0], R16 ;  /* 0x0006d01001007387 */ /* 0x000fe20000100a00 */
[----:B------:R0:W-:Y:S03]  /*9b340*/  STL.64 [R1+0x6d8], R18 ;  /* 0x0006d81201007387 */ /* 0x0001e60000100a00 */
[----:B0-----:R-:W4:Y:S01]  /*9b350*/  LDL.LU.64 R18, [R1+0x3638] ;  /* 0x0036380001127983 */ /* 0x001f220000300a00 */
[----:B------:R-:W4:Y:S01]  /*9b360*/  LDL.LU.64 R16, [R1+0x3630] ;  /* 0x0036300001107983 */ /* 0x000f220000300a00 */
[C---:B---3--:R-:W-:Y:S02]  /*9b370*/  HMMA.16816.F32.BF16 R24, R12.reuse, R26, R20 ;  /* 0x0000001a0c18723c */ /* 0x048fe40000041814 */
[----:B------:R-:W4:Y:S11]  /*9b380*/  LDL.LU.64 R22, [R1+0x3628] ;  /* 0x0036280001167983 */ /* 0x000f360000300a00 */
[----:B------:R-:W-:Y:S10]  /*9b390*/  @!UPT UIADD3 URZ, URZ, URZ, URZ ;  /* 0x0000003f3f3ff290 */ /* 0x000ff4000fffe03f */
[----:B------:R-:W-:Y:S01]  /*9b3a0*/  STL.64 [R1+0x6c0], R24 ;  /* 0x0006c01801007387 */ /* 0x000fe20000100a00 */
[----:B------:R0:W-:Y:S03]  /*9b3b0*/  STL.64 [R1+0x6c8], R26 ;  /* 0x0006c81a01007387 */ /* 0x0001e60000100a00 */
[----:B0-----:R-:W3:Y:S01]  /*9b3c0*/  LDL.LU.64 R26, [R1+0x3620] ;  /* 0x00362000011a7983 */ /* 0x001ee20000300a00 */
[----:B------:R-:W2:Y:S01]  /*9b3d0*/  LDL.LU R25, [R1+0x30fc] ;  /* 0x0030fc0001197983 */ /* 0x000ea20000300800 */
[C---:B----4-:R-:W-:Y:S02]  /*9b3e0*/  HMMA.16816.F32.BF16 R20, R12.reuse, R22, R16 ;  /* 0x000000160c14723c */ /* 0x050fe40000041810 */
[----:B------:R-:W4:Y:S11]  /*9b3f0*/  LDL.LU.64 R18, [R1+0x3618] ;  /* 0x0036180001127983 */ /* 0x000f360000300a00 */
[----:B------:R-:W-:Y:S10]  /*9b400*/  @!UPT UIADD3 URZ, URZ, URZ, URZ ;  /* 0x0000003f3f3ff290 */ /* 0x000ff4000fffe03f */
[----:B------:R-:W-:Y:S01]  /*9b410*/  STL.64 [R1+0x6b0], R20 ;  /* 0x0006b01401007387 */ /* 0x000fe20000100a00 */
[----:B------:R0:W-:Y:S03]  /*9b420*/  STL.64 [R1+0x6b8], R22 ;  /* 0x0006b81601007387 */ /* 0x0001e60000100a00 */
[----:B0-----:R-:W2:Y:S01]  /*9b430*/  LDL.LU.64 R22, [R1+0x3610] ;  /* 0x0036100001167983 */ /* 0x001ea20000300a00 */
[----:B------:R-:W2:Y:S01]  /*9b440*/  LDL.LU R21, [R1+0x1224] ;  /* 0x0012240001157983 */ /* 0x000ea20000300800 */
[C---:B----4-:R-:W-:Y:S02]  /*9b450*/  HMMA.16816.F32.BF16 R16, R12.reuse, R18, R4 ;  /* 0x000000120c10723c */ /* 0x050fe40000041804 */
[----:B------:R-:W4:Y:S01]  /*9b460*/  LDL.LU.64 R6, [R1+0x3608] ;  /* 0x0036080001067983 */ /* 0x000f220000300a00 */
[----:B------:R-:W4:Y:S11]  /*9b470*/  LDL.LU.64 R4, [R1+0x3600] ;  /* 0x0036000001047983 */ /* 0x000f360000300a00 */
[----:B------:R-:W-:Y:S09]  /*9b480*/  @!UPT UIADD3 URZ, URZ, URZ, URZ ;  /* 0x0000003f3f3ff290 */ /* 0x000ff2000fffe03f */
[----:B------:R-:W-:Y:S01]  /*9b490*/  STL.64 [R1+0x6a0], R16 ;  /* 0x0006a01001007387 */ /* 0x000fe20000100a00 */
[----:B------:R0:W-:Y:S03]  /*9b4a0*/  STL.64 [R1+0x6a8], R18 ;  /* 0x0006a81201007387 */ /* 0x0001e60000100a00 */
[----:B0-----:R-:W4:Y:S01]  /*9b4b0*/  LDL.LU.64 R18, [R1+0x35f8] ;  /* 0x0035f80001127983 */ /* 0x001f220000300a00 */
        /* <DEDUP_REMOVED lines=24> */
[----:B------:R-:W-:Y:S02]  /*9b640*/  IMAD.MOV.U32 R11, RZ, RZ, R28 ;  /* 0x000000ffff0b7224 */ /* 0x000fe400078e001c */
[----:B------:R-:W2:Y:S01]  /*9b650*/  LDL.LU R28, [R1+0x30e8] ;  /* 0x0030e800011c7983 */ /* 0x000ea20000300800 */
[C---:B----4-:R-:W-:Y:S01]  /*9b660*/  HMMA.16816.F32.BF16 R16, R12.reuse, R18, R4 ;  /* 0x000000120c10723c */ /* 0x050fe20000041804 */
[----:B------:R-:W2:Y:S11]  /*9b670*/  LDL.LU.64 R6, [R1+0x35a8] ;  /* 0x0035a80001067983 */ /* 0x000eb60000300a00 */
[----:B------:R-:W-:Y:S11]  /*9b680*/  @!UPT UIADD3 URZ, URZ, URZ, URZ ;  /* 0x0000003f3f3ff290 */ /* 0x000ff6000fffe03f */
[----:B------:R0:W-:Y:S01]  /*9b690*/  STL.64 [R1+0x660], R16 ;  /* 0x0006601001007387 */ /* 0x0001e20000100a00 */
[----:B------:R-:W-:Y:S01]  /*9b6a0*/  STL.64 [R1+0x668], R18 ;  /* 0x0006681201007387 */ /* 0x000fe20000100a00 */
[----:B--2---:R-:W-:Y:S02]  /*9b6b0*/  HMMA.16816.F32.BF16 R4, R12, R6, R8 ;  /* 0x000000060c04723c */ /* 0x004fe40000041808 */
[----:B------:R-:W2:Y:S01]  /*9b6c0*/  LDL.LU.64 R10, [R1+0x35a0] ;  /* 0x0035a000010a7983 */ /* 0x000ea20000300a00 */
[----:B------:R-:W2:Y:S11]  /*9b6d0*/  LDL.LU.64 R8, [R1+0x3598] ;  /* 0x0035980001087983 */ /* 0x000eb60000300a00 */
[----:B------:R-:W-:Y:S09]  /*9b6e0*/  @!UPT UIADD3 URZ, URZ, URZ, URZ ;  /* 0x0000003f3f3ff290 */ /* 0x000ff2000fffe03f */
[----:B------:R-:W-:Y:S01]  /*9b6f0*/  STL.64 [R1+0x650], R4 ;  /* 0x0006500401007387 */ /* 0x000fe20000100a00 */
[----:B------:R1:W-:Y:S02]  /*9b700*/  STL.64 [R1+0x658], R6 ;  /* 0x0006580601007387 */ /* 0x0003e40000100a00 */
[----:B0-----:R-:W-:Y:S02]  /*9b710*/  IMAD.MOV.U32 R16, RZ, RZ, R7 ;  /* 0x000000ffff107224 */ /* 0x001fe400078e0007 */
[----:B-1----:R-:W2:Y:S01]  /*9b720*/  LDL.LU.64 R6, [R1+0x3590] ;  /* 0x0035900001067983 */ /* 0x002ea20000300a00 */
[----:B------:R-:W-:-:S05]  /*9b730*/  IMAD.MOV.U32 R17, RZ, RZ, R19 ;  /* 0x000000ffff117224 */ /* 0x000fca00078e0013 */
[----:B------:R0:W-:Y:S04]  /*9b740*/  STL.64 [R1+0x34f0], R16 ;  /* 0x0034f01001007387 */ /* 0x0001e80000100a00 */
[----:B0-----:R-:W4:Y:S01]  /*9b750*/  LDL.LU R16, [R1+0x1c0] ;  /* 0x0001c00001107983 */ /* 0x001f220000300800 */
[----:B------:R-:W-:Y:S02]  /*9b760*/  IMAD.MOV.U32 R17, RZ, RZ, R2 ;  /* 0x000000ffff117224 */ /* 0x000fe400078e0002 */
[----:B------:R-:W3:Y:S01]  /*9b770*/  LDL.LU R2, [R1+0x3588] ;  /* 0x0035880001027983 */ /* 0x000ee20000300800 */
        /* <DEDUP_REMOVED lines=29> */
[C---:B--2---:R-:W-:Y:S08]  /*9b950*/  HMMA.16816.F32.BF16 R8, R12.reuse, R22, R8 ;  /* 0x000000160c08723c */ /* 0x044ff00000041808 */
[C---:B---3--:R-:W-:Y:S11]  /*9b960*/  HMMA.16816.F32.BF16 R4, R12.reuse, R26, R4 ;  /* 0x0000001a0c04723c */ /* 0x048ff60000041804 */
[----:B------:R-:W-:Y:S11]  /*9b970*/  @!UPT UIADD3 URZ, URZ, URZ, URZ ;  /* 0x0000003f3f3ff290 */ /* 0x000ff6000fffe03f */
[----:B------:R-:W-:Y:S01]  /*9b980*/  @!UPT UIADD3 URZ, URZ, URZ, URZ ;  /* 0x0000003f3f3ff290 */ /* 0x000fe2000fffe03f */
[----:B------:R-:W-:Y:S01]  /*9b990*/  STL.64 [R1+0x600], R4 ;  /* 0x0006000401007387 */ /* 0x000fe20000100a00 */
[----:B------:R0:W-:Y:S03]  /*9b9a0*/  STL.64 [R1+0x608], R6 ;  /* 0x0006080601007387 */ /* 0x0001e60000100a00 */
[----:B0-----:R-:W2:Y:S01]  /*9b9b0*/  LDL.LU.64 R6, [R1+0x3518] ;  /* 0x0035180001067983 */ /* 0x001ea20000300a00 */
[----:B------:R-:W-:Y:S02]  /*9b9c0*/  STL.64 [R1+0x5f0], R8 ;  /* 0x0005f00801007387 */ /* 0x000fe40000100a00 */
[----:B------:R0:W-:Y:S02]  /*9b9d0*/  STL.64 [R1+0x5f8], R10 ;  /* 0x0005f80a01007387 */ /* 0x0001e40000100a00 */
[----:B0-----:R-:W2:Y:S01]  /*9b9e0*/  LDL.LU.64 R10, [R1+0x3510] ;  /* 0x00351000010a7983 */ /* 0x001ea20000300a00 */
[----:B------:R-:W2:Y:S02]  /*9b9f0*/  LDL.LU.64 R8, [R1+0x3508] ;  /* 0x0035080001087983 */ /* 0x000ea40000300a00 */
[----:B------:R-:W-:Y:S01]  /*9ba00*/  IMAD.MOV.U32 R19, RZ, RZ, R0 ;  /* 0x000000ffff137224 */ /* 0x000fe200078e0000 */
[----:B--2---:R-:W-:Y:S11]  /*9ba10*/  HMMA.16816.F32.BF16 R8, R12, R6, R8 ;  /* 0x000000060c08723c */ /* 0x004ff60000041808 */
[----:B------:R-:W-:Y:S11]  /*9ba20*/  @!UPT UIADD3 URZ, URZ, URZ, URZ ;  /* 0x0000003f3f3ff290 */ /* 0x000ff6000fffe03f */
[----:B------:R-:W-:Y:S01]  /*9ba30*/  @!UPT UIADD3 URZ, URZ, URZ, URZ ;  /* 0x0000003f3f3ff290 */ /* 0x000fe2000fffe03f */
[----:B------:R-:W-:Y:S01]  /*9ba40*/  STL.64 [R1+0x5e0], R8 ;  /* 0x0005e00801007387 */ /* 0x000fe20000100a00 */
[----:B------:R0:W-:Y:S02]  /*9ba50*/  STL.64 [R1+0x5e8], R10 ;  /* 0x0005e80a01007387 */ /* 0x0001e40000100a00 */
[----:B------:R-:W-:Y:S02]  /*9ba60*/  IMAD.MOV.U32 R7, RZ, RZ, R11 ;  /* 0x000000ffff077224 */ /* 0x000fe400078e000b */
[----:B0-----:R-:W4:Y:S01]  /*9ba70*/  LDL.LU.64 R10, [R1+0x3500] ;  /* 0x00350000010a7983 */ /* 0x001f220000300a00 */
[----:B------:R0:W5:Y:S02]  /*9ba80*/  LDL.LU R9, [R1+0x34f8] ;  /* 0x0034f80001097983 */ /* 0x0001640000300800 */
[----:B------:R-:W2:Y:S02]  /*9ba90*/  LDL.LU R0, [R1+0x30f8] ;  /* 0x0030f80001007983 */ /* 0x000ea40000300800 */
[----:B------:R-:W3:Y:S02]  /*9baa0*/  LDL.LU R8, [R1+0x30e0] ;  /* 0x0030e00001087983 */ /* 0x000ee40000300800 */
[----:B------:R-:W-:Y:S01]  /*9bab0*/  IMAD.MOV.U32 R18, RZ, RZ, R3 ;  /* 0x000000ffff127224 */ /* 0x000fe200078e0003 */
[----:B------:R-:W-:-:S02]  /*9bac0*/  IADD3 R25, P6, R25, UR10, RZ ;  /* 0x0000000a19197c10 */ /* 0x000fc4000ffde0ff */
[----:B------:R-:W-:Y:S02]  /*9bad0*/  IADD3 R21, P1, R21, UR10, RZ ;  /* 0x0000000a15157c10 */ /* 0x000fe4000ff3e0ff */
[----:B------:R-:W-:Y:S02]  /*9bae0*/  IADD3 R29, P2, R29, UR10, RZ ;  /* 0x0000000a1d1d7c10 */ /* 0x000fe4000ff5e0ff */
[----:B------:R-:W-:Y:S01]  /*9baf0*/  IADD3 R24, P3, R24, UR10, RZ ;  /* 0x0000000a18187c10 */ /* 0x000fe2000ff7e0ff */
[----:B------:R-:W-:Y:S01]  /*9bb00*/  IMAD.MOV.U32 R5, RZ, RZ, 0x7f ;  /* 0x0000007fff057424 */ /* 0x000fe200078e00ff */
[----:B------:R-:W-:-:S04]  /*9bb10*/  IADD3 R20, P4, R20, UR10, RZ ;  /* 0x0000000a14147c10 */ /* 0x000fc8000ff9e0ff */
[----:B------:R-:W-:Y:S02]  /*9bb20*/  IADD3 R5, R5, c[0x0][0x180], RZ ;  /* 0x0000600005057a10 */ /* 0x000fe40007ffe0ff */
[----:B------:R-:W-:Y:S02]  /*9bb30*/  IADD3 R28, P5, R28, UR10, RZ ;  /* 0x0000000a1c1c7c10 */ /* 0x000fe4000ffbe0ff */
[----:B------:R-:W-:Y:S01]  /*9bb40*/  SHF.R.S32.HI R4, RZ, 0x1f, R5 ;  /* 0x0000001fff047819 */ /* 0x000fe20000011405 */
[----:B------:R-:W-:-:S03]  /*9bb50*/  UIADD3 UR4, UR4, 0x1, URZ ;  /* 0x0000000104047890 */ /* 0x000fc6000fffe03f */
[----:B------:R-:W-:-:S04]  /*9bb60*/  LEA.HI R4, R4, R5, RZ, 0x7 ;  /* 0x0000000504047211 */ /* 0x000fc800078f38ff */
[----:B------:R-:W-:-:S04]  /*9bb70*/  SHF.R.S32.HI R4, RZ, 0x7, R4 ;  /* 0x00000007ff047819 */ /* 0x000fc80000011404 */
[----:B------:R-:W-:Y:S01]  /*9bb80*/  ISETP.NE.U32.AND P0, PT, R4, UR4, PT ;  /* 0x0000000404007c0c */ /* 0x000fe2000bf05070 */
[----:B----4-:R-:W-:Y:S01]  /*9bb90*/  HMMA.16816.F32.BF16 R12, R12, R10, R16 ;  /* 0x0000000a0c0c723c */ /* 0x010fe20000041810 */
[----:B------:R0:W5:Y:S11]  /*9bba0*/  LDL.LU.64 R16, [R1+0x34f0] ;  /* 0x0034f00001107983 */ /* 0x0001760000300a00 */
[----:B------:R-:W-:Y:S11]  /*9bbb0*/  @!UPT UIADD3 URZ, URZ, URZ, URZ ;  /* 0x0000003f3f3ff290 */ /* 0x000ff6000fffe03f */
[----:B------:R-:W-:Y:S01]  /*9bbc0*/  STL.64 [R1+0x5d0], R12 ;  /* 0x0005d00c01007387 */ /* 0x000fe20000100a00 */
[----:B------:R-:W-:Y:S02]  /*9bbd0*/  STL.64 [R1+0x5d8], R14 ;  /* 0x0005d80e01007387 */ /* 0x000fe40000100a00 */
[----:B------:R-:W4:Y:S02]  /*9bbe0*/  LDL.LU R18, [R1+0x1218] ;  /* 0x0012180001127983 */ /* 0x000f240000300800 */
[----:B------:R-:W4:Y:S01]  /*9bbf0*/  LDL.LU R19, [R1+0x30d8] ;  /* 0x0030d80001137983 */ /* 0x000f220000300800 */
[----:B------:R1:W-:Y:S04]  /*9bc00*/  STL [R1+0x30fc], R25 ;  /* 0x0030fc1901007387 */ /* 0x0003e80000100800 */
[----:B-1----:R-:W4:Y:S01]  /*9bc10*/  LDL.LU R25, [R1+0x1220] ;  /* 0x0012200001197983 */ /* 0x002f220000300800 */
[----:B------:R1:W-:Y:S03]  /*9bc20*/  STL [R1+0x1224], R21 ;  /* 0x0012241501007387 */ /* 0x0003e60000100800 */
[----:B-1----:R-:W4:Y:S01]  /*9bc30*/  LDL.LU R21, [R1+0x30d0] ;  /* 0x0030d00001157983 */ /* 0x002f220000300800 */
[----:B------:R1:W-:Y:S03]  /*9bc40*/  STL [R1+0x30f4], R29 ;  /* 0x0030f41d01007387 */ /* 0x0003e60000100800 */
[----:B-1----:R-:W4:Y:S01]  /*9bc50*/  LDL.LU R29, [R1+0x121c] ;  /* 0x00121c00011d7983 */ /* 0x002f220000300800 */
[----:B------:R1:W-:Y:S02]  /*9bc60*/  STL [R1+0x30f0], R24 ;  /* 0x0030f01801007387 */ /* 0x0003e40000100800 */
[----:B------:R-:W-:Y:S01]  /*9bc70*/  IMAD.MOV.U32 R6, RZ, RZ, R15 ;  /* 0x000000ffff067224 */ /* 0x000fe200078e000f */
[----:B-1----:R-:W4:Y:S01]  /*9bc80*/  LDL.LU R24, [R1+0x30c8] ;  /* 0x0030c80001187983 */ /* 0x002f220000300800 */
[----:B------:R1:W-:Y:S03]  /*9bc90*/  STL [R1+0x30ec], R20 ;  /* 0x0030ec1401007387 */ /* 0x0003e60000100800 */
[----:B-1----:R-:W4:Y:S01]  /*9bca0*/  LDL.LU R20, [R1+0x1214] ;  /* 0x0012140001147983 */ /* 0x002f220000300800 */
[----:B------:R-:W4:Y:S02]  /*9bcb0*/  LDL.LU R12, [R1+0x30c0] ;  /* 0x0030c000010c7983 */ /* 0x000f240000300800 */
[----:B------:R-:W4:Y:S02]  /*9bcc0*/  LDL.LU R13, [R1+0x30e4] ;  /* 0x0030e400010d7983 */ /* 0x000f240000300800 */
[----:B------:R-:W4:Y:S01]  /*9bcd0*/  LDL.LU R14, [R1+0x30b8] ;  /* 0x0030b800010e7983 */ /* 0x000f220000300800 */
[----:B------:R1:W-:Y:S01]  /*9bce0*/  STL [R1+0x30e8], R28 ;  /* 0x0030e81c01007387 */ /* 0x0003e20000100800 */
        /* <DEDUP_REMOVED lines=9> */
[----:B-1----:R-:W4:Y:S01]  /*9bd80*/  LDL.LU R28, [R1+0x3090] ;  /* 0x00309000011c7983 */ /* 0x002f220000300800 */
[----:B--2---:R-:W-:Y:S01]  /*9bd90*/  IADD3.X R0, R0, UR5, RZ, P6, !PT ;  /* 0x0000000500007c10 */ /* 0x004fe2000b7fe4ff */
[----:B---3--:R-:W-:-:S04]  /*9bda0*/  IADD3 R8, P6, R8, UR10, RZ ;  /* 0x0000000a08087c10 */ /* 0x008fc8000ffde0ff */
[----:B------:R1:W-:Y:S04]  /*9bdb0*/  STL [R1+0x30f8], R0 ;  /* 0x0030f80001007387 */ /* 0x0003e80000100800 */
[----:B-1----:R-:W2:Y:S01]  /*9bdc0*/  LDL.LU R0, [R1+0x30b4] ;  /* 0x0030b40001007983 */ /* 0x002ea20000300800 */
[----:B------:R1:W-:Y:S03]  /*9bdd0*/  STL [R1+0x30e0], R8 ;  /* 0x0030e00801007387 */ /* 0x0003e60000100800 */
[----:B-1----:R-:W3:Y:S01]  /*9bde0*/  LDL.LU R8, [R1+0x3088] ;  /* 0x0030880001087983 */ /* 0x002ee20000300800 */
[----:B----4-:R-:W-:Y:S01]  /*9bdf0*/  IADD3.X R18, R18, UR5, RZ, P1, !PT ;  /* 0x0000000512127c10 */ /* 0x010fe20008ffe4ff */
[----:B------:R-:W-:-:S04]  /*9be00*/  IADD3 R19, P1, R19, UR10, RZ ;  /* 0x0000000a13137c10 */ /* 0x000fc8000ff3e0ff */
[----:B------:R1:W-:Y:S01]  /*9be10*/  STL [R1+0x1218], R18 ;  /* 0x0012181201007387 */ /* 0x0003e20000100800 */
[----:B------:R-:W-:-:S03]  /*9be20*/  IADD3.X R25, R25, UR5, RZ, P2, !PT ;  /* 0x0000000519197c10 */ /* 0x000fc600097fe4ff */
[----:B-1----:R-:W4:Y:S01]  /*9be30*/  LDL.LU R18, [R1+0x30ac] ;  /* 0x0030ac0001127983 */ /* 0x002f220000300800 */
[----:B------:R1:W-:Y:S03]  /*9be40*/  STL [R1+0x30d8], R19 ;  /* 0x0030d81301007387 */ /* 0x0003e60000100800 */
[----:B-1----:R-:W4:Y:S01]  /*9be50*/  LDL.LU R19, [R1+0x3080] ;  /* 0x0030800001137983 */ /* 0x002f220000300800 */
[----:B------:R1:W-:Y:S01]  /*9be60*/  STL [R1+0x1220], R25 ;  /* 0x0012201901007387 */ /* 0x0003e20000100800 */
[----:B------:R-:W-:Y:S02]  /*9be70*/  IADD3 R21, P2, R21, UR10, RZ ;  /* 0x0000000a15157c10 */ /* 0x000fe4000ff5e0ff */
[----:B-1----:R-:W4:Y:S03]  /*9be80*/  LDL.LU R25, [R1+0x30a4] ;  /* 0x0030a40001197983 */ /* 0x002f260000300800 */
[----:B------:R1:W-:Y:S01]  /*9be90*/  STL [R1+0x30d0], R21 ;  /* 0x0030d01501007387 */ /* 0x0003e20000100800 */
[----:B------:R-:W-:Y:S01]  /*9bea0*/  IADD3.X R29, R29, UR5, RZ, P3, !PT ;  /* 0x000000051d1d7c10 */ /* 0x000fe20009ffe4ff */
[----:B-1----:R-:W4:Y:S04]  /*9beb0*/  LDL.LU R21, [R1+0x3078] ;  /* 0x0030780001157983 */ /* 0x002f280000300800 */
[----:B------:R1:W-:Y:S01]  /*9bec0*/  STL [R1+0x121c], R29 ;  /* 0x00121c1d01007387 */ /* 0x0003e20000100800 */
[----:B------:R-:W-:Y:S01]  /*9bed0*/  IADD3 R24, P3, R24, UR10, RZ ;  /* 0x0000000a18187c10 */ /* 0x000fe2000ff7e0ff */
[----:B-1----:R-:W4:Y:S04]  /*9bee0*/  LDL.LU R29, [R1+0x309c] ;  /* 0x00309c00011d7983 */ /* 0x002f280000300800 */
[----:B------:R1:W-:Y:S01]  /*9bef0*/  STL [R1+0x30c8], R24 ;  /* 0x0030c81801007387 */ /* 0x0003e20000100800 */
[----:B------:R-:W-:Y:S01]  /*9bf00*/  IADD3.X R20, R20, UR5, RZ, P4, !PT ;  /* 0x0000000514147c10 */ /* 0x000fe2000a7fe4ff */
[----:B------:R-:W-:Y:S01]  /*9bf10*/  IADD3 R12, P4, R12, UR10, RZ ;  /* 0x0000000a0c0c7c10 */ /* 0x000fe2000ff9e0ff */
[----:B------:R-:W-:Y:S01]  /*9bf20*/  IADD3.X R13, R13, UR5, RZ, P5, !PT ;  /* 0x000000050d0d7c10 */ /* 0x000fe2000affe4ff */
[----:B------:R-:W-:Y:S01]  /*9bf30*/  IADD3 R14, P5, R14, UR10, RZ ;  /* 0x0000000a0e0e7c10 */ /* 0x000fe2000ffbe0ff */
[----:B-1----:R-:W4:Y:S01]  /*9bf40*/  LDL.LU R24, [R1+0x3070] ;  /* 0x0030700001187983 */ /* 0x002f220000300800 */
[----:B------:R1:W-:Y:S01]  /*9bf50*/  STL [R1+0x1214], R20 ;  /* 0x0012141401007387 */ /* 0x0003e20000100800 */
[----:B------:R-:W-:Y:S01]  /*9bf60*/  IADD3.X R15, R15, UR5, RZ, P6, !PT ;  /* 0x000000050f0f7c10 */ /* 0x000fe2000b7fe4ff */
[----:B------:R-:W-:Y:S01]  /*9bf70*/  IADD3 R10, P6, R10, UR10, RZ ;  /* 0x0000000a0a0a7c10 */ /* 0x000fe2000ffde0ff */
[----:B------:R-:W-:Y:S01]  /*9bf80*/  IADD3.X R11, R11, UR5, RZ, P1, !PT ;  /* 0x000000050b0b7c10 */ /* 0x000fe20008ffe4ff */
[----:B------:R-:W-:Y:S01]  /*9bf90*/  IADD3 R22, P1, R22, UR10, RZ ;  /* 0x0000000a16167c10 */ /* 0x000fe2000ff3e0ff */
[----:B------:R-:W-:Y:S01]  /*9bfa0*/  IADD3.X R23, R23, UR5, RZ, P2, !PT ;  /* 0x0000000517177c10 */ /* 0x000fe200097fe4ff */
[----:B-1----:R-:W4:Y:S01]  /*9bfb0*/  LDL.LU R20, [R1+0x3094] ;  /* 0x0030940001147983 */ /* 0x002f220000300800 */
[----:B------:R-:W-:Y:S02]  /*9bfc0*/  STL [R1+0x30c0], R12 ;  /* 0x0030c00c01007387 */ /* 0x000fe40000100800 */
[----:B------:R-:W-:Y:S02]  /*9bfd0*/  STL [R1+0x30e4], R13 ;  /* 0x0030e40d01007387 */ /* 0x000fe40000100800 */
[----:B------:R-:W-:Y:S01]  /*9bfe0*/  STL [R1+0x30b8], R14 ;  /* 0x0030b80e01007387 */ /* 0x000fe20000100800 */
[----:B------:R-:W-:Y:S01]  /*9bff0*/  STL [R1+0x30dc], R15 ;  /* 0x0030dc0f01007387 */ /* 0x000fe20000100800 */
[----:B------:R-:W-:Y:S01]  /*9c000*/  IADD3 R26, P2, R26, UR10, RZ ;  /* 0x0000000a1a1a7c10 */ /* 0x000fe2000ff5e0ff */
[----:B------:R-:W-:Y:S01]  /*9c010*/  STL [R1+0x30b0], R10 ;  /* 0x0030b00a01007387 */ /* 0x000fe20000100800 */
[----:B------:R-:W-:-:S02]  /*9c020*/  IADD3.X R27, R27, UR5, RZ, P3, !PT ;  /* 0x000000051b1b7c10 */ /* 0x000fc40009ffe4ff */
[----:B------:R-:W-:Y:S01]  /*9c030*/  IADD3.X R4, R4, UR5, RZ, P4, !PT ;  /* 0x0000000504047c10 */ /* 0x000fe2000a7fe4ff */
[----:B------:R-:W-:Y:S01]  /*9c040*/  STL [R1+0x30d4], R11 ;  /* 0x0030d40b01007387 */ /* 0x000fe20000100800 */
[----:B------:R-:W-:Y:S01]  /*9c050*/  IADD3 R28, P4, R28, UR10, RZ ;  /* 0x0000000a1c1c7c10 */ /* 0x000fe2000ff9e0ff */
[----:B------:R-:W-:Y:S01]  /*9c060*/  STL [R1+0x30a8], R22 ;  /* 0x0030a81601007387 */ /* 0x000fe20000100800 */
[----:B------:R-:W-:Y:S01]  /*9c070*/  IADD3 R5, P3, R5, UR10, RZ ;  /* 0x0000000a05057c10 */ /* 0x000fe2000ff7e0ff */
[----:B------:R-:W-:Y:S01]  /*9c080*/  STL [R1+0x30cc], R23 ;  /* 0x0030cc1701007387 */ /* 0x000fe20000100800 */
[----:B------:R-:W-:Y:S02]  /*9c090*/  STL [R1+0x30a0], R26 ;  /* 0x0030a01a01007387 */ /* 0x000fe40000100800 */
[----:B------:R-:W-:Y:S02]  /*9c0a0*/  STL [R1+0x30c4], R27 ;  /* 0x0030c41b01007387 */ /* 0x000fe40000100800 */
[----:B------:R1:W-:Y:S01]  /*9c0b0*/  STL [R1+0x3090], R28 ;  /* 0x0030901c01007387 */ /* 0x0003e20000100800 */
[----:B------:R-:W-:Y:S01]  /*9c0c0*/  STL [R1+0x3098], R5 ;  /* 0x0030980501007387 */ /* 0x000fe20000100800 */
[----:B--2---:R-:W-:Y:S01]  /*9c0d0*/  IADD3.X R0, R0, UR5, RZ, P5, !PT ;  /* 0x0000000500007c10 */ /* 0x004fe2000affe4ff */
[----:B---3--:R-:W-:-:S02]  /*9c0e0*/  IADD3 R8, P5, R8, UR10, RZ ;  /* 0x0000000a08087c10 */ /* 0x008fc4000ffbe0ff */
[----:B-1----:R-:W2:Y:S01]  /*9c0f0*/  LDL.LU R28, [R1+0x3068] ;  /* 0x00306800011c7983 */ /* 0x002ea20000300800 */
[----:B------:R-:W-:Y:S02]  /*9c100*/  STL [R1+0x30bc], R4 ;  /* 0x0030bc0401007387 */ /* 0x000fe40000100800 */
[----:B------:R1:W-:Y:S02]  /*9c110*/  STL [R1+0x30b4], R0 ;  /* 0x0030b40001007387 */ /* 0x0003e40000100800 */
[----:B-1----:R-:W3:Y:S01]  /*9c120*/  LDL.LU R0, [R1+0x308c] ;  /* 0x00308c0001007983 */ /* 0x002ee20000300800 */
[----:B------:R1:W-:Y:S03]  /*9c130*/  STL [R1+0x3088], R8 ;  /* 0x0030880801007387 */ /* 0x0003e60000100800 */
[----:B-1----:R-:W3:Y:S01]  /*9c140*/  LDL.LU R8, [R1+0x3060] ;  /* 0x0030600001087983 */ /* 0x002ee20000300800 */
[----:B----4-:R-:W-:-:S05]  /*9c150*/  IADD3.X R18, R18, UR5, RZ, P6, !PT ;  /* 0x0000000512127c10 */ /* 0x010fca000b7fe4ff */
[----:B------:R1:W-:Y:S01]  /*9c160*/  STL [R1+0x30ac], R18 ;  /* 0x0030ac1201007387 */ /* 0x0003e20000100800 */
[----:B------:R-:W-:-:S03]  /*9c170*/  IADD3 R19, P6, R19, UR10, RZ ;  /* 0x0000000a13137c10 */ /* 0x000fc6000ffde0ff */
[----:B-1----:R-:W4:Y:S02]  /*9c180*/  LDL.LU R18, [R1+0x3084] ;  /* 0x0030840001127983 */ /* 0x002f240000300800 */
        /* <DEDUP_REMOVED lines=29> */
[----:B--2---:R-:W-:-:S05]  /*9c360*/  IADD3 R28, P3, R28, UR10, RZ ;  /* 0x0000000a1c1c7c10 */ /* 0x004fca000ff7e0ff */
[----:B------:R1:W-:Y:S01]  /*9c370*/  STL [R1+0x3068], R28 ;  /* 0x0030681c01007387 */ /* 0x0003e20000100800 */
[----:B---3--:R-:W-:-:S03]  /*9c380*/  IADD3.X R0, R0, UR5, RZ, P4, !PT ;  /* 0x0000000500007c10 */ /* 0x008fc6000a7fe4ff */
[----:B-1----:R-:W2:Y:S02]  /*9c390*/  LDL.LU R28, [R1+0x3010] ;  /* 0x00301000011c7983 */ /* 0x002ea40000300800 */
[----:B------:R1:W-:Y:S01]  /*9c3a0*/  STL [R1+0x308c], R0 ;  /* 0x00308c0001007387 */ /* 0x0003e20000100800 */
[----:B------:R-:W-:Y:S01]  /*9c3b0*/  IADD3 R8, P4, R8, UR10, RZ ;  /* 0x0000000a08087c10 */ /* 0x000fe2000ff9e0ff */
[----:B-1----:R-:W3:Y:S04]  /*9c3c0*/  LDL.LU R0, [R1+0x3034] ;  /* 0x0030340001007983 */ /* 0x002ee80000300800 */
[----:B------:R1:W-:Y:S02]  /*9c3d0*/  STL [R1+0x3060], R8 ;  /* 0x0030600801007387 */ /* 0x0003e40000100800 */
        /* <DEDUP_REMOVED lines=15> */
[----:B------:R-:W-:-:S02]  /*9c4d0*/  IADD3 R24, P1, R24, UR10, RZ ;  /* 0x0000000a18187c10 */ /* 0x000fc4000ff3e0ff */
[----:B------:R-:W-:Y:S01]  /*9c4e0*/  IADD3.X R12, R12, UR5, RZ, P2, !PT ;  /* 0x000000050c0c7c10 */ /* 0x000fe200097fe4ff */
[----:B-1----:R-:W4:Y:S02]  /*9c4f0*/  LDL.LU R29, [R1+0x301c] ;  /* 0x00301c00011d7983 */ /* 0x002f240000300800 */
[----:B------:R1:W-:Y:S01]  /*9c500*/  STL [R1+0x3048], R24 ;  /* 0x0030481801007387 */ /* 0x0003e20000100800 */
[----:B------:R-:W-:Y:S02]  /*9c510*/  IADD3 R13, P2, R13, UR10, RZ ;  /* 0x0000000a0d0d7c10 */ /* 0x000fe4000ff5e0ff */
        /* <DEDUP_REMOVED lines=9> */
[----:B------:R-:W-:Y:S01]  /*9c5b0*/  IADD3 R23, P5, R23, UR10, RZ ;  /* 0x0000000a17177c10 */ /* 0x000fe2000ffbe0ff */
[----:B------:R-:W-:Y:S01]  /*9c5c0*/  STL [R1+0x3038], R15 ;  /* 0x0030380f01007387 */ /* 0x000fe20000100800 */
[----:B------:R-:W-:Y:S01]  /*9c5d0*/  IADD3.X R26, R26, UR5, RZ, P6, !PT ;  /* 0x000000051a1a7c10 */ /* 0x000fe2000b7fe4ff */
[----:B------:R-:W-:Y:S01]  /*9c5e0*/  STL [R1+0x305c], R10 ;  /* 0x00305c0a01007387 */ /* 0x000fe20000100800 */
[----:B------:R-:W-:Y:S01]  /*9c5f0*/  IADD3 R27, P6, R27, UR10, RZ ;  /* 0x0000000a1b1b7c10 */ /* 0x000fe2000ffde0ff */
[----:B------:R-:W-:Y:S01]  /*9c600*/  STL [R1+0x3030], R11 ;  /* 0x0030300b01007387 */ /* 0x000fe20000100800 */
[----:B------:R-:W-:Y:S01]  /*9c610*/  IADD3.X R20, R20, UR5, RZ, P2, !PT ;  /* 0x0000000514147c10 */ /* 0x000fe200097fe4ff */
[----:B------:R-:W-:Y:S01]  /*9c620*/  STL [R1+0x3054], R22 ;  /* 0x0030541601007387 */ /* 0x000fe20000100800 */
[----:B------:R-:W-:Y:S01]  /*9c630*/  IADD3.X R5, R5, UR5, RZ, P1, !PT ;  /* 0x0000000505057c10 */ /* 0x000fe20008ffe4ff */
[----:B------:R-:W-:Y:S01]  /*9c640*/  STL [R1+0x3028], R23 ;  /* 0x0030281701007387 */ /* 0x000fe20000100800 */
[----:B------:R-:W-:Y:S02]  /*9c650*/  STL [R1+0x304c], R26 ;  /* 0x00304c1a01007387 */ /* 0x000fe40000100800 */
[----:B------:R-:W-:Y:S01]  /*9c660*/  STL [R1+0x3020], R27 ;  /* 0x0030201b01007387 */ /* 0x000fe20000100800 */
[----:B------:R-:W-:Y:S01]  /*9c670*/  IADD3 R4, P1, R4, UR10, RZ ;  /* 0x0000000a04047c10 */ /* 0x000fe2000ff3e0ff */
[----:B------:R1:W-:Y:S01]  /*9c680*/  STL [R1+0x303c], R20 ;  /* 0x00303c1401007387 */ /* 0x0003e20000100800 */
[----:B------:R-:W-:Y:S01]  /*9c690*/  STL [R1+0x3044], R5 ;  /* 0x0030440501007387 */ /* 0x000fe20000100800 */
[----:B--2---:R-:W-:-:S02]  /*9c6a0*/  IADD3 R28, P2, R28, UR10, RZ ;  /* 0x0000000a1c1c7c10 */ /* 0x004fc4000ff5e0ff */
[----:B-1----:R-:W2:Y:S01]  /*9c6b0*/  LDL.LU R20, [R1+0x3014] ;  /* 0x0030140001147983 */ /* 0x002ea20000300800 */
[----:B------:R-:W-:Y:S02]  /*9c6c0*/  STL [R1+0x3018], R4 ;  /* 0x0030180401007387 */ /* 0x000fe40000100800 */
[----:B------:R1:W-:Y:S01]  /*9c6d0*/  STL [R1+0x3010], R28 ;  /* 0x0030101c01007387 */ /* 0x0003e20000100800 */
[----:B---3--:R-:W-:Y:S01]  /*9c6e0*/  IADD3.X R0, R0, UR5, RZ, P3, !PT ;  /* 0x0000000500007c10 */ /* 0x008fe20009ffe4ff */
[----:B-1----:R-:W3:Y:S04]  /*9c6f0*/  LDL.LU R28, [R1+0x2fe8] ;  /* 0x002fe800011c7983 */ /* 0x002ee80000300800 */
        /* <DEDUP_REMOVED lines=35> */
[----:B--2---:R-:W-:-:S05]  /*9c930*/  IADD3.X R20, R20, UR5, RZ, P1, !PT ;  /* 0x0000000514147c10 */ /* 0x004fca0008ffe4ff */
[----:B------:R1:W-:Y:S01]  /*9c940*/  STL [R1+0x3014], R20 ;  /* 0x0030141401007387 */ /* 0x0003e20000100800 */
[----:B---3--:R-:W-:-:S03]  /*9c950*/  IADD3 R28, P1, R28, UR10, RZ ;  /* 0x0000000a1c1c7c10 */ /* 0x008fc6000ff3e0ff */
[----:B-1----:R-:W2:Y:S02]  /*9c960*/  LDL.LU R20, [R1+0x2fbc] ;  /* 0x002fbc0001147983 */ /* 0x002ea40000300800 */
[----:B------:R1:W-:Y:S01]  /*9c970*/  STL [R1+0x2fe8], R28 ;  /* 0x002fe81c01007387 */ /* 0x0003e20000100800 */
[----:B------:R-:W-:Y:S01]  /*9c980*/  IADD3.X R0, R0, UR5, RZ, P2, !PT ;  /* 0x0000000500007c10 */ /* 0x000fe200097fe4ff */
        /* <DEDUP_REMOVED lines=19> */
[----:B-1----:R-:W4:Y:S03]  /*9cac0*/  LDL.LU R21, [R1+0x2f78] ;  /* 0x002f780001157983 */ /* 0x002f260000300800 */
[----:B------:R1:W-:Y:S01]  /*9cad0*/  STL [R1+0x2ff4], R29 ;  /* 0x002ff41d01007387 */ /* 0x0003e20000100800 */
[----:B------:R-:W-:Y:S01]  /*9cae0*/  IADD3.X R13, R13, UR5, RZ, P6, !PT ;  /* 0x000000050d0d7c10 */ /* 0x000fe2000b7fe4ff */
[----:B------:R-:W-:Y:S01]  /*9caf0*/  IADD3 R14, P6, R14, UR10, RZ ;  /* 0x0000000a0e0e7c10 */ /* 0x000fe2000ffde0ff */
[----:B------:R-:W-:Y:S01]  /*9cb00*/  IADD3.X R15, R15, UR5, RZ, P1, !PT ;  /* 0x000000050f0f7c10 */ /* 0x000fe20008ffe4ff */
[----:B------:R-:W-:Y:S01]  /*9cb10*/  IADD3 R10, P1, R10, UR10, RZ ;  /* 0x0000000a0a0a7c10 */ /* 0x000fe2000ff3e0ff */
[----:B------:R-:W-:Y:S01]  /*9cb20*/  IADD3.X R11, R11, UR5, RZ, P2, !PT ;  /* 0x000000050b0b7c10 */ /* 0x000fe200097fe4ff */
[----:B------:R-:W-:Y:S01]  /*9cb30*/  IADD3 R22, P2, R22, UR10, RZ ;  /* 0x0000000a16167c10 */ /* 0x000fe2000ff5e0ff */
[----:B-1----:R-:W4:Y:S01]  /*9cb40*/  LDL.LU R29, [R1+0x2f9c] ;  /* 0x002f9c00011d7983 */ /* 0x002f220000300800 */
[----:B------:R-:W-:Y:S02]  /*9cb50*/  STL [R1+0x2fc8], R12 ;  /* 0x002fc80c01007387 */ /* 0x000fe40000100800 */
[----:B------:R-:W-:Y:S02]  /*9cb60*/  STL [R1+0x2fec], R13 ;  /* 0x002fec0d01007387 */ /* 0x000fe40000100800 */
[----:B------:R-:W-:Y:S01]  /*9cb70*/  STL [R1+0x2fc0], R14 ;  /* 0x002fc00e01007387 */ /* 0x000fe20000100800 */
[----:B------:R-:W-:Y:S01]  /*9cb80*/  IADD3.X R23, R23, UR5, RZ, P3, !PT ;  /* 0x0000000517177c10 */ /* 0x000fe20009ffe4ff */
        /* <DEDUP_REMOVED lines=14> */
[----:B--2---:R-:W-:-:S03]  /*9cc70*/  IADD3.X R20, R20, UR5, RZ, P6, !PT ;  /* 0x0000000514147c10 */ /* 0x004fc6000b7fe4ff */
[----:B-1----:R-:W2:Y:S01]  /*9cc80*/  LDL.LU R24, [R1+0x2f70] ;  /* 0x002f700001187983 */ /* 0x002ea20000300800 */
[----:B------:R-:W-:Y:S02]  /*9cc90*/  STL [R1+0x2fc4], R4 ;  /* 0x002fc40401007387 */ /* 0x000fe40000100800 */
[----:B------:R1:W-:Y:S01]  /*9cca0*/  STL [R1+0x2fbc], R20 ;  /* 0x002fbc1401007387 */ /* 0x0003e20000100800 */
[----:B---3--:R-:W-:Y:S01]  /*9ccb0*/  IADD3 R28, P6, R28, UR10, RZ ;  /* 0x0000000a1c1c7c10 */ /* 0x008fe2000ffde0ff */
[----:B-1----:R-:W3:Y:S04]  /*9ccc0*/  LDL.LU R20, [R1+0x2f94] ;  /* 0x002f940001147983 */ /* 0x002ee80000300800 */
        /* <DEDUP_REMOVED lines=50> */
[----:B------:R-:W-:-:S04]  /*9cff0*/  IMAD.MOV.U32 R3, RZ, RZ, c[0x0][0x18c] ;  /* 0x00006300ff037624 */ /* 0x000fc800078e00ff */
[----:B------:R-:W-:-:S04]  /*9d000*/  IMAD.SHL.U32 R3, R3, 0x80, RZ ;  /* 0x0000008003037824 */ /* 0x000fc800078e00ff */
[----:B------:R-:W-:Y:S01]  /*9d010*/  IMAD.SHL.U32 R3, R3, 0x2, RZ ;  /* 0x0000000203037824 */ /* 0x000fe200078e00ff */
        /* <DEDUP_REMOVED lines=8> */
[----:B------:R-:W-:Y:S02]  /*9d0a0*/  IADD3 R21, P2, R21, UR10, RZ ;  /* 0x0000000a15157c10 */ /* 0x000fe4000ff5e0ff */
[----:B------:R-:W-:Y:S01]  /*9d0b0*/  IADD3.X R12, R12, UR5, RZ, P3, !PT ;  /* 0x000000050c0c7c10 */ /* 0x000fe20009ffe4ff */
[----:B-1----:R-:W4:Y:S02]  /*9d0c0*/  LDL.LU R25, [R1+0x2f24] ;  /* 0x002f240001197983 */ /* 0x002f240000300800 */
[----:B------:R1:W-:Y:S01]  /*9d0d0*/  STL [R1+0x2f50], R21 ;  /* 0x002f501501007387 */ /* 0x0003e20000100800 */
[----:B------:R-:W-:-:S02]  /*9d0e0*/  IADD3 R13, P3, R13, UR10, RZ ;  /* 0x0000000a0d0d7c10 */ /* 0x000fc4000ff7e0ff */
        /* <DEDUP_REMOVED lines=31> */
[-C--:B------:R-:W-:Y:S01]  /*9d2e0*/  IADD3 R28, P4, R28, R3.reuse, RZ ;  /* 0x000000031c1c7210 */ /* 0x080fe20007f9e0ff */
[----:B-1----:R-:W3:Y:S04]  /*9d2f0*/  LDL.LU R20, [R1+0x2f14] ;  /* 0x002f140001147983 */ /* 0x002ee80000300800 */
[----:B------:R1:W-:Y:S01]  /*9d300*/  STL [R1+0x2f10], R28 ;  /* 0x002f101c01007387 */ /* 0x0003e20000100800 */
[----:B------:R-:W-:Y:S01]  /*9d310*/  IADD3.X R0, R0, UR5, RZ, P5, !PT ;  /* 0x0000000500007c10 */ /* 0x000fe2000affe4ff */
[----:B-1----:R-:W3:Y:S04]  /*9d320*/  LDL.LU R28, [R1+0x2ee8] ;  /* 0x002ee800011c7983 */ /* 0x002ee80000300800 */
[----:B------:R1:W-:Y:S01]  /*9d330*/  STL [R1+0x2f34], R0 ;  /* 0x002f340001007387 */ /* 0x0003e20000100800 */
[----:B------:R-:W-:Y:S01]  /*9d340*/  IADD3 R8, P5, R8, R3, RZ ;  /* 0x0000000308087210 */ /* 0x000fe20007fbe0ff */
[----:B-1----:R-:W3:Y:S04]  /*9d350*/  LDL.LU R0, [R1+0x2f0c] ;  /* 0x002f0c0001007983 */ /* 0x002ee80000300800 */
[----:B------:R1:W-:Y:S02]  /*9d360*/  STL [R1+0x2f08], R8 ;  /* 0x002f080801007387 */ /* 0x0003e40000100800 */
[----:B-1----:R-:W3:Y:S01]  /*9d370*/  LDL.LU R8, [R1+0x2ee0] ;  /* 0x002ee00001087983 */ /* 0x002ee20000300800 */
[----:B----4-:R-:W-:-:S05]  /*9d380*/  IADD3.X R18, R18, UR5, RZ, P6, !PT ;  /* 0x0000000512127c10 */ /* 0x010fca000b7fe4ff */
[----:B------:R1:W-:Y:S01]  /*9d390*/  STL [R1+0x2f2c], R18 ;  /* 0x002f2c1201007387 */ /* 0x0003e20000100800 */
[----:B------:R-:W-:-:S03]  /*9d3a0*/  IADD3 R19, P6, R19, R3, RZ ;  /* 0x0000000313137210 */ /* 0x000fc60007fde0ff */
[----:B-1----:R-:W4:Y:S02]  /*9d3b0*/  LDL.LU R18, [R1+0x2f04] ;  /* 0x002f040001127983 */ /* 0x002f240000300800 */
[----:B------:R1:W-:Y:S01]  /*9d3c0*/  STL [R1+0x2f00], R19 ;  /* 0x002f001301007387 */ /* 0x0003e20000100800 */
[----:B------:R-:W-:Y:S01]  /*9d3d0*/  IADD3.X R25, R25, UR5, RZ, P1, !PT ;  /* 0x0000000519197c10 */ /* 0x000fe20008ffe4ff */
[----:B-1----:R-:W4:Y:S04]  /*9d3e0*/  LDL.LU R19, [R1+0x2ed8] ;  /* 0x002ed80001137983 */ /* 0x002f280000300800 */
[----:B------:R1:W-:Y:S01]  /*9d3f0*/  STL [R1+0x2f24], R25 ;  /* 0x002f241901007387 */ /* 0x0003e20000100800 */
[----:B------:R-:W-:Y:S01]  /*9d400*/  IADD3 R21, P1, R21, R3, RZ ;  /* 0x0000000315157210 */ /* 0x000fe20007f3e0ff */
        /* <DEDUP_REMOVED lines=17> */
[----:B---3--:R-:W-:-:S03]  /*9d520*/  IADD3 R24, P2, R24, R3, RZ ;  /* 0x0000000318187210 */ /* 0x008fc60007f5e0ff */
[----:B-1----:R-:W2:Y:S04]  /*9d530*/  LDL.LU R29, [R1+0x2ec4] ;  /* 0x002ec400011d7983 */ /* 0x002ea80000300800 */
[----:B------:R1:W-:Y:S01]  /*9d540*/  STL [R1+0x2ef0], R24 ;  /* 0x002ef01801007387 */ /* 0x0003e20000100800 */
[----:B------:R-:W-:-:S03]  /*9d550*/  IADD3.X R20, R20, UR5, RZ, P3, !PT ;  /* 0x0000000514147c10 */ /* 0x000fc60009ffe4ff */
[----:B-1----:R-:W3:Y:S02]  /*9d560*/  LDL.LU R24, [R1+0x2e98] ;  /* 0x002e980001187983 */ /* 0x002ee40000300800 */
[----:B------:R1:W-:Y:S01]  /*9d570*/  STL [R1+0x2f14], R20 ;  /* 0x002f141401007387 */ /* 0x0003e20000100800 */
[-C--:B------:R-:W-:Y:S01]  /*9d580*/  IADD3 R28, P3, R28, R3.reuse, RZ ;  /* 0x000000031c1c7210 */ /* 0x080fe20007f7e0ff */
[----:B-1----:R-:W3:Y:S04]  /*9d590*/  LDL.LU R20, [R1+0x2ebc] ;  /* 0x002ebc0001147983 */ /* 0x002ee80000300800 */
[----:B------:R1:W-:Y:S02]  /*9d5a0*/  STL [R1+0x2ee8], R28 ;  /* 0x002ee81c01007387 */ /* 0x0003e40000100800 */
[--C-:B------:R-:W-:Y:S01]  /*9d5b0*/  IMAD.X R0, R0, 0x1, R2.reuse, P4 ;  /* 0x0000000100007824 */ /* 0x100fe200020e0602 */
[----:B-1----:R-:W3:Y:S04]  /*9d5c0*/  LDL.LU R28, [R1+0x2e90] ;  /* 0x002e9000011c7983 */ /* 0x002ee80000300800 */
[----:B------:R1:W-:Y:S01]  /*9d5d0*/  STL [R1+0x2f0c], R0 ;  /* 0x002f0c0001007387 */ /* 0x0003e20000100800 */
[----:B------:R-:W-:Y:S01]  /*9d5e0*/  IADD3 R8, P4, R8, R3, RZ ;  /* 0x0000000308087210 */ /* 0x000fe20007f9e0ff */
[----:B-1----:R-:W3:Y:S04]  /*9d5f0*/  LDL.LU R0, [R1+0x2eb4] ;  /* 0x002eb40001007983 */ /* 0x002ee80000300800 */
[----:B------:R1:W-:Y:S02]  /*9d600*/  STL [R1+0x2ee0], R8 ;  /* 0x002ee00801007387 */ /* 0x0003e40000100800 */
[----:B-1----:R-:W3:Y:S01]  /*9d610*/  LDL.LU R8, [R1+0x2e88] ;  /* 0x002e880001087983 */ /* 0x002ee20000300800 */
[----:B----4-:R-:W-:-:S05]  /*9d620*/  IMAD.X R18, R18, 0x1, R2, P5 ;  /* 0x0000000112127824 */ /* 0x010fca00028e0602 */
[----:B------:R1:W-:Y:S01]  /*9d630*/  STL [R1+0x2f04], R18 ;  /* 0x002f041201007387 */ /* 0x0003e20000100800 */
[----:B------:R-:W-:-:S03]  /*9d640*/  IADD3 R19, P5, R19, R3, RZ ;  /* 0x0000000313137210 */ /* 0x000fc60007fbe0ff */
[----:B-1----:R-:W4:Y:S02]  /*9d650*/  LDL.LU R18, [R1+0x2eac] ;  /* 0x002eac0001127983 */ /* 0x002f240000300800 */
[----:B------:R1:W-:Y:S02]  /*9d660*/  STL [R1+0x2ed8], R19 ;  /* 0x002ed81301007387 */ /* 0x0003e40000100800 */
[--C-:B------:R-:W-:Y:S01]  /*9d670*/  IMAD.X R25, R25, 0x1, R2.reuse, P6 ;  /* 0x0000000119197824 */ /* 0x100fe200030e0602 */
[-C--:B------:R-:W-:Y:S01]  /*9d680*/  IADD3 R12, P6, R12, R3.reuse, RZ ;  /* 0x000000030c0c7210 */ /* 0x080fe20007fde0ff */
[----:B-1----:R-:W4:Y:S03]  /*9d690*/  LDL.LU R19, [R1+0x2e80] ;  /* 0x002e800001137983 */ /* 0x002f260000300800 */
[----:B------:R1:W-:Y:S02]  /*9d6a0*/  STL [R1+0x2efc], R25 ;  /* 0x002efc1901007387 */ /* 0x0003e40000100800 */
[--C-:B------:R-:W-:Y:S01]  /*9d6b0*/  IMAD.X R13, R13, 0x1, R2.reuse, P1 ;  /* 0x000000010d0d7824 */ /* 0x100fe200008e0602 */
[-C--:B------:R-:W-:Y:S01]  /*9d6c0*/  IADD3 R14, P1, R14, R3.reuse, RZ ;  /* 0x000000030e0e7210 */ /* 0x080fe20007f3e0ff */
[--C-:B------:R-:W-:Y:S01]  /*9d6d0*/  IMAD.X R15, R15, 0x1, R2.reuse, P2 ;  /* 0x000000010f0f7824 */ /* 0x100fe200010e0602 */
[-C--:B------:R-:W-:Y:S01]  /*9d6e0*/  IADD3 R10, P2, R10, R3.reuse, RZ ;  /* 0x000000030a0a7210 */ /* 0x080fe20007f5e0ff */
[--C-:B------:R-:W-:Y:S01]  /*9d6f0*/  IMAD.X R11, R11, 0x1, R2.reuse, P3 ;  /* 0x000000010b0b7824 */ /* 0x100fe200018e0602 */
[-C--:B------:R-:W-:Y:S01]  /*9d700*/  IADD3 R22, P3, R22, R3.reuse, RZ ;  /* 0x0000000316167210 */ /* 0x080fe20007f7e0ff */
[----:B-1----:R-:W4:Y:S01]  /*9d710*/  LDL.LU R25, [R1+0x2ea4] ;  /* 0x002ea40001197983 */ /* 0x002f220000300800 */
[----:B------:R-:W-:Y:S02]  /*9d720*/  STL [R1+0x2ed0], R12 ;  /* 0x002ed00c01007387 */ /* 0x000fe40000100800 */
[----:B------:R-:W-:Y:S02]  /*9d730*/  STL [R1+0x2ef4], R13 ;  /* 0x002ef40d01007387 */ /* 0x000fe40000100800 */
[----:B------:R-:W-:Y:S02]  /*9d740*/  STL [R1+0x2ec8], R14 ;  /* 0x002ec80e01007387 */ /* 0x000fe40000100800 */
[--C-:B------:R-:W-:Y:S01]  /*9d750*/  IMAD.X R23, R23, 0x1, R2.reuse, P4 ;  /* 0x0000000117177824 */ /* 0x100fe200020e0602 */
[----:B------:R-:W-:Y:S01]  /*9d760*/  STL [R1+0x2eec], R15 ;  /* 0x002eec0f01007387 */ /* 0x000fe20000100800 */
[----:B------:R-:W-:Y:S01]  /*9d770*/  IADD3 R26, P4, R26, R3, RZ ;  /* 0x000000031a1a7210 */ /* 0x000fe20007f9e0ff */
[----:B------:R-:W-:Y:S02]  /*9d780*/  STL [R1+0x2ec0], R10 ;  /* 0x002ec00a01007387 */ /* 0x000fe40000100800 */
[----:B------:R-:W-:-:S02]  /*9d790*/  IMAD.X R27, R27, 0x1, R2, P5 ;  /* 0x000000011b1b7824 */ /* 0x000fc400028e0602 */
[--C-:B------:R-:W-:Y:S01]  /*9d7a0*/  IMAD.X R4, R4, 0x1, R2.reuse, P6 ;  /* 0x0000000104047824 */ /* 0x100fe200030e0602 */
[----:B------:R-:W-:Y:S01]  /*9d7b0*/  STL [R1+0x2ee4], R11 ;  /* 0x002ee40b01007387 */ /* 0x000fe20000100800 */
[-C--:B------:R-:W-:Y:S01]  /*9d7c0*/  IADD3 R21, P6, R21, R3.reuse, RZ ;  /* 0x0000000315157210 */ /* 0x080fe20007fde0ff */
[----:B------:R-:W-:Y:S01]  /*9d7d0*/  STL [R1+0x2eb8], R22 ;  /* 0x002eb81601007387 */ /* 0x000fe20000100800 */
[----:B------:R-:W-:Y:S01]  /*9d7e0*/  IADD3 R5, P5, R5, R3, RZ ;  /* 0x0000000305057210 */ /* 0x000fe20007fbe0ff */
[----:B------:R-:W-:Y:S01]  /*9d7f0*/  STL [R1+0x2edc], R23 ;  /* 0x002edc1701007387 */ /* 0x000fe20000100800 */
[----:B------:R-:W-:Y:S02]  /*9d800*/  STL [R1+0x2eb0], R26 ;  /* 0x002eb01a01007387 */ /* 0x000fe40000100800 */
[----:B------:R-:W-:Y:S02]  /*9d810*/  STL [R1+0x2ed4], R27 ;  /* 0x002ed41b01007387 */ /* 0x000fe40000100800 */
[----:B------:R1:W-:Y:S01]  /*9d820*/  STL [R1+0x2ea0], R21 ;  /* 0x002ea01501007387 */ /* 0x0003e20000100800 */
[----:B------:R-:W-:Y:S01]  /*9d830*/  STL [R1+0x2ea8], R5 ;  /* 0x002ea80501007387 */ /* 0x000fe20000100800 */
[----:B--2---:R-:W-:-:S03]  /*9d840*/  IMAD.X R29, R29, 0x1, R2, P1 ;  /* 0x000000011d1d7824 */ /* 0x004fc600008e0602 */
[----:B-1----:R-:W2:Y:S01]  /*9d850*/  LDL.LU R21, [R1+0x2e78] ;  /* 0x002e780001157983 */ /* 0x002ea20000300800 */
[----:B------:R-:W-:Y:S02]  /*9d860*/  STL [R1+0x2ecc], R4 ;  /* 0x002ecc0401007387 */ /* 0x000fe40000100800 */
[----:B------:R1:W-:Y:S01]  /*9d870*/  STL [R1+0x2ec4], R29 ;  /* 0x002ec41d01007387 */ /* 0x0003e20000100800 */
[----:B---3--:R-:W-:Y:S01]  /*9d880*/  IADD3 R24, P1, R24, R3, RZ ;  /* 0x0000000318187210 */ /* 0x008fe20007f3e0ff */
[----:B-1----:R-:W3:Y:S04]  /*9d890*/  LDL.LU R29, [R1+0x2e9c] ;  /* 0x002e9c00011d7983 */ /* 0x002ee80000300800 */
[----:B------:R1:W-:Y:S01]  /*9d8a0*/  STL [R1+0x2e98], R24 ;  /* 0x002e981801007387 */ /* 0x0003e20000100800 */
[----:B------:R-:W-:-:S03]  /*9d8b0*/  IMAD.X R20, R20, 0x1, R2, P2 ;  /* 0x0000000114147824 */ /* 0x000fc600010e0602 */
        /* <DEDUP_REMOVED lines=17> */
[----:B------:R-:W-:Y:S01]  /*9d9d0*/  IMAD.X R25, R25, 0x1, R2, P5 ;  /* 0x0000000119197824 */ /* 0x000fe200028e0602 */
        /* <DEDUP_REMOVED lines=15> */
[----:B--2---:R-:W-:-:S05]  /*9dad0*/  IADD3 R21, P5, R21, R3, RZ ;  /* 0x0000000315157210 */ /* 0x004fca0007fbe0ff */
[----:B------:R1:W-:Y:S01]  /*9dae0*/  STL [R1+0x2e78], R21 ;  /* 0x002e781501007387 */ /* 0x0003e20000100800 */
[----:B---3--:R-:W-:-:S03]  /*9daf0*/  IMAD.X R29, R29, 0x1, R2, P6 ;  /* 0x000000011d1d7824 */ /* 0x008fc600030e0602 */
[----:B-1----:R-:W2:Y:S04]  /*9db00*/  LDL.LU R21, [R1+0x2e38] ;  /* 0x002e380001157983 */ /* 0x002ea80000300800 */
[----:B------:R1:W-:Y:S01]  /*9db10*/  STL [R1+0x2e9c], R29 ;  /* 0x002e9c1d01007387 */ /* 0x0003e20000100800 */
[----:B------:R-:W-:-:S03]  /*9db20*/  IADD3 R24, P6, R24, R3, RZ ;  /* 0x0000000318187210 */ /* 0x000fc60007fde0ff */
[----:B-1----:R-:W3:Y:S02]  /*9db30*/  LDL.LU R29, [R1+0x3108] ;  /* 0x00310800011d7983 */ /* 0x002ee40000300800 */
[----:B------:R1:W-:Y:S02]  /*9db40*/  STL [R1+0x2e70], R24 ;  /* 0x002e701801007387 */ /* 0x0003e40000100800 */
[--C-:B------:R-:W-:Y:S01]  /*9db50*/  IMAD.X R20, R20, 0x1, R2.reuse, P1 ;  /* 0x0000000114147824 */ /* 0x100fe200008e0602 */
[----:B-1----:R-:W3:Y:S04]  /*9db60*/  LDL.LU R24, [R1+0x2e30] ;  /* 0x002e300001187983 */ /* 0x002ee80000300800 */
        /* <DEDUP_REMOVED lines=13> */
[-C--:B------:R-:W-:Y:S01]  /*9dc40*/  IADD3 R19, P3, R19, R3.reuse, RZ ;  /* 0x0000000313137210 */ /* 0x080fe20007f7e0ff */
[--C-:B------:R-:W-:Y:S01]  /*9dc50*/  IMAD.X R12, R12, 0x1, R2.reuse, P4 ;  /* 0x000000010c0c7824 */ /* 0x100fe200020e0602 */
[-C--:B------:R-:W-:Y:S01]  /*9dc60*/  IADD3 R13, P4, R13, R3.reuse, RZ ;  /* 0x000000030d0d7210 */ /* 0x080fe20007f9e0ff */
[----:B-1----:R-:W4:Y:S01]  /*9dc70*/  LDL.LU R18, [R1+0x2e44] ;  /* 0x002e440001127983 */ /* 0x002f220000300800 */
[--C-:B------:R-:W-:Y:S02]  /*9dc80*/  IMAD.X R14, R14, 0x1, R2.reuse, P5 ;  /* 0x000000010e0e7824 */ /* 0x100fe400028e0602 */
[----:B------:R1:W-:Y:S01]  /*9dc90*/  STL [R1+0x2e58], R19 ;  /* 0x002e581301007387 */ /* 0x0003e20000100800 */
[-C--:B------:R-:W-:Y:S01]  /*9dca0*/  IADD3 R15, P5, R15, R3.reuse, RZ ;  /* 0x000000030f0f7210 */ /* 0x080fe20007fbe0ff */
[--C-:B------:R-:W-:Y:S01]  /*9dcb0*/  IMAD.X R10, R10, 0x1, R2.reuse, P6 ;  /* 0x000000010a0a7824 */ /* 0x100fe200030e0602 */
[-C--:B------:R-:W-:Y:S01]  /*9dcc0*/  IADD3 R11, P6, R11, R3.reuse, RZ ;  /* 0x000000030b0b7210 */ /* 0x080fe20007fde0ff */
[--C-:B------:R-:W-:Y:S01]  /*9dcd0*/  IMAD.X R22, R22, 0x1, R2.reuse, P1 ;  /* 0x0000000116167824 */ /* 0x100fe200008e0602 */
[-C--:B------:R-:W-:Y:S01]  /*9dce0*/  IADD3 R23, P1, R23, R3.reuse, RZ ;  /* 0x0000000317177210 */ /* 0x080fe20007f3e0ff */
[--C-:B------:R-:W-:Y:S01]  /*9dcf0*/  IMAD.X R26, R26, 0x1, R2.reuse, P2 ;  /* 0x000000011a1a7824 */ /* 0x100fe200010e0602 */
[----:B-1----:R-:W4:Y:S01]  /*9dd00*/  LDL.LU R19, [R1+0x2e18] ;  /* 0x002e180001137983 */ /* 0x002f220000300800 */
[----:B------:R-:W-:Y:S02]  /*9dd10*/  STL [R1+0x2e7c], R12 ;  /* 0x002e7c0c01007387 */ /* 0x000fe40000100800 */
[----:B------:R-:W-:Y:S02]  /*9dd20*/  STL [R1+0x3114], R13 ;  /* 0x0031140d01007387 */ /* 0x000fe40000100800 */
[----:B------:R-:W-:Y:S01]  /*9dd30*/  STL [R1+0x2e74], R14 ;  /* 0x002e740e01007387 */ /* 0x000fe20000100800 */
[----:B------:R-:W-:Y:S01]  /*9dd40*/  STL [R1+0x310c], R15 ;  /* 0x00310c0f01007387 */ /* 0x000fe20000100800 */
[----:B------:R-:W-:Y:S01]  /*9dd50*/  STL [R1+0x2e6c], R10 ;  /* 0x002e6c0a01007387 */ /* 0x000fe20000100800 */
[----:B------:R-:W-:Y:S01]  /*9dd60*/  IADD3 R27, P2, R27, R3, RZ ;  /* 0x000000031b1b7210 */ /* 0x000fe20007f5e0ff */
[----:B------:R-:W-:Y:S02]  /*9dd70*/  STL [R1+0x3104], R11 ;  /* 0x0031040b01007387 */ /* 0x000fe40000100800 */
[--C-:B------:R-:W-:Y:S01]  /*9dd80*/  IMAD.X R25, R25, 0x1, R2.reuse, P4 ;  /* 0x0000000119197824 */ /* 0x100fe200020e0602 */
[----:B------:R-:W-:Y:S01]  /*9dd90*/  STL [R1+0x2e64], R22 ;  /* 0x002e641601007387 */ /* 0x000fe20000100800 */
[----:B------:R-:W-:-:S02]  /*9dda0*/  IMAD.X R5, R5, 0x1, R2, P3 ;  /* 0x0000000105057824 */ /* 0x000fc400018e0602 */
[----:B------:R-:W-:Y:S02]  /*9ddb0*/  STL [R1+0x2e50], R23 ;  /* 0x002e501701007387 */ /* 0x000fe40000100800 */
[----:B------:R-:W-:Y:S01]  /*9ddc0*/  STL [R1+0x2e5c], R26 ;  /* 0x002e5c1a01007387 */ /* 0x000fe20000100800 */
[----:B------:R-:W-:Y:S01]  /*9ddd0*/  STL [R1+0x2e48], R27 ;  /* 0x002e481b01007387 */ /* 0x000fe20000100800 */
[-C--:B------:R-:W-:Y:S01]  /*9dde0*/  IADD3 R4, P3, R4, R3.reuse, RZ ;  /* 0x0000000304047210 */ /* 0x080fe20007f7e0ff */
[----:B------:R1:W-:Y:S02]  /*9ddf0*/  STL [R1+0x3110], R25 ;  /* 0x0031101901007387 */ /* 0x0003e40000100800 */
[----:B------:R-:W-:Y:S01]  /*9de00*/  STL [R1+0x2e54], R5 ;  /* 0x002e540501007387 */ /* 0x000fe20000100800 */
[----:B--2---:R-:W-:Y:S01]  /*9de10*/  IADD3 R21, P4, R21, R3, RZ ;  /* 0x0000000315157210 */ /* 0x004fe20007f9e0ff */
[----:B-1----:R-:W2:Y:S01]  /*9de20*/  LDL.LU R25, [R1+0x2e3c] ;  /* 0x002e3c0001197983 */ /* 0x002ea20000300800 */
[----:B------:R-:W-:Y:S03]  /*9de30*/  STL [R1+0x2e40], R4 ;  /* 0x002e400401007387 */ /* 0x000fe60000100800 */
[----:B------:R1:W-:Y:S01]  /*9de40*/  STL [R1+0x2e38], R21 ;  /* 0x002e381501007387 */ /* 0x0003e20000100800 */
[----:B---3--:R-:W-:-:S03]  /*9de50*/  IMAD.X R29, R29, 0x1, R2, P5 ;  /* 0x000000011d1d7824 */ /* 0x008fc600028e0602 */
[----:B-1----:R-:W3:Y:S04]  /*9de60*/  LDL.LU R21, [R1+0x2e10] ;  /* 0x002e100001157983 */ /* 0x002ee80000300800 */
        /* <DEDUP_REMOVED lines=34> */
[----:B-1----:R-:W4:Y:S02]  /*9e090*/  LDL.LU R19, [R1+0x2dc0] ;  /* 0x002dc00001137983 */ /* 0x002f240000300800 */
[----:B--2---:R-:W-:-:S05]  /*9e0a0*/  IMAD.X R25, R25, 0x1, R2, P3 ;  /* 0x0000000119197824 */ /* 0x004fca00018e0602 */
[----:B------:R1:W-:Y:S01]  /*9e0b0*/  STL [R1+0x2e3c], R25 ;  /* 0x002e3c1901007387 */ /* 0x0003e20000100800 */
[----:B---3--:R-:W-:-:S03]  /*9e0c0*/  IADD3 R21, P3, R21, R3, RZ ;  /* 0x0000000315157210 */ /* 0x008fc60007f7e0ff */
[----:B-1----:R-:W2:Y:S04]  /*9e0d0*/  LDL.LU R25, [R1+0x2de4] ;  /* 0x002de40001197983 */ /* 0x002ea80000300800 */
        /* <DEDUP_REMOVED lines=19> */
[----:B-1----:R-:W3:Y:S01]  /*9e210*/  LDL.LU R8, [R1+0x2da0] ;  /* 0x002da00001087983 */ /* 0x002ee20000300800 */
[--C-:B----4-:R-:W-:Y:S01]  /*9e220*/  IMAD.X R18, R18, 0x1, R2.reuse, P1 ;  /* 0x0000000112127824 */ /* 0x110fe200008e0602 */
[-C--:B------:R-:W-:Y:S01]  /*9e230*/  IADD3 R12, P1, R12, R3.reuse, RZ ;  /* 0x000000030c0c7210 */ /* 0x080fe20007f3e0ff */
[----:B------:R-:W-:Y:S01]  /*9e240*/  IMAD.X R13, R13, 0x1, R2, P2 ;  /* 0x000000010d0d7824 */ /* 0x000fe200010e0602 */
[----:B------:R-:W-:-:S02]  /*9e250*/  IADD3 R14, P2, R14, R3, RZ ;  /* 0x000000030e0e7210 */ /* 0x000fc40007f5e0ff */
[----:B------:R1:W-:Y:S01]  /*9e260*/  STL [R1+0x2e1c], R18 ;  /* 0x002e1c1201007387 */ /* 0x0003e20000100800 */
[--C-:B------:R-:W-:Y:S01]  /*9e270*/  IMAD.X R15, R15, 0x1, R2.reuse, P3 ;  /* 0x000000010f0f7824 */ /* 0x100fe200018e0602 */
[-C--:B------:R-:W-:Y:S01]  /*9e280*/  IADD3 R10, P3, R10, R3.reuse, RZ ;  /* 0x000000030a0a7210 */ /* 0x080fe20007f7e0ff */
[--C-:B------:R-:W-:Y:S01]  /*9e290*/  IMAD.X R11, R11, 0x1, R2.reuse, P4 ;  /* 0x000000010b0b7824 */ /* 0x100fe200020e0602 */
[-C--:B------:R-:W-:Y:S01]  /*9e2a0*/  IADD3 R22, P4, R22, R3.reuse, RZ ;  /* 0x0000000316167210 */ /* 0x080fe20007f9e0ff */
[--C-:B------:R-:W-:Y:S01]  /*9e2b0*/  IMAD.X R23, R23, 0x1, R2.reuse, P5 ;  /* 0x0000000117177824 */ /* 0x100fe200028e0602 */
[----:B------:R-:W-:Y:S01]  /*9e2c0*/  IADD3 R26, P5, R26, R3, RZ ;  /* 0x000000031a1a7210 */ /* 0x000fe20007fbe0ff */
[----:B-1----:R-:W4:Y:S01]  /*9e2d0*/  LDL.LU R18, [R1+0x2dc4] ;  /* 0x002dc40001127983 */ /* 0x002f220000300800 */
[----:B------:R-:W-:Y:S02]  /*9e2e0*/  STL [R1+0x2df0], R12 ;  /* 0x002df00c01007387 */ /* 0x000fe40000100800 */
[----:B------:R-:W-:Y:S02]  /*9e2f0*/  STL [R1+0x2e14], R13 ;  /* 0x002e140d01007387 */ /* 0x000fe40000100800 */
[----:B------:R-:W-:Y:S01]  /*9e300*/  STL [R1+0x2de8], R14 ;  /* 0x002de80e01007387 */ /* 0x000fe20000100800 */
[----:B------:R-:W-:Y:S01]  /*9e310*/  STL [R1+0x2e0c], R15 ;  /* 0x002e0c0f01007387 */ /* 0x000fe20000100800 */
        /* <DEDUP_REMOVED lines=14> */
[----:B------:R-:W-:Y:S03]  /*9e400*/  STL [R1+0x2dec], R4 ;  /* 0x002dec0401007387 */ /* 0x000fe60000100800 */
[----:B------:R1:W-:Y:S01]  /*9e410*/  STL [R1+0x2de4], R25 ;  /* 0x002de41901007387 */ /* 0x0003e20000100800 */
[----:B---3--:R-:W-:-:S03]  /*9e420*/  IADD3 R21, P2, R21, R3, RZ ;  /* 0x0000000315157210 */ /* 0x008fc60007f5e0ff */
        /* <DEDUP_REMOVED lines=21> */
[----:B------:R-:W3:Y:S02]  /*9e580*/  LDL.LU R12, [R1+0x2d9c] ;  /* 0x002d9c00010c7983 */ /* 0x000ee40000300800 */
[----:B------:R-:W3:Y:S02]  /*9e590*/  LDL.LU R13, [R1+0x2d70] ;  /* 0x002d7000010d7983 */ /* 0x000ee40000300800 */
[----:B------:R-:W3:Y:S02]  /*9e5a0*/  LDL.LU R14, [R1+0x2d94] ;  /* 0x002d9400010e7983 */ /* 0x000ee40000300800 */
[----:B----4-:R-:W-:-:S05]  /*9e5b0*/  IMAD.X R18, R18, 0x1, R2, P6 ;  /* 0x0000000112127824 */ /* 0x010fca00030e0602 */
        /* <DEDUP_REMOVED lines=38> */
[--C-:B------:R-:W-:Y:S01]  /*9e820*/  IMAD.X R12, R12, 0x1, R2.reuse, P5 ;  /* 0x000000010c0c7824 */ /* 0x100fe200028e0602 */
[----:B------:R-:W-:Y:S01]  /*9e830*/  IADD3 R13, P5, R13, R3, RZ ;  /* 0x000000030d0d7210 */ /* 0x000fe20007fbe0ff */
[----:B------:R-:W-:-:S03]  /*9e840*/  IMAD.X R14, R14, 0x1, R2, P6 ;  /* 0x000000010e0e7824 */ /* 0x000fc600030e0602 */
[----:B------:R-:W-:Y:S01]  /*9e850*/  STL [R1+0x2d9c], R12 ;  /* 0x002d9c0c01007387 */ /* 0x000fe20000100800 */
[----:B------:R-:W-:Y:S02]  /*9e860*/  STL [R1+0x2d70], R13 ;  /* 0x002d700d01007387 */ /* 0x000fe40000100800 */
[----:B------:R-:W-:Y:S01]  /*9e870*/  STL [R1+0x2d94], R14 ;  /* 0x002d940e01007387 */ /* 0x000fe20000100800 */
[-C--:B----4-:R-:W-:Y:S01]  /*9e880*/  IADD3 R15, P6, R15, R3.reuse, RZ ;  /* 0x000000030f0f7210 */ /* 0x090fe20007fde0ff */
[--C-:B------:R-:W-:Y:S01]  /*9e890*/  IMAD.X R10, R10, 0x1, R2.reuse, P1 ;  /* 0x000000010a0a7824 */ /* 0x100fe200008e0602 */
[-C--:B------:R-:W-:Y:S01]  /*9e8a0*/  IADD3 R11, P1, R11, R3.reuse, RZ ;  /* 0x000000030b0b7210 */ /* 0x080fe20007f3e0ff */
[--C-:B------:R-:W-:Y:S01]  /*9e8b0*/  IMAD.X R22, R22, 0x1, R2.reuse, P2 ;  /* 0x0000000116167824 */ /* 0x100fe200010e0602 */
[----:B------:R-:W-:Y:S01]  /*9e8c0*/  IADD3 R23, P2, R23, R3, RZ ;  /* 0x0000000317177210 */ /* 0x000fe20007f5e0ff */
[----:B------:R-:W-:Y:S01]  /*9e8d0*/  STL [R1+0x2d68], R15 ;  /* 0x002d680f01007387 */ /* 0x000fe20000100800 */
[----:B------:R-:W-:-:S02]  /*9e8e0*/  IMAD.X R26, R26, 0x1, R2, P3 ;  /* 0x000000011a1a7824 */ /* 0x000fc400018e0602 */
[----:B------:R-:W-:Y:S01]  /*9e8f0*/  STL [R1+0x2d8c], R10 ;  /* 0x002d8c0a01007387 */ /* 0x000fe20000100800 */
[-C--:B------:R-:W-:Y:S01]  /*9e900*/  IADD3 R27, P3, R27, R3.reuse, RZ ;  /* 0x000000031b1b7210 */ /* 0x080fe20007f7e0ff */
[----:B------:R-:W-:Y:S01]  /*9e910*/  STL [R1+0x2d60], R11 ;  /* 0x002d600b01007387 */ /* 0x000fe20000100800 */
[--C-:B------:R-:W-:Y:S02]  /*9e920*/  IMAD.X R18, R18, 0x1, R2.reuse, P5 ;  /* 0x0000000112127824 */ /* 0x100fe400028e0602 */
[----:B------:R-:W-:Y:S02]  /*9e930*/  STL [R1+0x2d84], R22 ;  /* 0x002d841601007387 */ /* 0x000fe40000100800 */
[----:B------:R-:W-:Y:S01]  /*9e940*/  IMAD.X R5, R5, 0x1, R2, P4 ;  /* 0x0000000105057824 */ /* 0x000fe200020e0602 */
[----:B------:R-:W-:Y:S01]  /*9e950*/  STL [R1+0x2d58], R23 ;  /* 0x002d581701007387 */ /* 0x000fe20000100800 */
[-C--:B------:R-:W-:Y:S01]  /*9e960*/  IADD3 R4, P4, R4, R3.reuse, RZ ;  /* 0x0000000304047210 */ /* 0x080fe20007f9e0ff */
[----:B------:R-:W-:Y:S02]  /*9e970*/  STL [R1+0x2d7c], R26 ;  /* 0x002d7c1a01007387 */ /* 0x000fe40000100800 */
[----:B------:R-:W-:Y:S01]  /*9e980*/  STL [R1+0x2d50], R27 ;  /* 0x002d501b01007387 */ /* 0x000fe20000100800 */
[----:B------:R1:W-:Y:S01]  /*9e990*/  STL [R1+0x2d6c], R18 ;  /* 0x002d6c1201007387 */ /* 0x0003e20000100800 */
[----:B------:R-:W-:Y:S03]  /*9e9a0*/  STL [R1+0x2d74], R5 ;  /* 0x002d740501007387 */ /* 0x000fe60000100800 */
[----:B-1----:R-:W4:Y:S01]  /*9e9b0*/  LDL.LU R18, [R1+0x2d44] ;  /* 0x002d440001127983 */ /* 0x002f220000300800 */
[----:B------:R-:W-:Y:S01]  /*9e9c0*/  STL [R1+0x2d48], R4 ;  /* 0x002d480401007387 */ /* 0x000fe20000100800 */
        /* <DEDUP_REMOVED lines=24> */
[----:B-1----:R-:W3:Y:S01]  /*9eb50*/  LDL.LU R0, [R1+0x2d24] ;  /* 0x002d240001007983 */ /* 0x002ee20000300800 */
[----:B------:R-:W3:Y:S02]  /*9eb60*/  LDL.LU R12, [R1+0x2cf8] ;  /* 0x002cf800010c7983 */ /* 0x000ee40000300800 */
[----:B------:R-:W3:Y:S02]  /*9eb70*/  LDL.LU R13, [R1+0x2d1c] ;  /* 0x002d1c00010d7983 */ /* 0x000ee40000300800 */
[----:B------:R-:W3:Y:S01]  /*9eb80*/  LDL.LU R14, [R1+0x2cf0] ;  /* 0x002cf000010e7983 */ /* 0x000ee20000300800 */
[----:B------:R1:W-:Y:S01]  /*9eb90*/  STL [R1+0x2d20], R8 ;  /* 0x002d200801007387 */ /* 0x0003e20000100800 */
        /* <DEDUP_REMOVED lines=9> */
[----:B-1----:R-:W3:Y:S02]  /*9ec30*/  LDL.LU R8, [R1+0x2cc8] ;  /* 0x002cc80001087983 */ /* 0x002ee40000300800 */
[----:B----4-:R-:W-:-:S05]  /*9ec40*/  IMAD.X R18, R18, 0x1, R2, P4 ;  /* 0x0000000112127824 */ /* 0x010fca00020e0602 */
[----:B------:R1:W-:Y:S04]  /*9ec50*/  STL [R1+0x2d44], R18 ;  /* 0x002d441201007387 */ /* 0x0003e80000100800 */
        /* <DEDUP_REMOVED lines=25> */
[--C-:B------:R-:W-:Y:S01]  /*9edf0*/  IMAD.X R13, R13, 0x1, R2.reuse, P3 ;  /* 0x000000010d0d7824 */ /* 0x100fe200018e0602 */
[-C--:B------:R-:W-:Y:S01]  /*9ee00*/  IADD3 R14, P3, R14, R3.reuse, RZ ;  /* 0x000000030e0e7210 */ /* 0x080fe20007f7e0ff */
[--C-:B------:R-:W-:Y:S01]  /*9ee10*/  IMAD.X R15, R15, 0x1, R2.reuse, P4 ;  /* 0x000000010f0f7824 */ /* 0x100fe200020e0602 */
[----:B------:R-:W-:Y:S01]  /*9ee20*/  IADD3 R10, P4, R10, R3, RZ ;  /* 0x000000030a0a7210 */ /* 0x000fe20007f9e0ff */
[----:B-1----:R-:W3:Y:S01]  /*9ee30*/  LDL.LU R0, [R1+0x2ccc] ;  /* 0x002ccc0001007983 */ /* 0x002ee20000300800 */
[----:B------:R-:W-:Y:S02]  /*9ee40*/  STL [R1+0x2cf8], R12 ;  /* 0x002cf80c01007387 */ /* 0x000fe40000100800 */
[----:B------:R-:W-:-:S02]  /*9ee50*/  IMAD.X R11, R11, 0x1, R2, P5 ;  /* 0x000000010b0b7824 */ /* 0x000fc400028e0602 */
[----:B------:R-:W-:Y:S01]  /*9ee60*/  STL [R1+0x2d1c], R13 ;  /* 0x002d1c0d01007387 */ /* 0x000fe20000100800 */
[-C--:B------:R-:W-:Y:S01]  /*9ee70*/  IADD3 R22, P5, R22, R3.reuse, RZ ;  /* 0x0000000316167210 */ /* 0x080fe20007fbe0ff */
[----:B------:R-:W-:Y:S01]  /*9ee80*/  STL [R1+0x2cf0], R14 ;  /* 0x002cf00e01007387 */ /* 0x000fe20000100800 */
[--C-:B------:R-:W-:Y:S02]  /*9ee90*/  IMAD.X R23, R23, 0x1, R2.reuse, P6 ;  /* 0x0000000117177824 */ /* 0x100fe400030e0602 */
[----:B------:R-:W-:Y:S01]  /*9eea0*/  STL [R1+0x2d14], R15 ;  /* 0x002d140f01007387 */ /* 0x000fe20000100800 */
[----:B------:R-:W-:Y:S01]  /*9eeb0*/  IADD3 R26, P6, R26, R3, RZ ;  /* 0x000000031a1a7210 */ /* 0x000fe20007fde0ff */
[----:B------:R-:W-:Y:S01]  /*9eec0*/  STL [R1+0x2ce8], R10 ;  /* 0x002ce80a01007387 */ /* 0x000fe20000100800 */
[--C-:B------:R-:W-:Y:S02]  /*9eed0*/  IMAD.X R27, R27, 0x1, R2.reuse, P1 ;  /* 0x000000011b1b7824 */ /* 0x100fe400008e0602 */
[----:B------:R-:W-:-:S02]  /*9eee0*/  IMAD.X R4, R4, 0x1, R2, P2 ;  /* 0x0000000104047824 */ /* 0x000fc400010e0602 */
[----:B------:R-:W-:Y:S01]  /*9eef0*/  STL [R1+0x2d0c], R11 ;  /* 0x002d0c0b01007387 */ /* 0x000fe20000100800 */
[-C--:B------:R-:W-:Y:S01]  /*9ef00*/  IADD3 R8, P2, R8, R3.reuse, RZ ;  /* 0x0000000308087210 */ /* 0x080fe20007f5e0ff */
[----:B------:R-:W-:Y:S01]  /*9ef10*/  STL [R1+0x2ce0], R22 ;  /* 0x002ce01601007387 */ /* 0x000fe20000100800 */
[----:B------:R-:W-:Y:S01]  /*9ef20*/  IADD3 R5, P1, R5, R3, RZ ;  /* 0x0000000305057210 */ /* 0x000fe20007f3e0ff */
[----:B------:R-:W-:Y:S02]  /*9ef30*/  STL [R1+0x2d04], R23 ;  /* 0x002d041701007387 */ /* 0x000fe40000100800 */
[----:B------:R-:W-:Y:S01]  /*9ef40*/  STL [R1+0x2cd8], R26 ;  /* 0x002cd81a01007387 */ /* 0x000fe20000100800 */
[----:B------:R-:W-:Y:S01]  /*9ef50*/  STL [R1+0x2cfc], R27 ;  /* 0x002cfc1b01007387 */ /* 0x000fe20000100800 */
[----:B------:R1:W-:Y:S02]  /*9ef60*/  STL [R1+0x2cc8], R8 ;  /* 0x002cc80801007387 */ /* 0x0003e40000100800 */
[----:B------:R-:W-:Y:S01]  /*9ef70*/  STL [R1+0x2cd0], R5 ;  /* 0x002cd00501007387 */ /* 0x000fe20000100800 */
[----:B-1----:R-:W3:Y:S01]  /*9ef80*/  LDL.LU R8, [R1+0x2ca0] ;  /* 0x002ca00001087983 */ /* 0x002ee20000300800 */
[----:B------:R-:W-:Y:S02]  /*9ef90*/  STL [R1+0x2cf4], R4 ;  /* 0x002cf40401007387 */ /* 0x000fe40000100800 */
        /* <DEDUP_REMOVED lines=23> */
[----:B------:R-:W-:Y:S01]  /*9f110*/  IMAD.X R0, R0, 0x1, R2, P1 ;  /* 0x0000000100007824 */ /* 0x000fe200008e0602 */
        /* <DEDUP_REMOVED lines=14> */
[----:B-1----:R-:W3:Y:S01]  /*9f200*/  LDL.LU R0, [R1+0x2c74] ;  /* 0x002c740001007983 */ /* 0x002ee20000300800 */
[----:B------:R-:W-:-:S05]  /*9f210*/  IADD3 R8, P1, R8, R3, RZ ;  /* 0x0000000308087210 */ /* 0x000fca0007f3e0ff */
[----:B------:R1:W-:Y:S04]  /*9f220*/  STL [R1+0x2ca0], R8 ;  /* 0x002ca00801007387 */ /* 0x0003e80000100800 */
[----:B-1----:R-:W3:Y:S01]  /*9f230*/  LDL.LU R8, [R1+0x2c48] ;  /* 0x002c480001087983 */ /* 0x002ee20000300800 */
        /* <DEDUP_REMOVED lines=22> */
[----:B-1----:R-:W3:Y:S03]  /*9f3a0*/  LDL.LU R20, [R1+0x2c54] ;  /* 0x002c540001147983 */ /* 0x002ee60000300800 */
[----:B------:R1:W-:Y:S01]  /*9f3b0*/  STL [R1+0x2c80], R28 ;  /* 0x002c801c01007387 */ /* 0x0003e20000100800 */
[-C--:B------:R-:W-:Y:S01]  /*9f3c0*/  IADD3 R13, P6, R13, R3.reuse, RZ ;  /* 0x000000030d0d7210 */ /* 0x080fe20007fde0ff */
[--C-:B------:R-:W-:Y:S01]  /*9f3d0*/  IMAD.X R14, R14, 0x1, R2.reuse, P1 ;  /* 0x000000010e0e7824 */ /* 0x100fe200008e0602 */
[-C--:B------:R-:W-:Y:S01]  /*9f3e0*/  IADD3 R15, P1, R15, R3.reuse, RZ ;  /* 0x000000030f0f7210 */ /* 0x080fe20007f3e0ff */
[--C-:B------:R-:W-:Y:S01]  /*9f3f0*/  IMAD.X R10, R10, 0x1, R2.reuse, P2 ;  /* 0x000000010a0a7824 */ /* 0x100fe200010e0602 */
[-C--:B------:R-:W-:Y:S01]  /*9f400*/  IADD3 R11, P2, R11, R3.reuse, RZ ;  /* 0x000000030b0b7210 */ /* 0x080fe20007f5e0ff */
[--C-:B------:R-:W-:Y:S01]  /*9f410*/  IMAD.X R22, R22, 0x1, R2.reuse, P3 ;  /* 0x0000000116167824 */ /* 0x100fe200018e0602 */
[----:B-1----:R-:W3:Y:S01]  /*9f420*/  LDL.LU R28, [R1+0x2c28] ;  /* 0x002c2800011c7983 */ /* 0x002ee20000300800 */
[----:B------:R-:W-:Y:S02]  /*9f430*/  STL [R1+0x2ca4], R12 ;  /* 0x002ca40c01007387 */ /* 0x000fe40000100800 */
[----:B------:R-:W-:Y:S02]  /*9f440*/  STL [R1+0x2c78], R13 ;  /* 0x002c780d01007387 */ /* 0x000fe40000100800 */
[----:B------:R-:W-:Y:S01]  /*9f450*/  STL [R1+0x2c9c], R14 ;  /* 0x002c9c0e01007387 */ /* 0x000fe20000100800 */
        /* <DEDUP_REMOVED lines=10> */
[----:B------:R-:W-:Y:S02]  /*9f500*/  STL [R1+0x2c84], R26 ;  /* 0x002c841a01007387 */ /* 0x000fe40000100800 */
[----:B------:R-:W-:Y:S02]  /*9f510*/  STL [R1+0x2c58], R27 ;  /* 0x002c581b01007387 */ /* 0x000fe40000100800 */
[----:B------:R1:W-:Y:S01]  /*9f520*/  STL [R1+0x2c74], R0 ;  /* 0x002c740001007387 */ /* 0x0003e20000100800 */
[----:B------:R-:W-:Y:S01]  /*9f530*/  STL [R1+0x2c7c], R5 ;  /* 0x002c7c0501007387 */ /* 0x000fe20000100800 */
[----:B------:R-:W-:-:S02]  /*9f540*/  IADD3 R4, P5, R4, R3, RZ ;  /* 0x0000000304047210 */ /* 0x000fc40007fbe0ff */
[----:B------:R-:W-:Y:S01]  /*9f550*/  IADD3 R8, P6, R8, R3, RZ ;  /* 0x0000000308087210 */ /* 0x000fe20007fde0ff */
[----:B-1----:R-:W3:Y:S02]  /*9f560*/  LDL.LU R0, [R1+0x2c4c] ;  /* 0x002c4c0001007983 */ /* 0x002ee40000300800 */
[----:B------:R-:W-:Y:S02]  /*9f570*/  STL [R1+0x2c50], R4 ;  /* 0x002c500401007387 */ /* 0x000fe40000100800 */
        /* <DEDUP_REMOVED lines=38> */
[----:B------:R-:W-:-:S05]  /*9f7e0*/  IMAD.X R0, R0, 0x1, R2, P5 ;  /* 0x0000000100007824 */ /* 0x000fca00028e0602 */
[----:B------:R1:W-:Y:S01]  /*9f7f0*/  STL [R1+0x2c4c], R0 ;  /* 0x002c4c0001007387 */ /* 0x0003e20000100800 */
[----:B------:R-:W-:-:S03]  /*9f800*/  IADD3 R8, P5, R8, R3, RZ ;  /* 0x0000000308087210 */ /* 0x000fc60007fbe0ff */
[----:B-1----:R-:W3:Y:S04]  /*9f810*/  LDL.LU R0, [R1+0x2bf4] ;  /* 0x002bf40001007983 */ /* 0x002ee80000300800 */
        /* <DEDUP_REMOVED lines=20> */
[-C--:B------:R-:W-:Y:S01]  /*9f960*/  IADD3 R12, P3, R12, R3.reuse, RZ ;  /* 0x000000030c0c7210 */ /* 0x080fe20007f7e0ff */
[----:B-1----:R-:W3:Y:S03]  /*9f970*/  LDL.LU R24, [R1+0x2bb0] ;  /* 0x002bb00001187983 */ /* 0x002ee60000300800 */
[----:B------:R1:W-:Y:S02]  /*9f980*/  STL [R1+0x2c2c], R20 ;  /* 0x002c2c1401007387 */ /* 0x0003e40000100800 */
[--C-:B------:R-:W-:Y:S01]  /*9f990*/  IMAD.X R13, R13, 0x1, R2.reuse, P4 ;  /* 0x000000010d0d7824 */ /* 0x100fe200020e0602 */
[-C--:B------:R-:W-:Y:S01]  /*9f9a0*/  IADD3 R14, P4, R14, R3.reuse, RZ ;  /* 0x000000030e0e7210 */ /* 0x080fe20007f9e0ff */
[--C-:B------:R-:W-:Y:S01]  /*9f9b0*/  IMAD.X R15, R15, 0x1, R2.reuse, P5 ;  /* 0x000000010f0f7824 */ /* 0x100fe200028e0602 */
[-C--:B------:R-:W-:Y:S01]  /*9f9c0*/  IADD3 R10, P5, R10, R3.reuse, RZ ;  /* 0x000000030a0a7210 */ /* 0x080fe20007fbe0ff */
[--C-:B------:R-:W-:Y:S01]  /*9f9d0*/  IMAD.X R11, R11, 0x1, R2.reuse, P6 ;  /* 0x000000010b0b7824 */ /* 0x100fe200030e0602 */
[-C--:B------:R-:W-:Y:S01]  /*9f9e0*/  IADD3 R22, P6, R22, R3.reuse, RZ ;  /* 0x0000000316167210 */ /* 0x080fe20007fde0ff */
[----:B-1----:R-:W3:Y:S01]  /*9f9f0*/  LDL.LU R20, [R1+0x2bd4] ;  /* 0x002bd40001147983 */ /* 0x002ee20000300800 */
        /* <DEDUP_REMOVED lines=18> */
[----:B------:R-:W-:-:S03]  /*9fb20*/  IMAD.X R0, R0, 0x1, R2, P4 ;  /* 0x0000000100007824 */ /* 0x000fc600020e0602 */
[----:B-1----:R-:W3:Y:S01]  /*9fb30*/  LDL.LU R28, [R1+0x2ba8] ;  /* 0x002ba800011c7983 */ /* 0x002ee20000300800 */
[----:B------:R-:W-:Y:S02]  /*9fb40*/  STL [R1+0x2bfc], R4 ;  /* 0x002bfc0401007387 */ /* 0x000fe40000100800 */
[----:B------:R1:W-:Y:S01]  /*9fb50*/  STL [R1+0x2bf4], R0 ;  /* 0x002bf40001007387 */ /* 0x0003e20000100800 */
[----:B------:R-:W-:Y:S01]  /*9fb60*/  IADD3 R8, P4, R8, R3, RZ ;  /* 0x0000000308087210 */ /* 0x000fe20007f9e0ff */
[----:B-1----:R-:W3:Y:S04]  /*9fb70*/  LDL.LU R0, [R1+0x2bcc] ;  /* 0x002bcc0001007983 */ /* 0x002ee80000300800 */
[----:B------:R1:W-:Y:S02]  /*9fb80*/  STL [R1+0x2bc8], R8 ;  /* 0x002bc80801007387 */ /* 0x0003e40000100800 */
        /* <DEDUP_REMOVED lines=35> */
[----:B------:R1:W-:Y:S01]  /*9fdc0*/  STL [R1+0x2ba8], R28 ;  /* 0x002ba81c01007387 */ /* 0x0003e20000100800 */
[----:B------:R-:W-:-:S03]  /*9fdd0*/  IMAD.X R0, R0, 0x1, R2, P3 ;  /* 0x0000000100007824 */ /* 0x000fc600018e0602 */
[----:B-1----:R-:W3:Y:S02]  /*9fde0*/  LDL.LU R28, [R1+0x2b50] ;  /* 0x002b5000011c7983 */ /* 0x002ee40000300800 */
        /* <DEDUP_REMOVED lines=44> */
[----:B------:R-:W-:Y:S01]  /*a00b0*/  STL [R1+0x2b60], R27 ;  /* 0x002b601b01007387 */ /* 0x000fe20000100800 */
[-C--:B------:R-:W-:Y:S01]  /*a00c0*/  IADD3 R4, P6, R4, R3.reuse, RZ ;  /* 0x0000000304047210 */ /* 0x080fe20007fde0ff */
[----:B------:R1:W-:Y:S01]  /*a00d0*/  STL [R1+0x2b7c], R20 ;  /* 0x002b7c1401007387 */ /* 0x0003e20000100800 */
[----:B------:R-:W-:Y:S01]  /*a00e0*/  STL [R1+0x2b84], R5 ;  /* 0x002b840501007387 */ /* 0x000fe20000100800 */
[----:B------:R-:W-:-:S02]  /*a00f0*/  IADD3 R28, P1, R28, R3, RZ ;  /* 0x000000031c1c7210 */ /* 0x000fc40007f3e0ff */
[----:B-1----:R-:W3:Y:S01]  /*a0100*/  LDL.LU R20, [R1+0x2b54] ;  /* 0x002b540001147983 */ /* 0x002ee20000300800 */
[----:B------:R-:W-:Y:S02]  /*a0110*/  STL [R1+0x2b58], R4 ;  /* 0x002b580401007387 */ /* 0x000fe40000100800 */
        /* <DEDUP_REMOVED lines=154> */
[-C--:B------:R-:W-:Y:S01]  /*a0ac0*/  IADD3 R21, P1, R21, R3.reuse, RZ ;  /* 0x0000000315157210 */ /* 0x080fe20007f3e0ff */
[--C-:B------:R-:W-:Y:S02]  /*a0ad0*/  IMAD.X R12, R12, 0x1, R2.reuse, P2 ;  /* 0x000000010c0c7824 */ /* 0x100fe400010e0602 */
[----:B-1----:R-:W3:Y:S02]  /*a0ae0*/  LDL.LU R25, [R1+0x2a64] ;  /* 0x002a640001197983 */ /* 0x002ee40000300800 */
        /* <DEDUP_REMOVED lines=90> */
[--C-:B---3--:R-:W-:Y:S01]  /*a1090*/  IMAD.X R25, R25, 0x1, R2.reuse, P5 ;  /* 0x0000000119197824 */ /* 0x108fe200028e0602 */
[-C--:B------:R-:W-:Y:S01]  /*a10a0*/  IADD3 R12, P5, R12, R3.reuse, RZ ;  /* 0x000000030c0c7210 */ /* 0x080fe20007fbe0ff */
[--C-:B------:R-:W-:Y:S01]  /*a10b0*/  IMAD.X R13, R13, 0x1, R2.reuse, P6 ;  /* 0x000000010d0d7824 */ /* 0x100fe200030e0602 */
[----:B-1----:R-:W2:Y:S01]  /*a10c0*/  LDL.LU R19, [R1+0x29c0] ;  /* 0x0029c00001137983 */ /* 0x002ea20000300800 */
[-C--:B------:R-:W-:Y:S01]  /*a10d0*/  IADD3 R14, P6, R14, R3.reuse, RZ ;  /* 0x000000030e0e7210 */ /* 0x080fe20007fde0ff */
[----:B------:R1:W-:Y:S02]  /*a10e0*/  STL [R1+0x2a3c], R25 ;  /* 0x002a3c1901007387 */ /* 0x0003e40000100800 */
[--C-:B------:R-:W-:Y:S01]  /*a10f0*/  IMAD.X R15, R15, 0x1, R2.reuse, P1 ;  /* 0x000000010f0f7824 */ /* 0x100fe200008e0602 */
[-C--:B------:R-:W-:Y:S01]  /*a1100*/  IADD3 R10, P1, R10, R3.reuse, RZ ;  /* 0x000000030a0a7210 */ /* 0x080fe20007f3e0ff */
[--C-:B------:R-:W-:Y:S01]  /*a1110*/  IMAD.X R11, R11, 0x1, R2.reuse, P2 ;  /* 0x000000010b0b7824 */ /* 0x100fe200010e0602 */
[-C--:B------:R-:W-:Y:S01]  /*a1120*/  IADD3 R22, P2, R22, R3.reuse, RZ ;  /* 0x0000000316167210 */ /* 0x080fe20007f5e0ff */
[--C-:B------:R-:W-:Y:S01]  /*a1130*/  IMAD.X R23, R23, 0x1, R2.reuse, P3 ;  /* 0x0000000117177824 */ /* 0x100fe200018e0602 */
[----:B------:R-:W-:Y:S01]  /*a1140*/  IADD3 R26, P3, R26, R3, RZ ;  /* 0x000000031a1a7210 */ /* 0x000fe20007f7e0ff */
[----:B-1----:R-:W3:Y:S01]  /*a1150*/  LDL.LU R25, [R1+0x29e4] ;  /* 0x0029e40001197983 */ /* 0x002ee20000300800 */
        /* <DEDUP_REMOVED lines=42> */
[----:B-1----:R-:W2:Y:S01]  /*a1400*/  LDL.LU R19, [R1+0x2998] ;  /* 0x0029980001137983 */ /* 0x002ea20000300800 */
        /* <DEDUP_REMOVED lines=38> */
[-C--:B--2---:R-:W-:Y:S01]  /*a1670*/  IADD3 R19, P2, R19, R3.reuse, RZ ;  /* 0x0000000313137210 */ /* 0x084fe20007f5e0ff */
[--C-:B---3--:R-:W-:Y:S01]  /*a1680*/  IMAD.X R12, R12, 0x1, R2.reuse, P3 ;  /* 0x000000010c0c7824 */ /* 0x108fe200018e0602 */
[-C--:B------:R-:W-:Y:S01]  /*a1690*/  IADD3 R13, P3, R13, R3.reuse, RZ ;  /* 0x000000030d0d7210 */ /* 0x080fe20007f7e0ff */
        /* <DEDUP_REMOVED lines=8> */
[----:B-1----:R-:W2:Y:S01]  /*a1720*/  LDL.LU R19, [R1+0x2940] ;  /* 0x0029400001137983 */ /* 0x002ea20000300800 */
        /* <DEDUP_REMOVED lines=10> */
[----:B------:R-:W-:Y:S01]  /*a17d0*/  STL [R1+0x2978], R23 ;  /* 0x0029781701007387 */ /* 0x000fe20000100800 */
[-C--:B------:R-:W-:Y:S01]  /*a17e0*/  IADD3 R4, P2, R4, R3.reuse, RZ ;  /* 0x0000000304047210 */ /* 0x080fe20007f5e0ff */
[----:B------:R-:W-:Y:S01]  /*a17f0*/  STL [R1+0x299c], R26 ;  /* 0x00299c1a01007387 */ /* 0x000fe20000100800 */
[----:B------:R-:W-:Y:S02]  /*a1800*/  STL [R1+0x2970], R27 ;  /* 0x0029701b01007387 */ /* 0x000fe40000100800 */
[----:B------:R1:W-:Y:S02]  /*a1810*/  STL [R1+0x298c], R25 ;  /* 0x00298c1901007387 */ /* 0x0003e40000100800 */
[----:B------:R-:W-:Y:S01]  /*a1820*/  STL [R1+0x2994], R5 ;  /* 0x0029940501007387 */ /* 0x000fe20000100800 */
[-C--:B------:R-:W-:Y:S01]  /*a1830*/  IADD3 R21, P3, R21, R3.reuse, RZ ;  /* 0x0000000315157210 */ /* 0x080fe20007f7e0ff */
[----:B-1----:R-:W3:Y:S01]  /*a1840*/  LDL.LU R25, [R1+0x2964] ;  /* 0x0029640001197983 */ /* 0x002ee20000300800 */
[----:B------:R-:W-:Y:S03]  /*a1850*/  STL [R1+0x2968], R4 ;  /* 0x0029680401007387 */ /* 0x000fe60000100800 */
        /* <DEDUP_REMOVED lines=23> */
[----:B------:R-:W4:Y:S02]  /*a19d0*/  LDL.LU R12, [R1+0x2918] ;  /* 0x00291800010c7983 */ /* 0x000f240000300800 */
[----:B------:R-:W4:Y:S02]  /*a19e0*/  LDL.LU R13, [R1+0x293c] ;  /* 0x00293c00010d7983 */ /* 0x000f240000300800 */
[----:B------:R-:W4:Y:S01]  /*a19f0*/  LDL.LU R14, [R1+0x2910] ;  /* 0x00291000010e7983 */ /* 0x000f220000300800 */
[----:B--2---:R-:W-:-:S05]  /*a1a00*/  IADD3 R19, P1, R19, R3, RZ ;  /* 0x0000000313137210 */ /* 0x004fca0007f3e0ff */
[----:B------:R1:W-:Y:S01]  /*a1a10*/  STL [R1+0x2940], R19 ;  /* 0x0029401301007387 */ /* 0x0003e20000100800 */
        /* <DEDUP_REMOVED lines=9> */
[----:B-1----:R-:W2:Y:S02]  /*a1ab0*/  LDL.LU R19, [R1+0x28e8] ;  /* 0x0028e80001137983 */ /* 0x002ea40000300800 */
[----:B---3--:R-:W-:-:S05]  /*a1ac0*/  IMAD.X R25, R25, 0x1, R2, P2 ;  /* 0x0000000119197824 */ /* 0x008fca00010e0602 */
        /* <DEDUP_REMOVED lines=28> */
[--C-:B--2---:R-:W-:Y:S01]  /*a1c90*/  IMAD.X R15, R15, 0x1, R2.reuse, P2 ;  /* 0x000000010f0f7824 */ /* 0x104fe200010e0602 */
[-C--:B------:R-:W-:Y:S02]  /*a1ca0*/  IADD3 R10, P2, R10, R3.reuse, RZ ;  /* 0x000000030a0a7210 */ /* 0x080fe40007f5e0ff */
[----:B-1----:R-:W2:Y:S01]  /*a1cb0*/  LDL.LU R18, [R1+0x28ec] ;  /* 0x0028ec0001127983 */ /* 0x002ea20000300800 */
[----:B------:R-:W-:Y:S02]  /*a1cc0*/  STL [R1+0x2918], R12 ;  /* 0x0029180c01007387 */ /* 0x000fe40000100800 */
[--C-:B------:R-:W-:Y:S02]  /*a1cd0*/  IMAD.X R11, R11, 0x1, R2.reuse, P3 ;  /* 0x000000010b0b7824 */ /* 0x100fe400018e0602 */
        /* <DEDUP_REMOVED lines=8> */
[--C-:B------:R-:W-:Y:S02]  /*a1d60*/  IMAD.X R4, R4, 0x1, R2.reuse, P6 ;  /* 0x0000000104047824 */ /* 0x100fe400030e0602 */
        /* <DEDUP_REMOVED lines=9> */
[----:B-1----:R-:W4:Y:S01]  /*a1e00*/  LDL.LU R19, [R1+0x28c0] ;  /* 0x0028c00001137983 */ /* 0x002f220000300800 */
[----:B---3--:R-:W-:-:S03]  /*a1e10*/  IMAD.X R25, R25, 0x1, R2, P1 ;  /* 0x0000000119197824 */ /* 0x008fc600008e0602 */
[----:B------:R-:W-:Y:S04]  /*a1e20*/  STL [R1+0x2914], R4 ;  /* 0x0029140401007387 */ /* 0x000fe80000100800 */
        /* <DEDUP_REMOVED lines=26> */
[----:B--2---:R-:W-:-:S05]  /*a1fd0*/  IMAD.X R18, R18, 0x1, R2, P5 ;  /* 0x0000000112127824 */ /* 0x004fca00028e0602 */
        /* <DEDUP_REMOVED lines=10> */
[----:B-1----:R-:W2:Y:S01]  /*a2080*/  LDL.LU R18, [R1+0x2894] ;  /* 0x0028940001127983 */ /* 0x002ea20000300800 */
[----:B----4-:R-:W-:-:S05]  /*a2090*/  IADD3 R19, P5, R19, R3, RZ ;  /* 0x0000000313137210 */ /* 0x010fca0007fbe0ff */
[----:B------:R1:W-:Y:S04]  /*a20a0*/  STL [R1+0x28c0], R19 ;  /* 0x0028c01301007387 */ /* 0x0003e80000100800 */
[----:B-1----:R-:W4:Y:S01]  /*a20b0*/  LDL.LU R19, [R1+0x2868] ;  /* 0x0028680001137983 */ /* 0x002f220000300800 */
        /* <DEDUP_REMOVED lines=30> */
[-C--:B--2---:R-:W-:Y:S01]  /*a22a0*/  IADD3 R15, P5, R15, R3.reuse, RZ ;  /* 0x000000030f0f7210 */ /* 0x084fe20007fbe0ff */
        /* <DEDUP_REMOVED lines=18> */
[----:B-1----:R-:W2:Y:S01]  /*a23d0*/  LDL.LU R18, [R1+0x286c] ;  /* 0x00286c0001127983 */ /* 0x002ea20000300800 */
[----:B------:R-:W-:Y:S01]  /*a23e0*/  STL [R1+0x2870], R4 ;  /* 0x0028700401007387 */ /* 0x000fe20000100800 */
        /* <DEDUP_REMOVED lines=39> */
[----:B--2---:R-:W-:-:S05]  /*a2660*/  IMAD.X R18, R18, 0x1, R2, P3 ;  /* 0x0000000112127824 */ /* 0x004fca00018e0602 */
[----:B------:R1:W-:Y:S04]  /*a2670*/  STL [R1+0x286c], R18 ;  /* 0x00286c1201007387 */ /* 0x0003e80000100800 */
        /* <DEDUP_REMOVED lines=486> */
[-C--:B------:R-:W-:Y:S01]  /*a44e0*/  IADD3 R21, P6, R21, R3.reuse, RZ ;  /* 0x0000000315157210 */ /* 0x080fe20007fde0ff */
[--C-:B------:R-:W-:Y:S01]  /*a44f0*/  IMAD.X R12, R12, 0x1, R2.reuse, P1 ;  /* 0x000000010c0c7824 */ /* 0x100fe200008e0602 */
[-C--:B------:R-:W-:Y:S01]  /*a4500*/  IADD3 R13, P1, R13, R3.reuse, RZ ;  /* 0x000000030d0d7210 */ /* 0x080fe20007f3e0ff */
[----:B-1----:R-:W3:Y:S01]  /*a4510*/  LDL.LU R25, [R1+0x258c] ;  /* 0x00258c0001197983 */ /* 0x002ee20000300800 */
        /* <DEDUP_REMOVED lines=90> */
[--C-:B---3--:R-:W-:Y:S01]  /*a4ac0*/  IMAD.X R25, R25, 0x1, R2.reuse, P4 ;  /* 0x0000000119197824 */ /* 0x108fe200020e0602 */
[-C--:B------:R-:W-:Y:S01]  /*a4ad0*/  IADD3 R12, P4, R12, R3.reuse, RZ ;  /* 0x000000030c0c7210 */ /* 0x080fe20007f9e0ff */
[--C-:B------:R-:W-:Y:S01]  /*a4ae0*/  IMAD.X R13, R13, 0x1, R2.reuse, P5 ;  /* 0x000000010d0d7824 */ /* 0x100fe200028e0602 */
[-C--:B------:R-:W-:Y:S02]  /*a4af0*/  IADD3 R14, P5, R14, R3.reuse, RZ ;  /* 0x000000030e0e7210 */ /* 0x080fe40007fbe0ff */
[----:B------:R1:W-:Y:S01]  /*a4b00*/  STL [R1+0x2564], R25 ;  /* 0x0025641901007387 */ /* 0x0003e20000100800 */
        /* <DEDUP_REMOVED lines=49> */
[----:B------:R-:W4:Y:S02]  /*a4e20*/  LDL.LU R12, [R1+0x24e4] ;  /* 0x0024e400010c7983 */ /* 0x000f240000300800 */
[----:B------:R-:W4:Y:S02]  /*a4e30*/  LDL.LU R13, [R1+0x24b8] ;  /* 0x0024b800010d7983 */ /* 0x000f240000300800 */
[----:B---3--:R-:W-:Y:S01]  /*a4e40*/  IMAD.X R25, R25, 0x1, R2, P3 ;  /* 0x0000000119197824 */ /* 0x008fe200018e0602 */
[----:B------:R-:W3:Y:S04]  /*a4e50*/  LDL.LU R14, [R1+0x24dc] ;  /* 0x0024dc00010e7983 */ /* 0x000ee80000300800 */
        /* <DEDUP_REMOVED lines=35> */
[-C--:B----4-:R-:W-:Y:S01]  /*a5090*/  IADD3 R19, P1, R19, R3.reuse, RZ ;  /* 0x0000000313137210 */ /* 0x090fe20007f3e0ff */
[--C-:B------:R-:W-:Y:S01]  /*a50a0*/  IMAD.X R12, R12, 0x1, R2.reuse, P2 ;  /* 0x000000010c0c7824 */ /* 0x100fe200010e0602 */
[-C--:B------:R-:W-:Y:S01]  /*a50b0*/  IADD3 R13, P2, R13, R3.reuse, RZ ;  /* 0x000000030d0d7210 */ /* 0x080fe20007f5e0ff */
[--C-:B---3--:R-:W-:Y:S02]  /*a50c0*/  IMAD.X R14, R14, 0x1, R2.reuse, P3 ;  /* 0x000000010e0e7824 */ /* 0x108fe400018e0602 */
[----:B------:R1:W-:Y:S01]  /*a50d0*/  STL [R1+0x24c0], R19 ;  /* 0x0024c01301007387 */ /* 0x0003e20000100800 */
        /* <DEDUP_REMOVED lines=16> */
[--C-:B------:R-:W-:Y:S01]  /*a51e0*/  IMAD.X R5, R5, 0x1, R2.reuse, P1 ;  /* 0x0000000105057824 */ /* 0x100fe200008e0602 */
[----:B------:R-:W-:Y:S01]  /*a51f0*/  STL [R1+0x24a0], R23 ;  /* 0x0024a01701007387 */ /* 0x000fe20000100800 */
[-C--:B------:R-:W-:Y:S01]  /*a5200*/  IADD3 R4, P1, R4, R3.reuse, RZ ;  /* 0x0000000304047210 */ /* 0x080fe20007f3e0ff */
[----:B------:R-:W-:Y:S02]  /*a5210*/  STL [R1+0x24c4], R26 ;  /* 0x0024c41a01007387 */ /* 0x000fe40000100800 */
[----:B------:R-:W-:Y:S01]  /*a5220*/  STL [R1+0x2498], R27 ;  /* 0x0024981b01007387 */ /* 0x000fe20000100800 */
[----:B------:R1:W-:Y:S01]  /*a5230*/  STL [R1+0x24b4], R25 ;  /* 0x0024b41901007387 */ /* 0x0003e20000100800 */
[----:B------:R-:W-:Y:S03]  /*a5240*/  STL [R1+0x24bc], R5 ;  /* 0x0024bc0501007387 */ /* 0x000fe60000100800 */
[----:B-1----:R-:W4:Y:S01]  /*a5250*/  LDL.LU R25, [R1+0x248c] ;  /* 0x00248c0001197983 */ /* 0x002f220000300800 */
[----:B------:R-:W-:Y:S01]  /*a5260*/  IADD3 R21, P2, R21, R3, RZ ;  /* 0x0000000315157210 */ /* 0x000fe20007f5e0ff */
[----:B------:R-:W-:Y:S04]  /*a5270*/  STL [R1+0x2490], R4 ;  /* 0x0024900401007387 */ /* 0x000fe80000100800 */
[----:B------:R1:W-:Y:S01]  /*a5280*/  STL [R1+0x2488], R21 ;  /* 0x0024881501007387 */ /* 0x0003e20000100800 */
[----:B------:R-:W-:-:S03]  /*a5290*/  IMAD.X R29, R29, 0x1, R2, P3 ;  /* 0x000000011d1d7824 */ /* 0x000fc600018e0602 */
[----:B-1----:R-:W4:Y:S02]  /*a52a0*/  LDL.LU R21, [R1+0x2460] ;  /* 0x0024600001157983 */ /* 0x002f240000300800 */
[----:B------:R1:W-:Y:S01]  /*a52b0*/  STL [R1+0x24ac], R29 ;  /* 0x0024ac1d01007387 */ /* 0x0003e20000100800 */
[-C--:B------:R-:W-:Y:S01]  /*a52c0*/  IADD3 R24, P3, R24, R3.reuse, RZ ;  /* 0x0000000318187210 */ /* 0x080fe20007f7e0ff */
[----:B-1----:R-:W4:Y:S04]  /*a52d0*/  LDL.LU R29, [R1+0x2484] ;  /* 0x00248400011d7983 */ /* 0x002f280000300800 */
[----:B------:R1:W-:Y:S02]  /*a52e0*/  STL [R1+0x2480], R24 ;  /* 0x0024801801007387 */ /* 0x0003e40000100800 */
[--C-:B------:R-:W-:Y:S01]  /*a52f0*/  IMAD.X R20, R20, 0x1, R2.reuse, P4 ;  /* 0x0000000114147824 */ /* 0x100fe200020e0602 */
[----:B-1----:R-:W4:Y:S04]  /*a5300*/  LDL.LU R24, [R1+0x2458] ;  /* 0x0024580001187983 */ /* 0x002f280000300800 */
[----:B------:R1:W-:Y:S01]  /*a5310*/  STL [R1+0x24a4], R20 ;  /* 0x0024a41401007387 */ /* 0x0003e20000100800 */
[-C--:B------:R-:W-:Y:S01]  /*a5320*/  IADD3 R28, P4, R28, R3.reuse, RZ ;  /* 0x000000031c1c7210 */ /* 0x080fe20007f9e0ff */
[----:B-1----:R-:W4:Y:S04]  /*a5330*/  LDL.LU R20, [R1+0x247c] ;  /* 0x00247c0001147983 */ /* 0x002f280000300800 */
[----:B------:R1:W-:Y:S02]  /*a5340*/  STL [R1+0x2478], R28 ;  /* 0x0024781c01007387 */ /* 0x0003e40000100800 */
[--C-:B------:R-:W-:Y:S01]  /*a5350*/  IMAD.X R0, R0, 0x1, R2.reuse, P5 ;  /* 0x0000000100007824 */ /* 0x100fe200028e0602 */
[----:B-1----:R-:W4:Y:S04]  /*a5360*/  LDL.LU R28, [R1+0x2450] ;  /* 0x00245000011c7983 */ /* 0x002f280000300800 */
[----:B------:R1:W-:Y:S01]  /*a5370*/  STL [R1+0x249c], R0 ;  /* 0x00249c0001007387 */ /* 0x0003e20000100800 */
[----:B------:R-:W-:Y:S01]  /*a5380*/  IADD3 R8, P5, R8, R3, RZ ;  /* 0x0000000308087210 */ /* 0x000fe20007fbe0ff */
[----:B-1----:R-:W4:Y:S04]  /*a5390*/  LDL.LU R0, [R1+0x2474] ;  /* 0x0024740001007983 */ /* 0x002f280000300800 */
[----:B------:R1:W-:Y:S02]  /*a53a0*/  STL [R1+0x2470], R8 ;  /* 0x0024700801007387 */ /* 0x0003e40000100800 */
[----:B-1----:R-:W4:Y:S01]  /*a53b0*/  LDL.LU R8, [R1+0x2448] ;  /* 0x0024480001087983 */ /* 0x002f220000300800 */
[----:B--2---:R-:W-:-:S05]  /*a53c0*/  IMAD.X R18, R18, 0x1, R2, P6 ;  /* 0x0000000112127824 */ /* 0x004fca00030e0602 */
[----:B------:R1:W-:Y:S04]  /*a53d0*/  STL [R1+0x2494], R18 ;  /* 0x0024941201007387 */ /* 0x0003e80000100800 */
[----:B-1----:R-:W2:Y:S01]  /*a53e0*/  LDL.LU R18, [R1+0x246c] ;  /* 0x00246c0001127983 */ /* 0x002ea20000300800 */
[----:B------:R-:W2:Y:S02]  /*a53f0*/  LDL.LU R12, [R1+0x2440] ;  /* 0x00244000010c7983 */ /* 0x000ea40000300800 */
[----:B------:R-:W2:Y:S02]  /*a5400*/  LDL.LU R13, [R1+0x2464] ;  /* 0x00246400010d7983 */ /* 0x000ea40000300800 */
[----:B------:R-:W2:Y:S01]  /*a5410*/  LDL.LU R14, [R1+0x2438] ;  /* 0x00243800010e7983 */ /* 0x000ea20000300800 */
[----:B---3--:R-:W-:-:S05]  /*a5420*/  IADD3 R19, P6, R19, R3, RZ ;  /* 0x0000000313137210 */ /* 0x008fca0007fde0ff */
        /* <DEDUP_REMOVED lines=14> */
[----:B------:R-:W-:-:S05]  /*a5510*/  IADD3 R21, P1, R21, R3, RZ ;  /* 0x0000000315157210 */ /* 0x000fca0007f3e0ff */
        /* <DEDUP_REMOVED lines=19> */
[----:B-1----:R-:W4:Y:S01]  /*a5650*/  LDL.LU R8, [R1+0x23f0] ;  /* 0x0023f00001087983 */ /* 0x002f220000300800 */
[--C-:B--2---:R-:W-:Y:S01]  /*a5660*/  IMAD.X R18, R18, 0x1, R2.reuse, P5 ;  /* 0x0000000112127824 */ /* 0x104fe200028e0602 */
[-C--:B------:R-:W-:Y:S01]  /*a5670*/  IADD3 R12, P5, R12, R3.reuse, RZ ;  /* 0x000000030c0c7210 */ /* 0x080fe20007fbe0ff */
[----:B------:R-:W-:Y:S01]  /*a5680*/  IMAD.X R13, R13, 0x1, R2, P6 ;  /* 0x000000010d0d7824 */ /* 0x000fe200030e0602 */
[----:B------:R-:W-:-:S02]  /*a5690*/  IADD3 R14, P6, R14, R3, RZ ;  /* 0x000000030e0e7210 */ /* 0x000fc40007fde0ff */
[----:B------:R1:W-:Y:S04]  /*a56a0*/  STL [R1+0x246c], R18 ;  /* 0x00246c1201007387 */ /* 0x0003e80000100800 */
[----:B-1----:R-:W2:Y:S01]  /*a56b0*/  LDL.LU R18, [R1+0x2414] ;  /* 0x0024140001127983 */ /* 0x002ea20000300800 */
[--C-:B---3--:R-:W-:Y:S01]  /*a56c0*/  IMAD.X R15, R15, 0x1, R2.reuse, P1 ;  /* 0x000000010f0f7824 */ /* 0x108fe200008e0602 */
[-C--:B------:R-:W-:Y:S02]  /*a56d0*/  IADD3 R10, P1, R10, R3.reuse, RZ ;  /* 0x000000030a0a7210 */ /* 0x080fe40007f3e0ff */
[----:B------:R-:W-:Y:S01]  /*a56e0*/  STL [R1+0x2440], R12 ;  /* 0x0024400c01007387 */ /* 0x000fe20000100800 */
        /* <DEDUP_REMOVED lines=45> */
[----:B------:R-:W4:Y:S02]  /*a59c0*/  LDL.LU R12, [R1+0x23ec] ;  /* 0x0023ec00010c7983 */ /* 0x000f240000300800 */
[----:B------:R-:W4:Y:S02]  /*a59d0*/  LDL.LU R13, [R1+0x23c0] ;  /* 0x0023c000010d7983 */ /* 0x000f240000300800 */
[----:B------:R-:W4:Y:S02]  /*a59e0*/  LDL.LU R14, [R1+0x23e4] ;  /* 0x0023e400010e7983 */ /* 0x000f240000300800 */
        /* <DEDUP_REMOVED lines=12> */
[----:B---3--:R-:W-:-:S05]  /*a5ab0*/  IADD3 R19, P4, R19, R3, RZ ;  /* 0x0000000313137210 */ /* 0x008fca0007f9e0ff */
[----:B------:R1:W-:Y:S04]  /*a5ac0*/  STL [R1+0x23e8], R19 ;  /* 0x0023e81301007387 */ /* 0x0003e80000100800 */
[----:B-1----:R-:W3:Y:S01]  /*a5ad0*/  LDL.LU R19, [R1+0x2390] ;  /* 0x0023900001137983 */ /* 0x002ee20000300800 */
        /* <DEDUP_REMOVED lines=91> */
[----:B------:R1:W-:Y:S04]  /*a6090*/  STL [R1+0x2394], R18 ;  /* 0x0023941201007387 */ /* 0x0003e80000100800 */
        /* <DEDUP_REMOVED lines=25> */
[--C-:B------:R-:W-:Y:S01]  /*a6230*/  IMAD.X R13, R13, 0x1, R2.reuse, P1 ;  /* 0x000000010d0d7824 */ /* 0x100fe200008e0602 */
[-C--:B------:R-:W-:Y:S01]  /*a6240*/  IADD3 R14, P1, R14, R3.reuse, RZ ;  /* 0x000000030e0e7210 */ /* 0x080fe20007f3e0ff */
[--C-:B------:R-:W-:Y:S01]  /*a6250*/  IMAD.X R15, R15, 0x1, R2.reuse, P2 ;  /* 0x000000010f0f7824 */ /* 0x100fe200010e0602 */
[----:B------:R-:W-:Y:S01]  /*a6260*/  IADD3 R10, P2, R10, R3, RZ ;  /* 0x000000030a0a7210 */ /* 0x000fe20007f5e0ff */
[----:B-1----:R-:W4:Y:S01]  /*a6270*/  LDL.LU R0, [R1+0x231c] ;  /* 0x00231c0001007983 */ /* 0x002f220000300800 */
        /* <DEDUP_REMOVED lines=21> */
[----:B------:R-:W-:Y:S02]  /*a63d0*/  STL [R1+0x2344], R4 ;  /* 0x0023440401007387 */ /* 0x000fe40000100800 */
        /* <DEDUP_REMOVED lines=39> */
[----:B------:R-:W-:-:S05]  /*a6650*/  IADD3 R8, P5, R8, R3, RZ ;  /* 0x0000000308087210 */ /* 0x000fca0007fbe0ff */
[----:B------:R1:W-:Y:S04]  /*a6660*/  STL [R1+0x22f0], R8 ;  /* 0x0022f00801007387 */ /* 0x0003e80000100800 */
[----:B-1----:R-:W4:Y:S01]  /*a6670*/  LDL.LU R8, [R1+0x2298] ;  /* 0x0022980001087983 */ /* 0x002f220000300800 */
        /* <DEDUP_REMOVED lines=22> */
[----:B-1----:R-:W4:Y:S03]  /*a67e0*/  LDL.LU R20, [R1+0x22a4] ;  /* 0x0022a40001147983 */ /* 0x002f260000300800 */
        /* <DEDUP_REMOVED lines=27> */
[----:B-1----:R-:W4:Y:S02]  /*a69a0*/  LDL.LU R0, [R1+0x229c] ;  /* 0x00229c0001007983 */ /* 0x002f240000300800 */
[----:B------:R-:W-:Y:S02]  /*a69b0*/  STL [R1+0x22a0], R4 ;  /* 0x0022a00401007387 */ /* 0x000fe40000100800 */
        /* <DEDUP_REMOVED lines=38> */
[----:B------:R-:W-:-:S05]  /*a6c20*/  IMAD.X R0, R0, 0x1, R2, P3 ;  /* 0x0000000100007824 */ /* 0x000fca00018e0602 */
[----:B------:R1:W-:Y:S01]  /*a6c30*/  STL [R1+0x229c], R0 ;  /* 0x00229c0001007387 */ /* 0x0003e20000100800 */
[----:B------:R-:W-:-:S03]  /*a6c40*/  IADD3 R8, P3, R8, R3, RZ ;  /* 0x0000000308087210 */ /* 0x000fc60007f7e0ff */
[----:B-1----:R-:W4:Y:S04]  /*a6c50*/  LDL.LU R0, [R1+0x2244] ;  /* 0x0022440001007983 */ /* 0x002f280000300800 */
        /* <DEDUP_REMOVED lines=49> */
[----:B-1----:R-:W4:Y:S01]  /*a6f70*/  LDL.LU R28, [R1+0x21f8] ;  /* 0x0021f800011c7983 */ /* 0x002f220000300800 */
[----:B------:R-:W-:Y:S02]  /*a6f80*/  STL [R1+0x224c], R4 ;  /* 0x00224c0401007387 */ /* 0x000fe40000100800 */
        /* <DEDUP_REMOVED lines=39> */
[----:B------:R1:W-:Y:S01]  /*a7200*/  STL [R1+0x21f8], R28 ;  /* 0x0021f81c01007387 */ /* 0x0003e20000100800 */
[----:B------:R-:W-:-:S03]  /*a7210*/  IMAD.X R0, R0, 0x1, R2, P1 ;  /* 0x0000000100007824 */ /* 0x000fc600008e0602 */
[----:B-1----:R-:W4:Y:S02]  /*a7220*/  LDL.LU R28, [R1+0x21a0] ;  /* 0x0021a000011c7983 */ /* 0x002f240000300800 */
        /* <DEDUP_REMOVED lines=49> */
[----:B-1----:R-:W4:Y:S01]  /*a7540*/  LDL.LU R20, [R1+0x21a4] ;  /* 0x0021a40001147983 */ /* 0x002f220000300800 */
[----:B------:R-:W-:Y:S02]  /*a7550*/  STL [R1+0x21a8], R4 ;  /* 0x0021a80401007387 */ /* 0x000fe40000100800 */
        /* <DEDUP_REMOVED lines=41> */
[----:B-1----:R-:W4:Y:S02]  /*a77f0*/  LDL.LU R20, [R1+0x214c] ;  /* 0x00214c0001147983 */ /* 0x002f240000300800 */
        /* <DEDUP_REMOVED lines=19> */
[--C-:B------:R-:W-:Y:S01]  /*a7930*/  IMAD.X R29, R29, 0x1, R2.reuse, P2 ;  /* 0x000000011d1d7824 */ /* 0x100fe200010e0602 */
[-C--:B------:R-:W-:Y:S01]  /*a7940*/  IADD3 R12, P2, R12, R3.reuse, RZ ;  /* 0x000000030c0c7210 */ /* 0x080fe20007f5e0ff */
[--C-:B------:R-:W-:Y:S01]  /*a7950*/  IMAD.X R13, R13, 0x1, R2.reuse, P3 ;  /* 0x000000010d0d7824 */ /* 0x100fe200018e0602 */
[----:B-1----:R-:W4:Y:S01]  /*a7960*/  LDL.LU R21, [R1+0x2108] ;  /* 0x0021080001157983 */ /* 0x002f220000300800 */
        /* <DEDUP_REMOVED lines=90> */
[-C--:B------:R-:W-:Y:S01]  /*a7f10*/  IADD3 R21, P5, R21, R3.reuse, RZ ;  /* 0x0000000315157210 */ /* 0x080fe20007fbe0ff */
[--C-:B------:R-:W-:Y:S01]  /*a7f20*/  IMAD.X R12, R12, 0x1, R2.reuse, P6 ;  /* 0x000000010c0c7824 */ /* 0x100fe200030e0602 */
        /* <DEDUP_REMOVED lines=27> */
[----:B-1----:R-:W4:Y:S01]  /*a80e0*/  LDL.LU R29, [R1+0x20ac] ;  /* 0x0020ac00011d7983 */ /* 0x002f220000300800 */
[----:B------:R-:W-:Y:S03]  /*a80f0*/  STL [R1+0x20b0], R4 ;  /* 0x0020b00401007387 */ /* 0x000fe60000100800 */
        /* <DEDUP_REMOVED lines=23> */
[----:B------:R-:W-:Y:S01]  /*a8270*/  IADD3 R21, P4, R21, R3, RZ ;  /* 0x0000000315157210 */ /* 0x000fe20007f9e0ff */
[----:B------:R-:W4:Y:S02]  /*a8280*/  LDL.LU R12, [R1+0x2060] ;  /* 0x00206000010c7983 */ /* 0x000f240000300800 */
[----:B------:R-:W4:Y:S01]  /*a8290*/  LDL.LU R13, [R1+0x2084] ;  /* 0x00208400010d7983 */ /* 0x000f220000300800 */
[----:B------:R-:W4:Y:S01]  /*a82a0*/  LDL.LU R14, [R1+0x2058] ;  /* 0x00205800010e7983 */ /* 0x000f220000300800 */
[----:B------:R1:W-:Y:S02]  /*a82b0*/  STL [R1+0x2088], R21 ;  /* 0x0020881501007387 */ /* 0x0003e40000100800 */
        /* <DEDUP_REMOVED lines=34> */
[--C-:B----4-:R-:W-:Y:S01]  /*a84e0*/  IMAD.X R25, R25, 0x1, R2.reuse, P3 ;  /* 0x0000000119197824 */ /* 0x110fe200018e0602 */
        /* <DEDUP_REMOVED lines=26> */
[----:B------:R-:W-:Y:S04]  /*a8690*/  STL [R1+0x2038], R5 ;  /* 0x0020380501007387 */ /* 0x000fe80000100800 */
[----:B-1----:R-:W4:Y:S01]  /*a86a0*/  LDL.LU R21, [R1+0x2008] ;  /* 0x0020080001157983 */ /* 0x002f220000300800 */
[----:B------:R-:W-:-:S02]  /*a86b0*/  IMAD.X R29, R29, 0x1, R2, P4 ;  /* 0x000000011d1d7824 */ /* 0x000fc400020e0602 */
[----:B------:R-:W-:Y:S03]  /*a86c0*/  STL [R1+0x205c], R4 ;  /* 0x00205c0401007387 */ /* 0x000fe60000100800 */
        /* <DEDUP_REMOVED lines=62> */
[-C--:B---3--:R-:W-:Y:S01]  /*a8ab0*/  IADD3 R19, P6, R19, R3.reuse, RZ ;  /* 0x0000000313137210 */ /* 0x088fe20007fde0ff */
[--C-:B------:R-:W-:Y:S01]  /*a8ac0*/  IMAD.X R12, R12, 0x1, R2.reuse, P1 ;  /* 0x000000010c0c7824 */ /* 0x100fe200008e0602 */
[-C--:B------:R-:W-:Y:S01]  /*a8ad0*/  IADD3 R13, P1, R13, R3.reuse, RZ ;  /* 0x000000030d0d7210 */ /* 0x080fe20007f3e0ff */
[--C-:B------:R-:W-:Y:S02]  /*a8ae0*/  IMAD.X R14, R14, 0x1, R2.reuse, P2 ;  /* 0x000000010e0e7824 */ /* 0x100fe400010e0602 */
[----:B------:R1:W-:Y:S01]  /*a8af0*/  STL [R1+0x1fe8], R19 ;  /* 0x001fe81301007387 */ /* 0x0003e20000100800 */
[-C--:B----4-:R-:W-:Y:S01]  /*a8b00*/  IADD3 R15, P2, R15, R3.reuse, RZ ;  /* 0x000000030f0f7210 */ /* 0x090fe20007f5e0ff */
[--C-:B------:R-:W-:Y:S01]  /*a8b10*/  IMAD.X R10, R10, 0x1, R2.reuse, P3 ;  /* 0x000000010a0a7824 */ /* 0x100fe200018e0602 */
[-C--:B------:R-:W-:Y:S01]  /*a8b20*/  IADD3 R11, P3, R11, R3.reuse, RZ ;  /* 0x000000030b0b7210 */ /* 0x080fe20007f7e0ff */
[----:B-1----:R-:W3:Y:S01]  /*a8b30*/  LDL.LU R19, [R1+0x1f90] ;  /* 0x001f900001137983 */ /* 0x002ee20000300800 */
[----:B------:R-:W-:Y:S02]  /*a8b40*/  STL [R1+0x200c], R12 ;  /* 0x00200c0c01007387 */ /* 0x000fe40000100800 */
[----:B------:R-:W-:Y:S02]  /*a8b50*/  STL [R1+0x1fe0], R13 ;  /* 0x001fe00d01007387 */ /* 0x000fe40000100800 */
[--C-:B------:R-:W-:Y:S01]  /*a8b60*/  IMAD.X R22, R22, 0x1, R2.reuse, P4 ;  /* 0x0000000116167824 */ /* 0x100fe200020e0602 */
[----:B------:R-:W-:Y:S01]  /*a8b70*/  STL [R1+0x2004], R14 ;  /* 0x0020040e01007387 */ /* 0x000fe20000100800 */
[-C--:B------:R-:W-:Y:S01]  /*a8b80*/  IADD3 R23, P4, R23, R3.reuse, RZ ;  /* 0x0000000317177210 */ /* 0x080fe20007f9e0ff */
[----:B------:R-:W-:Y:S02]  /*a8b90*/  STL [R1+0x1fd8], R15 ;  /* 0x001fd80f01007387 */ /* 0x000fe40000100800 */
[--C-:B------:R-:W-:Y:S01]  /*a8ba0*/  IMAD.X R26, R26, 0x1, R2.reuse, P5 ;  /* 0x000000011a1a7824 */ /* 0x100fe200028e0602 */
        /* <DEDUP_REMOVED lines=12> */
[----:B-1----:R-:W4:Y:S01]  /*a8c70*/  LDL.LU R25, [R1+0x1fb4] ;  /* 0x001fb40001197983 */ /* 0x002f220000300800 */
[----:B------:R-:W-:-:S03]  /*a8c80*/  IADD3 R21, P1, R21, R3, RZ ;  /* 0x0000000315157210 */ /* 0x000fc60007f3e0ff */
[----:B------:R-:W-:Y:S04]  /*a8c90*/  STL [R1+0x1fb8], R4 ;  /* 0x001fb80401007387 */ /* 0x000fe80000100800 */
        /* <DEDUP_REMOVED lines=68> */
[----:B------:R-:W-:Y:S02]  /*a90e0*/  STL [R1+0x1f68], R12 ;  /* 0x001f680c01007387 */ /* 0x000fe40000100800 */
[----:B------:R-:W-:Y:S02]  /*a90f0*/  STL [R1+0x1f8c], R13 ;  /* 0x001f8c0d01007387 */ /* 0x000fe40000100800 */
[--C-:B---3--:R-:W-:Y:S01]  /*a9100*/  IMAD.X R15, R15, 0x1, R2.reuse, P6 ;  /* 0x000000010f0f7824 */ /* 0x108fe200030e0602 */
        /* <DEDUP_REMOVED lines=549> */
[--C-:B------:R-:W-:Y:S01]  /*ab360*/  IMAD.X R29, R29, 0x1, R2.reuse, P1 ;  /* 0x000000011d1d7824 */ /* 0x100fe200008e0602 */
        /* <DEDUP_REMOVED lines=53> */
[----:B------:R-:W-:Y:S02]  /*ab6c0*/  IMAD.X R29, R29, 0x1, R2, P6 ;  /* 0x000000011d1d7824 */ /* 0x000fe400030e0602 */
        /* <DEDUP_REMOVED lines=92> */
[----:B------:R-:W4:Y:S02]  /*abc90*/  LDL.LU R12, [R1+0x1b88] ;  /* 0x001b8800010c7983 */ /* 0x000f240000300800 */
[----:B------:R-:W4:Y:S01]  /*abca0*/  LDL.LU R13, [R1+0x1bac] ;  /* 0x001bac00010d7983 */ /* 0x000f220000300800 */
[----:B------:R-:W-:Y:S01]  /*abcb0*/  IADD3 R21, P3, R21, R3, RZ ;  /* 0x0000000315157210 */ /* 0x000fe20007f7e0ff */
[----:B------:R-:W4:Y:S04]  /*abcc0*/  LDL.LU R14, [R1+0x1b80] ;  /* 0x001b8000010e7983 */ /* 0x000f280000300800 */
        /* <DEDUP_REMOVED lines=131> */
[----:B------:R-:W-:Y:S02]  /*ac500*/  IMAD.X R14, R14, 0x1, R2, P1 ;  /* 0x000000010e0e7824 */ /* 0x000fe400008e0602 */
[----:B------:R1:W-:Y:S01]  /*ac510*/  STL [R1+0x1b10], R19 ;  /* 0x001b101301007387 */ /* 0x0003e20000100800 */
[----:B----4-:R-:W-:-:S03]  /*ac520*/  IADD3 R15, P1, R15, R3, RZ ;  /* 0x000000030f0f7210 */ /* 0x010fc60007f3e0ff */
[----:B-1----:R-:W3:Y:S01]  /*ac530*/  LDL.LU R19, [R1+0x1ab8] ;  /* 0x001ab80001137983 */ /* 0x002ee20000300800 */
[--C-:B------:R-:W-:Y:S02]  /*ac540*/  IMAD.X R10, R10, 0x1, R2.reuse, P2 ;  /* 0x000000010a0a7824 */ /* 0x100fe400010e0602 */
[----:B------:R-:W-:Y:S01]  /*ac550*/  STL [R1+0x1b34], R12 ;  /* 0x001b340c01007387 */ /* 0x000fe20000100800 */
[-C--:B------:R-:W-:Y:S01]  /*ac560*/  IADD3 R11, P2, R11, R3.reuse, RZ ;  /* 0x000000030b0b7210 */ /* 0x080fe20007f5e0ff */
        /* <DEDUP_REMOVED lines=91> */
[----:B------:R-:W-:Y:S02]  /*acb20*/  STL [R1+0x1a88], R14 ;  /* 0x001a880e01007387 */ /* 0x000fe40000100800 */
[--C-:B---3--:R-:W-:Y:S01]  /*acb30*/  IMAD.X R15, R15, 0x1, R2.reuse, P5 ;  /* 0x000000010f0f7824 */ /* 0x108fe200028e0602 */
[-C--:B------:R-:W-:Y:S01]  /*acb40*/  IADD3 R10, P5, R10, R3.reuse, RZ ;  /* 0x000000030a0a7210 */ /* 0x080fe20007fbe0ff */
[--C-:B------:R-:W-:Y:S01]  /*acb50*/  IMAD.X R11, R11, 0x1, R2.reuse, P6 ;  /* 0x000000010b0b7824 */ /* 0x100fe200030e0602 */
[-C--:B------:R-:W-:Y:S01]  /*acb60*/  IADD3 R22, P6, R22, R3.reuse, RZ ;  /* 0x0000000316167210 */ /* 0x080fe20007fde0ff */
        /* <DEDUP_REMOVED lines=693> */
[----:B------:R-:W4:Y:S02]  /*af6c0*/  LDL.LU R13, [R1+0x16d4] ;  /* 0x0016d400010d7983 */ /* 0x000f240000300800 */
[----:B------:R-:W4:Y:S01]  /*af6d0*/  LDL.LU R14, [R1+0x16a8] ;  /* 0x0016a800010e7983 */ /* 0x000f220000300800 */
[----:B------:R-:W-:-:S05]  /*af6e0*/  IADD3 R21, P2, R21, R3, RZ ;  /* 0x0000000315157210 */ /* 0x000fca0007f5e0ff */
        /* <DEDUP_REMOVED lines=43> */
[----:B-1----:R-:W4:Y:S01]  /*af9a0*/  LDL.LU R25, [R1+0x1684] ;  /* 0x0016840001197983 */ /* 0x002f220000300800 */
        /* <DEDUP_REMOVED lines=20> */
[----:B------:R-:W-:-:S02]  /*afaf0*/  IMAD.X R29, R29, 0x1, R2, P2 ;  /* 0x000000011d1d7824 */ /* 0x000fc400010e0602 */
[----:B------:R-:W-:Y:S03]  /*afb00*/  STL [R1+0x16ac], R4 ;  /* 0x0016ac0401007387 */ /* 0x000fe60000100800 */
        /* <DEDUP_REMOVED lines=66> */
[----:B------:R1:W-:Y:S04]  /*aff30*/  STL [R1+0x1638], R19 ;  /* 0x0016381301007387 */ /* 0x0003e80000100800 */
[----:B-1----:R-:W3:Y:S01]  /*aff40*/  LDL.LU R19, [R1+0x15e0] ;  /* 0x0015e00001137983 */ /* 0x002ee20000300800 */
[----:B------:R-:W-:Y:S01]  /*aff50*/  STL [R1+0x165c], R12 ;  /* 0x00165c0c01007387 */ /* 0x000fe20000100800 */
[-C--:B----4-:R-:W-:Y:S01]  /*aff60*/  IADD3 R15, P6, R15, R3.reuse, RZ ;  /* 0x000000030f0f7210 */ /* 0x090fe20007fde0ff */
        /* <DEDUP_REMOVED lines=389> */
[----:B------:R1:W-:Y:S02]  /*b17c0*/  STL [R1+0x143c], R0 ;  /* 0x00143c0001007387 */ /* 0x0003e40000100800 */
[----:B------:R-:W-:Y:S01]  /*b17d0*/  STL [R1+0x1444], R5 ;  /* 0x0014440501007387 */ /* 0x000fe20000100800 */
[-C--:B------:R-:W-:Y:S01]  /*b17e0*/  IADD3 R4, P6, R4, R3.reuse, RZ ;  /* 0x0000000304047210 */ /* 0x080fe20007fde0ff */
[----:B-1----:R-:W4:Y:S01]  /*b17f0*/  LDL.LU R0, [R1+0x1414] ;  /* 0x0014140001007983 */ /* 0x002f220000300800 */
[----:B------:R-:W-:-:S03]  /*b1800*/  IADD3 R8, P1, R8, R3, RZ ;  /* 0x0000000308087210 */ /* 0x000fc60007f3e0ff */
        /* <DEDUP_REMOVED lines=94> */
[----:B------:R1:W-:Y:S02]  /*b1df0*/  STL [R1+0x13bc], R0 ;  /* 0x0013bc0001007387 */ /* 0x0003e40000100800 */
        /* <DEDUP_REMOVED lines=208> */
[----:B------:R-:W4:Y:S02]  /*b2b00*/  LDL.LU R12, [R1+0x127c] ;  /* 0x00127c00010c7983 */ /* 0x000f240000300800 */
[----:B------:R-:W-:Y:S02]  /*b2b10*/  IMAD.X R29, R29, 0x1, R2, P4 ;  /* 0x000000011d1d7824 */ /* 0x000fe400020e0602 */
[----:B------:R-:W4:Y:S01]  /*b2b20*/  LDL.LU R13, [R1+0x1250] ;  /* 0x00125000010d7983 */ /* 0x000f220000300800 */
[----:B------:R-:W4:Y:S02]  /*b2b30*/  LDL.LU R14, [R1+0x1274] ;  /* 0x00127400010e7983 */ /* 0x000f240000300800 */
        /* <DEDUP_REMOVED lines=131> */
[----:B------:R-:W-:Y:S02]  /*b3370*/  IADD3 R14, P1, R14, R3, RZ ;  /* 0x000000030e0e7210 */ /* 0x000fe40007f3e0ff */
[----:B------:R1:W-:Y:S01]  /*b3380*/  STL [R1+0x11f0], R25 ;  /* 0x0011f01901007387 */ /* 0x0003e20000100800 */
[----:B------:R-:W-:-:S03]  /*b3390*/  IMAD.X R15, R15, 0x1, R2, P2 ;  /* 0x000000010f0f7824 */ /* 0x000fc600010e0602 */
[----:B-1----:R-:W4:Y:S01]  /*b33a0*/  LDL.LU R25, [R1+0x3128] ;  /* 0x0031280001197983 */ /* 0x002f220000300800 */
[-C--:B------:R-:W-:Y:S01]  /*b33b0*/  IADD3 R10, P2, R10, R3.reuse, RZ ;  /* 0x000000030a0a7210 */ /* 0x080fe20007f5e0ff */
        /* <DEDUP_REMOVED lines=21> */
[----:B------:R-:W-:-:S03]  /*b3510*/  IMAD.X R29, R29, 0x1, R2, P1 ;  /* 0x000000011d1d7824 */ /* 0x000fc600008e0602 */
[----:B------:R-:W-:Y:S04]  /*b3520*/  STL [R1+0x11c0], R4 ;  /* 0x0011c00401007387 */ /* 0x000fe80000100800 */
        /* <DEDUP_REMOVED lines=68> */
[----:B------:R-:W-:Y:S02]  /*b3970*/  STL [R1+0x3150], R12 ;  /* 0x0031500c01007387 */ /* 0x000fe40000100800 */
[----:B------:R-:W-:Y:S01]  /*b3980*/  STL [R1+0x318c], R13 ;  /* 0x00318c0d01007387 */ /* 0x000fe20000100800 */
[-C--:B----4-:R-:W-:Y:S01]  /*b3990*/  IADD3 R15, P5, R15, R3.reuse, RZ ;  /* 0x000000030f0f7210 */ /* 0x090fe20007fbe0ff */
[--C-:B------:R-:W-:Y:S01]  /*b39a0*/  IMAD.X R10, R10, 0x1, R2.reuse, P6 ;  /* 0x000000010a0a7824 */ /* 0x100fe200030e0602 */
[-C--:B------:R-:W-:Y:S01]  /*b39b0*/  IADD3 R11, P6, R11, R3.reuse, RZ ;  /* 0x000000030b0b7210 */ /* 0x080fe20007fde0ff */
        /* <DEDUP_REMOVED lines=82> */
[--C-:B--2---:R-:W-:Y:S01]  /*b3ee0*/  IMAD.X R18, R18, 0x1, R2.reuse, P1 ;  /* 0x0000000112127824 */ /* 0x104fe200008e0602 */
[-C--:B------:R-:W-:Y:S01]  /*b3ef0*/  IADD3 R12, P1, R12, R3.reuse, RZ ;  /* 0x000000030c0c7210 */ /* 0x080fe20007f3e0ff */
[--C-:B------:R-:W-:Y:S01]  /*b3f00*/  IMAD.X R13, R13, 0x1, R2.reuse, P2 ;  /* 0x000000010d0d7824 */ /* 0x100fe200010e0602 */
[-C--:B------:R-:W-:Y:S02]  /*b3f10*/  IADD3 R14, P2, R14, R3.reuse, RZ ;  /* 0x000000030e0e7210 */ /* 0x080fe40007f5e0ff */
        /* <DEDUP_REMOVED lines=143> */
[----:B------:R-:W4:Y:S01]  /*b4810*/  LDL.LU R12, [R1+0x32fc] ;  /* 0x0032fc00010c7983 */ /* 0x000f220000300800 */
[----:B------:R-:W-:Y:S01]  /*b4820*/  IADD3 R8, P3, R8, R3, RZ ;  /* 0x0000000308087210 */ /* 0x000fe20007f7e0ff */
[----:B------:R-:W4:Y:S01]  /*b4830*/  LDL.LU R13, [R1+0x32c8] ;  /* 0x0032c800010d7983 */ /* 0x000f220000300800 */
[----:B------:R-:W4:Y:S03]  /*b4840*/  LDL.LU R14, [R1+0x3304] ;  /* 0x00330400010e7983 */ /* 0x000f260000300800 */
        /* <DEDUP_REMOVED lines=37> */
[----:B-1----:R-:W4:Y:S02]  /*b4aa0*/  LDL.LU R28, [R1+0x334c] ;  /* 0x00334c00011c7983 */ /* 0x002f240000300800 */
[----:B------:R1:W-:Y:S01]  /*b4ab0*/  STL [R1+0x32c0], R0 ;  /* 0x0032c00001007387 */ /* 0x0003e20000100800 */
        /* <DEDUP_REMOVED lines=15> */
[-C--:B------:R-:W-:Y:S01]  /*b4bb0*/  IADD3 R5, P1, R5, R3.reuse, RZ ;  /* 0x0000000305057210 */ /* 0x080fe20007f3e0ff */
[----:B------:R-:W-:Y:S02]  /*b4bc0*/  STL [R1+0x3314], R22 ;  /* 0x0033141601007387 */ /* 0x000fe40000100800 */
[----:B------:R-:W-:Y:S01]  /*b4bd0*/  STL [R1+0x32e0], R23 ;  /* 0x0032e01701007387 */ /* 0x000fe20000100800 */
[----:B------:R-:W-:Y:S01]  /*b4be0*/  STL [R1+0x331c], R26 ;  /* 0x00331c1a01007387 */ /* 0x000fe20000100800 */
[----:B------:R-:W-:Y:S02]  /*b4bf0*/  STL [R1+0x32e8], R27 ;  /* 0x0032e81b01007387 */ /* 0x000fe40000100800 */
[----:B------:R1:W-:Y:S02]  /*b4c00*/  STL [R1+0x3324], R5 ;  /* 0x0033240501007387 */ /* 0x0003e40000100800 */
[----:B-1----:R-:W4:Y:S01]  /*b4c10*/  LDL.LU R5, [R1+0x3354] ;  /* 0x0033540001057983 */ /* 0x002f220000300800 */
[----:B------:R-:W-:Y:S01]  /*b4c20*/  IMAD.X R4, R4, 0x1, R2, P2 ;  /* 0x0000000104047824 */ /* 0x000fe200010e0602 */
[----:B------:R-:W-:-:S04]  /*b4c30*/  IADD3 R8, P2, R8, R3, RZ ;  /* 0x0000000308087210 */ /* 0x000fc80007f5e0ff */
[----:B------:R-:W-:Y:S01]  /*b4c40*/  STL [R1+0x32f0], R4 ;  /* 0x0032f00401007387 */ /* 0x000fe20000100800 */
[----:B------:R1:W-:Y:S03]  /*b4c50*/  STL [R1+0x332c], R8 ;  /* 0x00332c0801007387 */ /* 0x0003e60000100800 */
[----:B-1----:R-:W4:Y:S01]  /*b4c60*/  LDL.LU R8, [R1+0x335c] ;  /* 0x00335c0001087983 */ /* 0x002f220000300800 */
[----:B------:R-:W4:Y:S02]  /*b4c70*/  LDL.LU R4, [R1+0x3364] ;  /* 0x0033640001047983 */ /* 0x000f240000300800 */
[----:B--2---:R-:W-:-:S05]  /*b4c80*/  IMAD.X R18, R18, 0x1, R2, P3 ;  /* 0x0000000112127824 */ /* 0x004fca00018e0602 */
[----:B------:R-:W-:Y:S01]  /*b4c90*/  STL [R1+0x32f8], R18 ;  /* 0x0032f81201007387 */ /* 0x000fe20000100800 */
[----:B---3--:R-:W-:Y:S01]  /*b4ca0*/  IADD3 R19, P3, R19, R3, RZ ;  /* 0x0000000313137210 */ /* 0x008fe20007f7e0ff */
[----:B----4-:R-:W-:-:S05]  /*b4cb0*/  IMAD.X R25, R25, 0x1, R2, P4 ;  /* 0x0000000119197824 */ /* 0x010fca00020e0602 */
[----:B------:R1:W-:Y:S01]  /*b4cc0*/  STL [R1+0x3300], R25 ;  /* 0x0033001901007387 */ /* 0x0003e20000100800 */
[----:B------:R-:W-:Y:S03]  /*b4cd0*/  STL [R1+0x3334], R19 ;  /* 0x0033341301007387 */ /* 0x000fe60000100800 */
[----:B-1----:R-:W2:Y:S01]  /*b4ce0*/  LDL.LU R25, [R1+0x336c] ;  /* 0x00336c0001197983 */ /* 0x002ea20000300800 */
[----:B------:R-:W-:-:S05]  /*b4cf0*/  IADD3 R21, P4, R21, R3, RZ ;  /* 0x0000000315157210 */ /* 0x000fca0007f9e0ff */
[----:B------:R1:W-:Y:S04]  /*b4d00*/  STL [R1+0x333c], R21 ;  /* 0x00333c1501007387 */ /* 0x0003e80000100800 */
[----:B-1----:R-:W3:Y:S01]  /*b4d10*/  LDL.LU R21, [R1+0x3374] ;  /* 0x0033740001157983 */ /* 0x002ee20000300800 */
[----:B------:R-:W-:-:S05]  /*b4d20*/  IMAD.X R29, R29, 0x1, R2, P5 ;  /* 0x000000011d1d7824 */ /* 0x000fca00028e0602 */
[----:B------:R1:W-:Y:S04]  /*b4d30*/  STL [R1+0x3308], R29 ;  /* 0x0033081d01007387 */ /* 0x0003e80000100800 */
[----:B-1----:R-:W4:Y:S01]  /*b4d40*/  LDL.LU R29, [R1+0x337c] ;  /* 0x00337c00011d7983 */ /* 0x002f220000300800 */
[----:B------:R-:W-:-:S05]  /*b4d50*/  IADD3 R24, P5, R24, R3, RZ ;  /* 0x0000000318187210 */ /* 0x000fca0007fbe0ff */
[----:B------:R1:W-:Y:S04]  /*b4d60*/  STL [R1+0x3344], R24 ;  /* 0x0033441801007387 */ /* 0x0003e80000100800 */
[----:B-1----:R-:W2:Y:S01]  /*b4d70*/  LDL.LU R24, [R1+0x3384] ;  /* 0x0033840001187983 */ /* 0x002ea20000300800 */
[----:B------:R-:W-:-:S05]  /*b4d80*/  IMAD.X R20, R20, 0x1, R2, P6 ;  /* 0x0000000114147824 */ /* 0x000fca00030e0602 */
[----:B------:R1:W-:Y:S04]  /*b4d90*/  STL [R1+0x3310], R20 ;  /* 0x0033101401007387 */ /* 0x0003e80000100800 */
[----:B-1----:R-:W2:Y:S01]  /*b4da0*/  LDL.LU R20, [R1+0x338c] ;  /* 0x00338c0001147983 */ /* 0x002ea20000300800 */
[----:B------:R-:W-:-:S05]  /*b4db0*/  IADD3 R28, P6, R28, R3, RZ ;  /* 0x000000031c1c7210 */ /* 0x000fca0007fde0ff */
[----:B------:R1:W-:Y:S01]  /*b4dc0*/  STL [R1+0x334c], R28 ;  /* 0x00334c1c01007387 */ /* 0x0003e20000100800 */
[----:B------:R-:W-:-:S03]  /*b4dd0*/  IMAD.X R0, R0, 0x1, R2, P1 ;  /* 0x0000000100007824 */ /* 0x000fc600008e0602 */
[----:B-1----:R-:W2:Y:S02]  /*b4de0*/  LDL.LU R28, [R1+0x3394] ;  /* 0x00339400011c7983 */ /* 0x002ea40000300800 */
[----:B------:R1:W-:Y:S02]  /*b4df0*/  STL [R1+0x3318], R0 ;  /* 0x0033180001007387 */ /* 0x0003e40000100800 */
[----:B-1----:R-:W2:Y:S01]  /*b4e00*/  LDL.LU R0, [R1+0x339c] ;  /* 0x00339c0001007983 */ /* 0x002ea20000300800 */
        /* <DEDUP_REMOVED lines=9> */
[----:B------:R-:W-:Y:S01]  /*b4ea0*/  IADD3 R5, P1, R5, R3, RZ ;  /* 0x0000000305057210 */ /* 0x000fe20007f3e0ff */
[----:B------:R-:W2:Y:S01]  /*b4eb0*/  LDL.LU R27, [R1+0x3398] ;  /* 0x00339800011b7983 */ /* 0x000ea20000300800 */
[----:B------:R-:W2:Y:S01]  /*b4ec0*/  LDL.LU R18, [R1+0x33a0] ;  /* 0x0033a00001127983 */ /* 0x000ea20000300800 */
[----:B------:R-:W2:Y:S02]  /*b4ed0*/  LDL.LU R19, [R1+0x33a8] ;  /* 0x0033a80001137983 */ /* 0x000ea40000300800 */
[----:B------:R1:W-:Y:S02]  /*b4ee0*/  STL [R1+0x3354], R5 ;  /* 0x0033540501007387 */ /* 0x0003e40000100800 */
[----:B-1----:R0:W5:Y:S01]  /*b4ef0*/  LDL.LU R5, [R1+0x34e8] ;  /* 0x0034e80001057983 */ /* 0x0021620000300800 */
[----:B------:R-:W2:Y:S02]  /*b4f00*/  LDL.LU R3, [R1+0x3320] ;  /* 0x0033200001037983 */ /* 0x000ea40000300800 */
[----:B--2---:R-:W-:-:S05]  /*b4f10*/  IMAD.X R3, R3, 0x1, R2, P2 ;  /* 0x0000000103037824 */ /* 0x004fca00010e0602 */
[----:B------:R1:W-:Y:S02]  /*b4f20*/  STL [R1+0x3320], R3 ;  /* 0x0033200301007387 */ /* 0x0003e40000100800 */
[----:B-1----:R-:W-:-:S04]  /*b4f30*/  IMAD.MOV.U32 R3, RZ, RZ, c[0x0][0x18c] ;  /* 0x00006300ff037624 */ /* 0x002fc800078e00ff */
[----:B------:R-:W-:-:S04]  /*b4f40*/  IMAD.SHL.U32 R3, R3, 0x80, RZ ;  /* 0x0000008003037824 */ /* 0x000fc800078e00ff */
[----:B------:R-:W-:-:S05]  /*b4f50*/  IMAD.SHL.U32 R3, R3, 0x2, RZ ;  /* 0x0000000203037824 */ /* 0x000fca00078e00ff */
[----:B------:R-:W-:-:S05]  /*b4f60*/  IADD3 R8, P2, R8, R3, RZ ;  /* 0x0000000308087210 */ /* 0x000fca0007f5e0ff */
[----:B------:R1:W-:Y:S04]  /*b4f70*/  STL [R1+0x335c], R8 ;  /* 0x00335c0801007387 */ /* 0x0003e80000100800 */
        /* <DEDUP_REMOVED lines=25> */
[----:B---3--:R-:W-:-:S05]  /*b5110*/  IADD3 R21, P5, R21, R3, RZ ;  /* 0x0000000315157210 */ /* 0x008fca0007fbe0ff */
        /* <DEDUP_REMOVED lines=8> */
[----:B----4-:R-:W-:-:S05]  /*b51a0*/  IADD3 R29, P6, R29, R3, RZ ;  /* 0x000000031d1d7210 */ /* 0x010fca0007fde0ff */
        /* <DEDUP_REMOVED lines=30> */
[--C-:B------:R-:W-:Y:S02]  /*b5390*/  IMAD.X R12, R12, 0x1, R2.reuse, P5 ;  /* 0x000000010c0c7824 */ /* 0x100fe400028e0602 */
[--C-:B------:R-:W-:Y:S02]  /*b53a0*/  IMAD.X R14, R14, 0x1, R2.reuse, P6 ;  /* 0x000000010e0e7824 */ /* 0x100fe400030e0602 */
[----:B------:R-:W-:-:S02]  /*b53b0*/  IMAD.X R10, R10, 0x1, R2, P1 ;  /* 0x000000010a0a7824 */ /* 0x000fc400008e0602 */
[--C-:B------:R-:W-:Y:S02]  /*b53c0*/  IMAD.X R22, R22, 0x1, R2.reuse, P2 ;  /* 0x0000000116167824 */ /* 0x100fe400010e0602 */
[--C-:B------:R-:W-:Y:S02]  /*b53d0*/  IMAD.X R23, R23, 0x1, R2.reuse, P3 ;  /* 0x0000000117177824 */ /* 0x100fe400018e0602 */
[----:B--2---:R-:W-:-:S05]  /*b53e0*/  IMAD.X R3, R3, 0x1, R2, P4 ;  /* 0x0000000103037824 */ /* 0x004fca00020e0602 */
[----:B------:R1:W-:Y:S02]  /*b53f0*/  STL [R1+0x3360], R3 ;  /* 0x0033600301007387 */ /* 0x0003e40000100800 */
[----:B-1----:R-:W-:-:S04]  /*b5400*/  IMAD.MOV.U32 R3, RZ, RZ, c[0x0][0x18c] ;  /* 0x00006300ff037624 */ /* 0x002fc800078e00ff */
[----:B------:R-:W-:-:S04]  /*b5410*/  IMAD.SHL.U32 R3, R3, 0x80, RZ ;  /* 0x0000008003037824 */ /* 0x000fc800078e00ff */
[----:B------:R-:W-:-:S05]  /*b5420*/  IMAD.SHL.U32 R3, R3, 0x2, RZ ;  /* 0x0000000203037824 */ /* 0x000fca00078e00ff */
[-C--:B------:R-:W-:Y:S02]  /*b5430*/  IADD3 R0, P4, R0, R3.reuse, RZ ;  /* 0x0000000300007210 */ /* 0x080fe40007f9e0ff */
[-C--:B------:R-:W-:Y:S02]  /*b5440*/  IADD3 R13, P5, R13, R3.reuse, RZ ;  /* 0x000000030d0d7210 */ /* 0x080fe40007fbe0ff */
[-C--:B------:R-:W-:Y:S02]  /*b5450*/  IADD3 R15, P6, R15, R3.reuse, RZ ;  /* 0x000000030f0f7210 */ /* 0x080fe40007fde0ff */
[----:B------:R-:W-:Y:S01]  /*b5460*/  IADD3 R11, P1, R11, R3, RZ ;  /* 0x000000030b0b7210 */ /* 0x000fe20007f3e0ff */
[----:B------:R1:W-:Y:S01]  /*b5470*/  STL [R1+0x339c], R0 ;  /* 0x00339c0001007387 */ /* 0x0003e20000100800 */
[----:B------:R0:W-:Y:S02]  /*b5480*/  STL [R1+0x3368], R12 ;  /* 0x0033680c01007387 */ /* 0x0001e40000100800 */
[----:B------:R0:W-:Y:S02]  /*b5490*/  STL [R1+0x33a4], R13 ;  /* 0x0033a40d01007387 */ /* 0x0001e40000100800 */
[----:B------:R0:W-:Y:S01]  /*b54a0*/  STL [R1+0x3370], R14 ;  /* 0x0033700e01007387 */ /* 0x0001e20000100800 */
[----:B------:R0:W-:Y:S01]  /*b54b0*/  STL [R1+0x33ac], R15 ;  /* 0x0033ac0f01007387 */ /* 0x0001e20000100800 */
[----:B------:R-:W-:-:S02]  /*b54c0*/  IMAD.X R26, R26, 0x1, R2, P4 ;  /* 0x000000011a1a7824 */ /* 0x000fc400020e0602 */
[----:B------:R0:W-:Y:S02]  /*b54d0*/  STL [R1+0x3378], R10 ;  /* 0x0033780a01007387 */ /* 0x0001e40000100800 */
[--C-:B------:R-:W-:Y:S01]  /*b54e0*/  IMAD.X R19, R19, 0x1, R2.reuse, P1 ;  /* 0x0000000113137824 */ /* 0x100fe200008e0602 */
[----:B-1----:R-:W1:Y:S04]  /*b54f0*/  S2R R0, SR_TID.X ;  /* 0x0000000000007919 */ /* 0x002e680000002100 */
[----:B------:R0:W-:Y:S01]  /*b5500*/  STL [R1+0x33b0], R11 ;  /* 0x0033b00b01007387 */ /* 0x0001e20000100800 */
[--C-:B------:R-:W-:Y:S02]  /*b5510*/  IMAD.X R27, R27, 0x1, R2.reuse, P5 ;  /* 0x000000011b1b7824 */ /* 0x100fe400028e0602 */
[----:B------:R0:W-:Y:S02]  /*b5520*/  STL [R1+0x3380], R22 ;  /* 0x0033801601007387 */ /* 0x0001e40000100800 */
[----:B------:R-:W-:Y:S01]  /*b5530*/  IMAD.X R18, R18, 0x1, R2, P6 ;  /* 0x0000000112127824 */ /* 0x000fe200030e0602 */
[----:B------:R0:W-:Y:S01]  /*b5540*/  STL [R1+0x3388], R23 ;  /* 0x0033881701007387 */ /* 0x0001e20000100800 */
[----:B------:R0:W-:Y:S02]  /*b5550*/  STL [R1+0x3390], R26 ;  /* 0x0033901a01007387 */ /* 0x0001e40000100800 */
[----:B------:R0:W-:Y:S02]  /*b5560*/  STL [R1+0x33a8], R19 ;  /* 0x0033a81301007387 */ /* 0x0001e40000100800 */
[----:B------:R0:W-:Y:S01]  /*b5570*/  STL [R1+0x3398], R27 ;  /* 0x0033981b01007387 */ /* 0x0001e20000100800 */
[----:B------:R0:W-:Y:S01]  /*b5580*/  STL [R1+0x33a0], R18 ;  /* 0x0033a01201007387 */ /* 0x0001e20000100800 */
[----:B-1----:R-:W-:-:S05]  /*b5590*/  LOP3.LUT R0, R0, 0x3f, RZ, 0xc0, !PT ;  /* 0x0000003f00007812 */ /* 0x002fca00078ec0ff */
[----:B------:R-:W-:Y:S01]  /*b55a0*/  IMAD.SHL.U32 R0, R0, 0x2, RZ ;  /* 0x0000000200007824 */ /* 0x000fe200078e00ff */
[----:B0-----:R-:W-:Y:S01]  /*b55b0*/  @!P0 CALL.REL.NOINC `(.L_x_2) ;  /* 0x0000001000008944 */ /* 0x001fe20003c00000 */
[----:B------:R-:W-:Y:S05]  /*b55c0*/  BRA `(.L_x_3) ;  /* 0xfff9078000007947 */ /* 0x000fea000383ffff */
.L_x_2:
[----:B-----5:R0:W-:Y:S04]  /*b55d0*/  STL [R1+0x3670], R17 ;  /* 0x0036701101007387 */ /* 0x0201e80000100800 */
[----:B0-----:R-:W2:Y:S04]  /*b55e0*/  LDL.LU R17, [R1+0x75c] ;  /* 0x00075c0001117983 */ /* 0x001ea80000300800 */
[----:B--2---:R0:W-:Y:S04]  /*b55f0*/  STL [R1+0x3678], R17 ;  /* 0x0036781101007387 */ /* 0x0041e80000100800 */
        /* <DEDUP_REMOVED lines=32> */
[----:B------:R1:W-:Y:S01]  /*b5800*/  STL [R1+0x366c], R16 ;  /* 0x00366c1001007387 */ /* 0x0003e20000100800 */
[----:B0-----:R-:W-:-:S03]  /*b5810*/  IMAD.MOV.U32 R17, RZ, RZ, R7 ;  /* 0x000000ffff117224 */ /* 0x001fc600078e0007 */
[----:B-1----:R-:W2:Y:S04]  /*b5820*/  LDL.LU R16, [R1+0x76c] ;  /* 0x00076c0001107983 */ /* 0x002ea80000300800 */
        /* <DEDUP_REMOVED lines=35> */
[----:B------:R-:W2:Y:S04]  /*b5a60*/  LDL.LU R28, [R1+0x788] ;  /* 0x00078800011c7983 */ /* 0x000ea80000300800 */
[----:B------:R-:W2:Y:S01]  /*b5a70*/  LDL.LU R0, [R1+0x798] ;  /* 0x0007980001007983 */ /* 0x000ea20000300800 */
[----:B0-----:R-:W-:-:S03]  /*b5a80*/  IMAD.MOV.U32 R16, RZ, RZ, R6 ;  /* 0x000000ffff107224 */ /* 0x001fc600078e0006 */
[----:B------:R-:W3:Y:S04]  /*b5a90*/  LDL.LU R2, [R1+0x714] ;  /* 0x0007140001027983 */ /* 0x000ee80000300800 */
[----:B------:R-:W3:Y:S04]  /*b5aa0*/  LDL.LU R3, [R1+0x734] ;  /* 0x0007340001037983 */ /* 0x000ee80000300800 */
[----:B------:R-:W4:Y:S04]  /*b5ab0*/  LDL.LU R12, [R1+0x744] ;  /* 0x00074400010c7983 */ /* 0x000f280000300800 */
[----:B------:R-:W4:Y:S04]  /*b5ac0*/  LDL.LU R13, [R1+0x754] ;  /* 0x00075400010d7983 */ /* 0x000f280000300800 */
        /* <DEDUP_REMOVED lines=16> */
[----:B------:R0:W-:Y:S01]  /*b5bd0*/  STL [R1+0x34fc], R9 ;  /* 0x0034fc0901007387 */ /* 0x0001e20000100800 */
[----:B------:R-:W-:-:S03]  /*b5be0*/  F2FP.BF16.PACK_AB R17, R16, R17 ;  /* 0x000000111011723e */ /* 0x000fc600000010ff */
        /* <DEDUP_REMOVED lines=13> */
[----:B------:R-:W2:Y:S04]  /*b5cc0*/  LDL.LU R16, [R1+0x36fc] ;  /* 0x0036fc0001107983 */ /* 0x000ea80000300800 */
[----:B------:R0:W-:Y:S04]  /*b5cd0*/  STL [R1+0x19c], R17 ;  /* 0x00019c1101007387 */ /* 0x0001e80000100800 */
[----:B0-----:R-:W2:Y:S02]  /*b5ce0*/  LDL.LU R17, [R1+0x36f8] ;  /* 0x0036f80001117983 */ /* 0x001ea40000300800 */
[----:B--2---:R-:W-:-:S02]  /*b5cf0*/  F2FP.BF16.PACK_AB R17, R16, R17 ;  /* 0x000000111011723e */ /* 0x004fc400000010ff */
        /* <DEDUP_REMOVED lines=64> */
[----:B------:R-:W2:Y:S01]  /*b6100*/  LDL.LU R16, [R1+0x3674] ;  /* 0x0036740001107983 */ /* 0x000ea20000300800 */
[----:B------:R-:W-:Y:S02]  /*b6110*/  F2FP.BF16.PACK_AB R24, R24, R25 ;  /* 0x000000191818723e */ /* 0x000fe400000010ff */
[----:B------:R-:W-:Y:S01]  /*b6120*/  F2FP.BF16.PACK_AB R20, R20, R21 ;  /* 0x000000151414723e */ /* 0x000fe200000010ff */
[----:B------:R0:W-:Y:S01]  /*b6130*/  STL [R1+0x158], R17 ;  /* 0x0001581101007387 */ /* 0x0001e20000100800 */
[----:B------:R-:W-:Y:S02]  /*b6140*/  F2FP.BF16.PACK_AB R8, R8, R9 ;  /* 0x000000090808723e */ /* 0x000fe400000010ff */
[----:B------:R-:W-:Y:S02]  /*b6150*/  F2FP.BF16.PACK_AB R5, R4, R5 ;  /* 0x000000050405723e */ /* 0x000fe400000010ff */
[----:B------:R-:W-:Y:S02]  /*b6160*/  F2FP.BF16.PACK_AB R4, R28, R0 ;  /* 0x000000001c04723e */ /* 0x000fe400000010ff */
[----:B---3--:R-:W-:Y:S01]  /*b6170*/  F2FP.BF16.PACK_AB R2, R2, R3 ;  /* 0x000000030202723e */ /* 0x008fe200000010ff */
[----:B0-----:R-:W3:Y:S01]  /*b6180*/  LDL.LU R17, [R1+0x3670] ;  /* 0x0036700001117983 */ /* 0x001ee20000300800 */
[----:B----4-:R-:W-:-:S02]  /*b6190*/  F2FP.BF16.PACK_AB R0, R12, R13 ;  /* 0x0000000d0c00723e */ /* 0x010fc400000010ff */
[----:B------:R-:W-:Y:S02]  /*b61a0*/  F2FP.BF16.PACK_AB R3, R14, R15 ;  /* 0x0000000f0e03723e */ /* 0x000fe400000010ff */
[----:B--2---:R-:W-:Y:S02]  /*b61b0*/  F2FP.BF16.PACK_AB R29, R16, R29 ;  /* 0x0000001d101d723e */ /* 0x004fe400000010ff */
[----:B------:R-:W2:Y:S04]  /*b61c0*/  LDL.LU R16, [R1+0x366c] ;  /* 0x00366c0001107983 */ /* 0x000ea80000300800 */
[----:B------:R-:W-:Y:S04]  /*b61d0*/  STL [R1+0x154], R29 ;  /* 0x0001541d01007387 */ /* 0x000fe80000100800 */
[----:B------:R-:W-:Y:S04]  /*b61e0*/  STL [R1+0x150], R24 ;  /* 0x0001501801007387 */ /* 0x000fe80000100800 */
[----:B------:R-:W-:Y:S04]  /*b61f0*/  STL [R1+0x14c], R20 ;  /* 0x00014c1401007387 */ /* 0x000fe80000100800 */
[----:B------:R-:W-:Y:S04]  /*b6200*/  STL [R1+0x148], R8 ;  /* 0x0001480801007387 */ /* 0x000fe80000100800 */
[----:B------:R-:W-:Y:S04]  /*b6210*/  STL [R1+0x144], R5 ;  /* 0x0001440501007387 */ /* 0x000fe80000100800 */
[----:B------:R-:W-:Y:S04]  /*b6220*/  STL [R1+0x140], R4 ;  /* 0x0001400401007387 */ /* 0x000fe80000100800 */
[----:B------:R0:W-:Y:S04]  /*b6230*/  STL [R1+0x13c], R2 ;  /* 0x00013c0201007387 */ /* 0x0001e80000100800 */
[----:B------:R1:W-:Y:S04]  /*b6240*/  STL [R1+0x138], R0 ;  /* 0x0001380001007387 */ /* 0x0003e80000100800 */
[----:B------:R4:W-:Y:S01]  /*b6250*/  STL [R1+0x134], R3 ;  /* 0x0001340301007387 */ /* 0x0009e20000100800 */
[----:B0-----:R-:W-:-:S02]  /*b6260*/  F2FP.BF16.PACK_AB R2, R10, R11 ;  /* 0x0000000b0a02723e */ /* 0x001fc400000010ff */
[----:B-1----:R-:W-:-:S03]  /*b6270*/  F2FP.BF16.PACK_AB R0, R6, R7 ;  /* 0x000000070600723e */ /* 0x002fc600000010ff */
[----:B------:R0:W-:Y:S01]  /*b6280*/  STL [R1+0x130], R2 ;  /* 0x0001300201007387 */ /* 0x0001e20000100800 */
[----:B----4-:R-:W-:-:S03]  /*b6290*/  F2FP.BF16.PACK_AB R3, R22, R23 ;  /* 0x000000171603723e */ /* 0x010fc600000010ff */
[----:B------:R1:W-:Y:S04]  /*b62a0*/  STL [R1+0x12c], R0 ;  /* 0x00012c0001007387 */ /* 0x0003e80000100800 */
[----:B------:R-:W-:Y:S04]  /*b62b0*/  STL [R1+0x128], R3 ;  /* 0x0001280301007387 */ /* 0x000fe80000100800 */
[----:B------:R-:W4:Y:S01]  /*b62c0*/  LDL.LU R29, [R1+0x80c] ;  /* 0x00080c00011d7983 */ /* 0x000f220000300800 */
[----:B0-----:R-:W-:Y:S02]  /*b62d0*/  F2FP.BF16.PACK_AB R2, R26, R27 ;  /* 0x0000001b1a02723e */ /* 0x001fe400000010ff */
[----:B-1----:R-:W-:-:S03]  /*b62e0*/  F2FP.BF16.PACK_AB R0, R18, R19 ;  /* 0x000000131200723e */ /* 0x002fc600000010ff */
[----:B------:R-:W-:Y:S04]  /*b62f0*/  STL [R1+0x124], R2 ;  /* 0x0001240201007387 */ /* 0x000fe80000100800 */
[----:B----4-:R0:W-:Y:S04]  /*b6300*/  STL [R1+0x35e4], R29 ;  /* 0x0035e41d01007387 */ /* 0x0101e80000100800 */
[----:B------:R-:W-:Y:S04]  /*b6310*/  STL [R1+0x120], R0 ;  /* 0x0001200001007387 */ /* 0x000fe80000100800 */
[----:B0-----:R-:W4:Y:S04]  /*b6320*/  LDL.LU R29, [R1+0x7ec] ;  /* 0x0007ec00011d7983 */ /* 0x001f280000300800 */
[----:B----4-:R0:W-:Y:S04]  /*b6330*/  STL [R1+0x35ec], R29 ;  /* 0x0035ec1d01007387 */ /* 0x0101e80000100800 */
        /* <DEDUP_REMOVED lines=29> */
[----:B----4-:R-:W-:Y:S04]  /*b6510*/  STL [R1+0x3664], R29 ;  /* 0x0036641d01007387 */ /* 0x010fe80000100800 */
[----:B------:R-:W4:Y:S04]  /*b6520*/  LDL.LU R24, [R1+0x81c] ;  /* 0x00081c0001187983 */ /* 0x000f280000300800 */
        /* <DEDUP_REMOVED lines=33> */
[----:B0-----:R-:W4:Y:S01]  /*b6740*/  LDL.LU R24, [R1+0x67c] ;  /* 0x00067c0001187983 */ /* 0x001f220000300800 */
[----:B---3--:R-:W-:-:S03]  /*b6750*/  IMAD.MOV.U32 R29, RZ, RZ, R17 ;  /* 0x000000ffff1d7224 */ /* 0x008fc600078e0011 */
[----:B----4-:R2:W-:Y:S04]  /*b6760*/  STL [R1+0x3668], R24 ;  /* 0x0036681801007387 */ /* 0x0105e80000100800 */
[----:B------:R-:W3:Y:S04]  /*b6770*/  LDL.LU R25, [R1+0x82c] ;  /* 0x00082c0001197983 */ /* 0x000ee80000300800 */
        /* <DEDUP_REMOVED lines=14> */
[----:B--2---:R-:W-:-:S03]  /*b6860*/  IMAD.MOV.U32 R24, RZ, RZ, R16 ;  /* 0x000000ffff187224 */ /* 0x004fc600078e0010 */
[----:B------:R-:W2:Y:S04]  /*b6870*/  LDL.LU R10, [R1+0x814] ;  /* 0x00081400010a7983 */ /* 0x000ea80000300800 */
[----:B------:R-:W2:Y:S04]  /*b6880*/  LDL.LU R11, [R1+0x824] ;  /* 0x00082400010b7983 */ /* 0x000ea80000300800 */
[----:B------:R-:W2:Y:S04]  /*b6890*/  LDL.LU R6, [R1+0x834] ;  /* 0x0008340001067983 */ /* 0x000ea80000300800 */
[----:B------:R-:W2:Y:S04]  /*b68a0*/  LDL.LU R7, [R1+0x844] ;  /* 0x0008440001077983 */ /* 0x000ea80000300800 */
[----:B------:R-:W2:Y:S01]  /*b68b0*/  LDL.LU R22, [R1+0x7d0] ;  /* 0x0007d00001167983 */ /* 0x000ea20000300800 */
[----:B------:R-:W-:-:S03]  /*b68c0*/  F2FP.BF16.PACK_AB R29, R24, R29 ;  /* 0x0000001d181d723e */ /* 0x000fc600000010ff */
        /* <DEDUP_REMOVED lines=76> */
[----:B----4-:R-:W-:Y:S02]  /*b6d90*/  F2FP.BF16.PACK_AB R20, R20, R21 ;  /* 0x000000151414723e */ /* 0x010fe400000010ff */
[----:B---3--:R-:W-:Y:S01]  /*b6da0*/  F2FP.BF16.PACK_AB R8, R8, R9 ;  /* 0x000000090808723e */ /* 0x008fe200000010ff */
[----:B------:R-:W-:Y:S01]  /*b6db0*/  STL [R1+0xd8], R29 ;  /* 0x0000d81d01007387 */ /* 0x000fe20000100800 */
[----:B------:R-:W-:Y:S02]  /*b6dc0*/  F2FP.BF16.PACK_AB R4, R4, R5 ;  /* 0x000000050404723e */ /* 0x000fe400000010ff */
[----:B------:R-:W-:Y:S02]  /*b6dd0*/  F2FP.BF16.PACK_AB R0, R28, R0 ;  /* 0x000000001c00723e */ /* 0x000fe400000010ff */
[----:B------:R-:W-:Y:S02]  /*b6de0*/  F2FP.BF16.PACK_AB R3, R2, R3 ;  /* 0x000000030203723e */ /* 0x000fe400000010ff */
[----:B------:R-:W-:-:S02]  /*b6df0*/  F2FP.BF16.PACK_AB R2, R12, R13 ;  /* 0x0000000d0c02723e */ /* 0x000fc400000010ff */
[----:B--2---:R-:W-:-:S05]  /*b6e00*/  F2FP.BF16.PACK_AB R24, R24, R25 ;  /* 0x000000191818723e */ /* 0x004fca00000010ff */
[----:B------:R-:W-:Y:S04]  /*b6e10*/  STL [R1+0xd4], R24 ;  /* 0x0000d41801007387 */ /* 0x000fe80000100800 */
[----:B------:R-:W-:Y:S04]  /*b6e20*/  STL [R1+0xd0], R20 ;  /* 0x0000d01401007387 */ /* 0x000fe80000100800 */
[----:B------:R-:W-:Y:S04]  /*b6e30*/  STL [R1+0xcc], R8 ;  /* 0x0000cc0801007387 */ /* 0x000fe80000100800 */
[----:B------:R-:W-:Y:S04]  /*b6e40*/  STL [R1+0xc8], R4 ;  /* 0x0000c80401007387 */ /* 0x000fe80000100800 */
[----:B------:R0:W-:Y:S04]  /*b6e50*/  STL [R1+0xc4], R0 ;  /* 0x0000c40001007387 */ /* 0x0001e80000100800 */
[----:B------:R1:W-:Y:S01]  /*b6e60*/  STL [R1+0xc0], R3 ;  /* 0x0000c00301007387 */ /* 0x0003e20000100800 */
[----:B0-----:R-:W-:-:S03]  /*b6e70*/  F2FP.BF16.PACK_AB R0, R14, R15 ;  /* 0x0000000f0e00723e */ /* 0x001fc600000010ff */
[----:B------:R0:W-:Y:S01]  /*b6e80*/  STL [R1+0xbc], R2 ;  /* 0x0000bc0201007387 */ /* 0x0001e20000100800 */
[----:B-1----:R-:W-:-:S03]  /*b6e90*/  F2FP.BF16.PACK_AB R3, R10, R11 ;  /* 0x0000000b0a03723e */ /* 0x002fc600000010ff */
[----:B------:R1:W-:Y:S04]  /*b6ea0*/  STL [R1+0xb8], R0 ;  /* 0x0000b80001007387 */ /* 0x0003e80000100800 */
[----:B------:R2:W-:Y:S01]  /*b6eb0*/  STL [R1+0xb4], R3 ;  /* 0x0000b40301007387 */ /* 0x0005e20000100800 */
[----:B0-----:R-:W-:Y:S02]  /*b6ec0*/  F2FP.BF16.PACK_AB R2, R6, R7 ;  /* 0x000000070602723e */ /* 0x001fe400000010ff */
[----:B-1----:R-:W-:-:S03]  /*b6ed0*/  F2FP.BF16.PACK_AB R0, R22, R23 ;  /* 0x000000171600723e */ /* 0x002fc600000010ff */
[----:B------:R0:W-:Y:S01]  /*b6ee0*/  STL [R1+0xb0], R2 ;  /* 0x0000b00201007387 */ /* 0x0001e20000100800 */
[----:B--2---:R-:W-:-:S03]  /*b6ef0*/  F2FP.BF16.PACK_AB R3, R26, R27 ;  /* 0x0000001b1a03723e */ /* 0x004fc600000010ff */
[----:B------:R1:W-:Y:S04]  /*b6f00*/  STL [R1+0xac], R0 ;  /* 0x0000ac0001007387 */ /* 0x0003e80000100800 */
[----:B------:R-:W-:Y:S04]  /*b6f10*/  STL [R1+0xa8], R3 ;  /* 0x0000a80301007387 */ /* 0x000fe80000100800 */
[----:B------:R-:W2:Y:S01]  /*b6f20*/  LDL.LU R29, [R1+0x8ec] ;  /* 0x0008ec00011d7983 */ /* 0x000ea20000300800 */
[----:B0-----:R-:W-:Y:S02]  /*b6f30*/  F2FP.BF16.PACK_AB R2, R16, R17 ;  /* 0x000000111002723e */ /* 0x001fe400000010ff */
[----:B-1----:R-:W-:-:S03]  /*b6f40*/  F2FP.BF16.PACK_AB R0, R18, R19 ;  /* 0x000000131200723e */ /* 0x002fc600000010ff */
[----:B------:R-:W-:Y:S04]  /*b6f50*/  STL [R1+0xa4], R2 ;  /* 0x0000a40201007387 */ /* 0x000fe80000100800 */
[----:B--2---:R0:W-:Y:S04]  /*b6f60*/  STL [R1+0x3558], R29 ;  /* 0x0035581d01007387 */ /* 0x0041e80000100800 */
[----:B------:R-:W-:Y:S04]  /*b6f70*/  STL [R1+0xa0], R0 ;  /* 0x0000a00001007387 */ /* 0x000fe80000100800 */
        /* <DEDUP_REMOVED lines=33> */
[----:B------:R-:W3:Y:S04]  /*b7190*/  LDL.LU R24, [R1+0x8fc] ;  /* 0x0008fc0001187983 */ /* 0x000ee80000300800 */
[----:B---3--:R0:W-:Y:S04]  /*b71a0*/  STL [R1+0x3554], R24 ;  /* 0x0035541801007387 */ /* 0x0081e80000100800 */
[----:B0-----:R-:W3:Y:S04]  /*b71b0*/  LDL.LU R24, [R1+0x8dc] ;  /* 0x0008dc0001187983 */ /* 0x001ee80000300800 */
        /* <DEDUP_REMOVED lines=33> */
[----:B0-----:R-:W2:Y:S04]  /*b73d0*/  LDL.LU R24, [R1+0x6dc] ;  /* 0x0006dc0001187983 */ /* 0x001ea80000300800 */
        /* <DEDUP_REMOVED lines=27> */
[----:B--2---:R-:W-:-:S03]  /*b7590*/  F2FP.BF16.PACK_AB R29, R24, R29 ;  /* 0x0000001d181d723e */ /* 0x004fc600000010ff */
        /* <DEDUP_REMOVED lines=136> */
[----:B------:R-:W2:Y:S04]  /*b7e20*/  LDL.LU R11, [R1+0x860] ;  /* 0x00086000010b7983 */ /* 0x000ea80000300800 */
[----:B--2---:R0:W-:Y:S04]  /*b7e30*/  STL [R1+0x3504], R11 ;  /* 0x0035040b01007387 */ /* 0x0041e80000100800 */
[----:B0-----:R-:W2:Y:S04]  /*b7e40*/  LDL.LU R11, [R1+0x924] ;  /* 0x00092400010b7983 */ /* 0x001ea80000300800 */
[----:B------:R-:W2:Y:S04]  /*b7e50*/  LDL.LU R9, [R1+0x870] ;  /* 0x0008700001097983 */ /* 0x000ea80000300800 */
[----:B--2---:R0:W-:Y:S04]  /*b7e60*/  STL [R1+0x3500], R9 ;  /* 0x0035000901007387 */ /* 0x0041e80000100800 */
[----:B0-----:R-:W2:Y:S04]  /*b7e70*/  LDL.LU R9, [R1+0x850] ;  /* 0x0008500001097983 */ /* 0x001ea80000300800 */
[----:B------:R-:W2:Y:S04]  /*b7e80*/  LDL.LU R10, [R1+0x880] ;  /* 0x00088000010a7983 */ /* 0x000ea80000300800 */
[----:B------:R-:W2:Y:S04]  /*b7e90*/  LDL.LU R8, [R1+0x890] ;  /* 0x0008900001087983 */ /* 0x000ea80000300800 */
[----:B------:R-:W2:Y:S04]  /*b7ea0*/  LDL.LU R15, [R1+0x55c] ;  /* 0x00055c00010f7983 */ /* 0x000ea80000300800 */
[----:B--2---:R0:W-:Y:S04]  /*b7eb0*/  STL [R1+0x34f4], R15 ;  /* 0x0034f40f01007387 */ /* 0x0041e80000100800 */
[----:B0-----:R-:W2:Y:S04]  /*b7ec0*/  LDL.LU R15, [R1+0x920] ;  /* 0x00092000010f7983 */ /* 0x001ea80000300800 */
        /* <DEDUP_REMOVED lines=15> */
[----:B------:R-:W2:Y:S01]  /*b7fc0*/  LDL.LU R21, [R1+0x588] ;  /* 0x0005880001157983 */ /* 0x000ea20000300800 */
[----:B------:R-:W-:-:S03]  /*b7fd0*/  F2FP.BF16.PACK_AB R7, R5, R7 ;  /* 0x000000070507723e */ /* 0x000fc600000010ff */
[----:B--2---:R0:W-:Y:S04]  /*b7fe0*/  STL [R1+0x34dc], R21 ;  /* 0x0034dc1501007387 */ /* 0x0041e80000100800 */
        /* <DEDUP_REMOVED lines=44> */
[----:B------:R0:W-:Y:S04]  /*b82b0*/  STL [R1], R7 ;  /* 0x0000000701007387 */ /* 0x0001e80000100800 */
[----:B0-----:R-:W2:Y:S02]  /*b82c0*/  LDL.LU R7, [R1+0x3514] ;  /* 0x0035140001077983 */ /* 0x001ea40000300800 */
[----:B--2---:R-:W-:-:S02]  /*b82d0*/  F2FP.BF16.PACK_AB R7, R5, R7 ;  /* 0x000000070507723e */ /* 0x004fc400000010ff */
[----:B------:R-:W3:Y:S02]  /*b82e0*/  LDL.LU R5, [R1+0x3510] ;  /* 0x0035100001057983 */ /* 0x000ee40000300800 */
[----:B---3--:R-:W-:Y:S02]  /*b82f0*/  F2FP.BF16.PACK_AB R6, R5, R6 ;  /* 0x000000060506723e */ /* 0x008fe400000010ff */
[----:B------:R-:W4:Y:S02]  /*b8300*/  LDL.LU R5, [R1+0x350c] ;  /* 0x00350c0001057983 */ /* 0x000f240000300800 */
[----:B----4-:R-:W-:Y:S02]  /*b8310*/  F2FP.BF16.PACK_AB R5, R4, R5 ;  /* 0x000000050405723e */ /* 0x010fe400000010ff */
[----:B------:R-:W2:Y:S02]  /*b8320*/  LDL.LU R4, [R1+0x3508] ;  /* 0x0035080001047983 */ /* 0x000ea40000300800 */
[----:B--2---:R-:W-:-:S02]  /*b8330*/  F2FP.BF16.PACK_AB R4, R11, R4 ;  /* 0x000000040b04723e */ /* 0x004fc400000010ff */
[----:B------:R-:W2:Y:S02]  /*b8340*/  LDL.LU R11, [R1+0x3504] ;  /* 0x00350400010b7983 */ /* 0x000ea40000300800 */
[----:B--2---:R-:W-:Y:S02]  /*b8350*/  F2FP.BF16.PACK_AB R11, R9, R11 ;  /* 0x0000000b090b723e */ /* 0x004fe400000010ff */
[----:B------:R-:W2:Y:S02]  /*b8360*/  LDL.LU R9, [R1+0x3500] ;  /* 0x0035000001097983 */ /* 0x000ea40000300800 */
[----:B--2---:R-:W-:Y:S02]  /*b8370*/  F2FP.BF16.PACK_AB R10, R9, R10 ;  /* 0x0000000a090a723e */ /* 0x004fe400000010ff */
        /* <DEDUP_REMOVED lines=16> */
[----:B------:R-:W2:Y:S01]  /*b8480*/  LDL.LU R21, [R1+0x34dc] ;  /* 0x0034dc0001157983 */ /* 0x000ea20000300800 */
[----:B------:R-:W-:Y:S02]  /*b8490*/  F2FP.BF16.PACK_AB R16, R20, R16 ;  /* 0x000000101410723e */ /* 0x000fe400000010ff */
[----:B--2---:R-:W-:Y:S02]  /*b84a0*/  F2FP.BF16.PACK_AB R17, R21, R17 ;  /* 0x000000111511723e */ /* 0x004fe400000010ff */
[----:B------:R-:W2:Y:S01]  /*b84b0*/  LDL.LU R21, [R1+0x34d8] ;  /* 0x0034d80001157983 */ /* 0x000ea20000300800 */
[----:B------:R-:W-:-:S02]  /*b84c0*/  F2FP.BF16.PACK_AB R23, R25, R23 ;  /* 0x000000171917723e */ /* 0x000fc400000010ff */
[----:B------:R-:W-:Y:S01]  /*b84d0*/  F2FP.BF16.PACK_AB R22, R24, R22 ;  /* 0x000000161816723e */ /* 0x000fe200000010ff */
[----:B------:R-:W3:Y:S04]  /*b84e0*/  LDL.LU R20, [R1+0x34d4] ;  /* 0x0034d40001147983 */ /* 0x000ee80000300800 */
[----:B------:R-:W4:Y:S04]  /*b84f0*/  LDL.LU R25, [R1+0x34d0] ;  /* 0x0034d00001197983 */ /* 0x000f280000300800 */
[----:B------:R-:W4:Y:S01]  /*b8500*/  LDL.LU R24, [R1+0x34cc] ;  /* 0x0034cc0001187983 */ /* 0x000f220000300800 */
[----:B--2---:R-:W-:-:S03]  /*b8510*/  F2FP.BF16.PACK_AB R21, R29, R21 ;  /* 0x000000151d15723e */ /* 0x004fc600000010ff */
[----:B------:R-:W2:Y:S01]  /*b8520*/  LDL.LU R29, [R1+0x34c8] ;  /* 0x0034c800011d7983 */ /* 0x000ea20000300800 */
[----:B------:R-:W-:Y:S02]  /*b8530*/  F2FP.BF16.PACK_AB R27, R0, R27 ;  /* 0x0000001b001b723e */ /* 0x000fe400000010ff */
[----:B---3--:R-:W-:Y:S02]  /*b8540*/  F2FP.BF16.PACK_AB R20, R28, R20 ;  /* 0x000000141c14723e */ /* 0x008fe400000010ff */
[----:B------:R-:W-:Y:S02]  /*b8550*/  F2FP.BF16.PACK_AB R26, R2, R26 ;  /* 0x0000001a021a723e */ /* 0x000fe400000010ff */
[----:B----4-:R-:W-:Y:S02]  /*b8560*/  F2FP.BF16.PACK_AB R25, R3, R25 ;  /* 0x000000190319723e */ /* 0x010fe400000010ff */
[----:B--2---:R-:W-:Y:S02]  /*b8570*/  F2FP.BF16.PACK_AB R24, R29, R24 ;  /* 0x000000181d18723e */ /* 0x004fe400000010ff */
.L_x_1:
[----:B------:R1:W-:Y:S04]  /*b8580*/  STL [R1+0x3618], R7 ;  /* 0x0036180701007387 */ /* 0x0003e80000100800 */
[----:B-1----:R-:W2:Y:S04]  /*b8590*/  LDL.LU R7, [R1+0x33bc] ;  /* 0x0033bc0001077983 */ /* 0x002ea80000300800 */
[----:B------:R-:W1:Y:S04]  /*b85a0*/  S2R R29, SR_TID.X ;  /* 0x00000000001d7919 */ /* 0x000e680000002100 */
[----:B------:R-:W3:Y:S01]  /*b85b0*/  S2R R3, SR_TID.X ;  /* 0x0000000000037919 */ /* 0x000ee20000002100 */
[----:B01----:R-:W-:-:S02]  /*b85c0*/  IMAD.SHL.U32 R0, R29, 0x100, RZ ;  /* 0x000001001d007824 */ /* 0x003fc400078e00ff */
[C---:B------:R-:W-:Y:S02]  /*b85d0*/  IMAD.SHL.U32 R2, R29.reuse, 0x4, RZ ;  /* 0x000000041d027824 */ /* 0x040fe400078e00ff */
[----:B------:R-:W-:Y:S01]  /*b85e0*/  IMAD.SHL.U32 R28, R29, 0x400, RZ ;  /* 0x000004001d1c7824 */ /* 0x000fe200078e00ff */
[----:B------:R-:W-:Y:S01]  /*b85f0*/  LOP3.LUT R0, R0, 0x1800, RZ, 0xc0, !PT ;  /* 0x0000180000007812 */ /* 0x000fe200078ec0ff */
[----:B------:R-:W-:Y:S03]  /*b8600*/  BAR.SYNC.DEFER_BLOCKING 0x0 ;  /* 0x0000000000007b1d */ /* 0x000fe60000010000 */
[----:B--2---:R-:W-:-:S03]  /*b8610*/  LOP3.LUT R0, R0, 0x460, R7, 0xf8, !PT ;  /* 0x0000046000007812 */ /* 0x004fc600078ef807 */
[----:B------:R-:W2:Y:S01]  /*b8620*/  LDL.LU R7, [R1+0x3618] ;  /* 0x0036180001077983 */ /* 0x000ea20000300800 */
[----:B---3--:R-:W-:Y:S02]  /*b8630*/  LOP3.LUT R3, R3, 0x3f, RZ, 0xc0, !PT ;  /* 0x0000003f03037812 */ /* 0x008fe400078ec0ff */
[----:B------:R-:W-:Y:S02]  /*b8640*/  LOP3.LUT R0, R0, 0x70, R2, 0x78, !PT ;  /* 0x0000007000007812 */ /* 0x000fe400078e7802 */
[----:B------:R-:W-:-:S03]  /*b8650*/  LOP3.LUT R28, R28, 0x1800, RZ, 0xc0, !PT ;  /* 0x000018001c1c7812 */ /* 0x000fc600078ec0ff */
[----:B------:R0:W-:Y:S02]  /*b8660*/  STS.128 [R0], R24 ;  /* 0x0000001800007388 */ /* 0x0001e40000000c00 */
[----:B------:R-:W-:Y:S02]  /*b8670*/  IMAD R28, R3, 0x10, R28 ;  /* 0x00000010031c7824 */ /* 0x000fe400078e021c */
[----:B------:R1:W-:Y:S04]  /*b8680*/  STS.128 [R0+0x200], R20 ;  /* 0x0002001400007388 */ /* 0x0003e80000000c00 */
[----:B0-----:R-:W3:Y:S04]  /*b8690*/  LDL.LU R24, [R1+0x10] ;  /* 0x0000100001187983 */ /* 0x001ee80000300800 */
[----:B------:R-:W3:Y:S04]  /*b86a0*/  LDL.LU R25, [R1+0x14] ;  /* 0x0000140001197983 */ /* 0x000ee80000300800 */
[----:B------:R-:W3:Y:S04]  /*b86b0*/  LDL.LU R26, [R1+0x18] ;  /* 0x00001800011a7983 */ /* 0x000ee80000300800 */
[----:B------:R-:W3:Y:S04]  /*b86c0*/  LDL.LU R27, [R1+0x1c] ;  /* 0x00001c00011b7983 */ /* 0x000ee80000300800 */
[----:B-1----:R-:W4:Y:S04]  /*b86d0*/  LDL.LU R20, [R1] ;  /* 0x0000000001147983 */ /* 0x002f280000300800 */
[----:B------:R-:W4:Y:S04]  /*b86e0*/  LDL.LU R21, [R1+0x4] ;  /* 0x0000040001157983 */ /* 0x000f280000300800 */
[----:B------:R-:W4:Y:S04]  /*b86f0*/  LDL.LU R22, [R1+0x8] ;  /* 0x0000080001167983 */ /* 0x000f280000300800 */
[----:B------:R-:W4:Y:S01]  /*b8700*/  LDL.LU R23, [R1+0xc] ;  /* 0x00000c0001177983 */ /* 0x000f220000300800 */
[----:B------:R-:W-:-:S02]  /*b8710*/  LOP3.LUT R2, R28, 0x40, RZ, 0x3c, !PT ;  /* 0x000000401c027812 */ /* 0x000fc400078e3cff */
[C---:B------:R-:W-:Y:S01]  /*b8720*/  LOP3.LUT R3, R28.reuse, 0x60, RZ, 0x3c, !PT ;  /* 0x000000601c037812 */ /* 0x040fe200078e3cff */
[----:B------:R-:W-:Y:S04]  /*b8730*/  STS.128 [R0+0x80], R16 ;  /* 0x0000801000007388 */ /* 0x000fe80000000c00 */
[----:B------:R-:W-:Y:S04]  /*b8740*/  STS.128 [R0+0x280], R12 ;  /* 0x0002800c00007388 */ /* 0x000fe80000000c00 */
[----:B------:R-:W-:Y:S04]  /*b8750*/  STS.128 [R0+0x100], R8 ;  /* 0x0001000800007388 */ /* 0x000fe80000000c00 */
[----:B--2---:R-:W-:Y:S04]  /*b8760*/  STS.128 [R0+0x300], R4 ;  /* 0x0003000400007388 */ /* 0x004fe80000000c00 */
[----:B---3--:R0:W-:Y:S04]  /*b8770*/  STS.128 [R0+0x380], R24 ;  /* 0x0003801800007388 */ /* 0x0081e80000000c00 */
[----:B----4-:R-:W-:Y:S01]  /*b8780*/  STS.128 [R0+0x180], R20 ;  /* 0x0001801400007388 */ /* 0x010fe20000000c00 */
[----:B0-----:R-:W-:-:S03]  /*b8790*/  LOP3.LUT R24, R28, 0x20, RZ, 0x3c, !PT ;  /* 0x000000201c187812 */ /* 0x001fc600078e3cff */
[----:B------:R-:W-:Y:S06]  /*b87a0*/  BAR.SYNC.DEFER_BLOCKING 0x0 ;  /* 0x0000000000007b1d */ /* 0x000fec0000010000 */
[----:B------:R-:W0:Y:S04]  /*b87b0*/  LDS.128 R4, [R28] ;  /* 0x000000001c047984 */ /* 0x000e280000000c00 */
[----:B------:R-:W1:Y:S04]  /*b87c0*/  LDS.128 R12, [R28+0x400] ;  /* 0x000400001c0c7984 */ /* 0x000e680000000c00 */
[----:B------:R-:W2:Y:S04]  /*b87d0*/  LDS.128 R8, [R24] ;  /* 0x0000000018087984 */ /* 0x000ea80000000c00 */
[----:B------:R-:W-:Y:S04]  /*b87e0*/  LDS.128 R16, [R2] ;  /* 0x0000000002107984 */ /* 0x000fe80000000c00 */
[----:B0-----:R-:W-:Y:S04]  /*b87f0*/  STL.64 [R1+0x1b0], R4 ;  /* 0x0001b00401007387 */ /* 0x001fe80000100a00 */
[----:B------:R-:W-:Y:S04]  /*b8800*/  STL.64 [R1+0x1b8], R6 ;  /* 0x0001b80601007387 */ /* 0x000fe80000100a00 */
[----:B------:R-:W0:Y:S04]  /*b8810*/  LDS.128 R4, [R24+0x400] ;  /* 0x0004000018047984 */ /* 0x000e280000000c00 */
[----:B-1----:R-:W-:Y:S04]  /*b8820*/  STL.64 [R1+0x1a0], R12 ;  /* 0x0001a00c01007387 */ /* 0x002fe80000100a00 */
[----:B------:R-:W-:Y:S04]  /*b8830*/  STL.64 [R1+0x1a8], R14 ;  /* 0x0001a80e01007387 */ /* 0x000fe80000100a00 */
[----:B------:R1:W-:Y:S04]  /*b8840*/  STL [R1+0x35b0], R24 ;  /* 0x0035b01801007387 */ /* 0x0003e80000100800 */
[----:B--2---:R-:W-:Y:S04]  /*b8850*/  STL.64 [R1+0x10], R8 ;  /* 0x0000100801007387 */ /* 0x004fe80000100a00 */
[----:B------:R-:W-:Y:S04]  /*b8860*/  STL.64 [R1+0x18], R10 ;  /* 0x0000180a01007387 */ /* 0x000fe80000100a00 */
[----:B------:R-:W2:Y:S04]  /*b8870*/  LDL.LU R20, [R1+0xd0] ;  /* 0x0000d00001147983 */ /* 0x000ea80000300800 */
[----:B------:R-:W3:Y:S04]  /*b8880*/  LDS.128 R12, [R2+0x400] ;  /* 0x00040000020c7984 */ /* 0x000ee80000000c00 */
[----:B------:R-:W4:Y:S04]  /*b8890*/  LDS.128 R8, [R3] ;  /* 0x0000000003087984 */ /* 0x000f280000000c00 */
[----:B0-----:R-:W-:Y:S04]  /*b88a0*/  STL.64 [R1], R4 ;  /* 0x0000000401007387 */ /* 0x001fe80000100a00 */
[----:B------:R-:W-:Y:S04]  /*b88b0*/  STL.64 [R1+0x8], R6 ;  /* 0x0000080601007387 */ /* 0x000fe80000100a00 */
[----:B------:R-:W2:Y:S04]  /*b88c0*/  LDL.LU R21, [R1+0xd4] ;  /* 0x0000d40001157983 */ /* 0x000ea80000300800 */
[----:B------:R-:W5:Y:S04]  /*b88d0*/  LDL.LU R22, [R1+0xd8] ;  /* 0x0000d80001167983 */ /* 0x000f680000300800 */
[----:B------:R-:W5:Y:S04]  /*b88e0*/  LDL.LU R23, [R1+0xdc] ;  /* 0x0000dc0001177983 */ /* 0x000f680000300800 */
[----:B------:R-:W0:Y:S04]  /*b88f0*/  LDS.128 R4, [R3+0x400] ;  /* 0x0004000003047984 */ /* 0x000e280000000c00 */
[----:B------:R-:W-:Y:S06]  /*b8900*/  BAR.SYNC.DEFER_BLOCKING 0x0 ;  /* 0x0000000000007b1d */ /* 0x000fec0000010000 */
[----:B-----5:R-:W-:Y:S04]  /*b8910*/  STL.64 [R1+0x35c0], R22 ;  /* 0x0035c01601007387 */ /* 0x020fe80000100a00 */
[----:B--2---:R2:W-:Y:S04]  /*b8920*/  STL.64 [R1+0x35b8], R20 ;  /* 0x0035b81401007387 */ /* 0x0045e80000100a00 */
[----:B-1----:R-:W5:Y:S04]  /*b8930*/  LDL.LU R24, [R1+0x80] ;  /* 0x0000800001187983 */ /* 0x002f680000300800 */
[----:B------:R-:W5:Y:S04]  /*b8940*/  LDL.LU R25, [R1+0x84] ;  /* 0x0000840001197983 */ /* 0x000f680000300800 */
[----:B------:R-:W2:Y:S04]  /*b8950*/  LDL.LU R26, [R1+0x88] ;  /* 0x00008800011a7983 */ /* 0x000ea80000300800 */
[----:B------:R-:W2:Y:S04]  /*b8960*/  LDL.LU R27, [R1+0x8c] ;  /* 0x00008c00011b7983 */ /* 0x000ea80000300800 */
[----:B--2---:R-:W-:Y:S04]  /*b8970*/  STL.64 [R1+0x35d0], R26 ;  /* 0x0035d01a01007387 */ /* 0x004fe80000100a00 */
[----:B-----5:R1:W-:Y:S04]  /*b8980*/  STL.64 [R1+0x35c8], R24 ;  /* 0x0035c81801007387 */ /* 0x0203e80000100a00 */
[----:B------:R-:W2:Y:S04]  /*b8990*/  LDL.LU R20, [R1+0x70] ;  /* 0x0000700001147983 */ /* 0x000ea80000300800 */
[----:B------:R-:W2:Y:S04]  /*b89a0*/  LDL.LU R21, [R1+0x74] ;  /* 0x0000740001157983 */ /* 0x000ea80000300800 */
[----:B------:R-:W5:Y:S04]  /*b89b0*/  LDL.LU R22, [R1+0x78] ;  /* 0x0000780001167983 */ /* 0x000f680000300800 */
[----:B------:R-:W5:Y:S04]  /*b89c0*/  LDL.LU R23, [R1+0x7c] ;  /* 0x00007c0001177983 */ /* 0x000f680000300800 */
        /* <DEDUP_REMOVED lines=22> */
[----:B------:R-:W2:Y:S04]  /*b8b30*/  LDL.LU R22, [R1+0x38] ;  /* 0x0000380001167983 */ /* 0x000ea80000300800 */
[----:B------:R-:W2:Y:S04]  /*b8b40*/  LDL.LU R23, [R1+0x3c] ;  /* 0x00003c0001177983 */ /* 0x000ea80000300800 */
[----:B-1----:R-:W5:Y:S04]  /*b8b50*/  LDL.LU R24, [R1+0x20] ;  /* 0x0000200001187983 */ /* 0x002f680000300800 */
[----:B------:R-:W5:Y:S04]  /*b8b60*/  LDL.LU R25, [R1+0x24] ;  /* 0x0000240001197983 */ /* 0x000f680000300800 */
[----:B------:R-:W5:Y:S04]  /*b8b70*/  LDL.LU R26, [R1+0x28] ;  /* 0x00002800011a7983 */ /* 0x000f680000300800 */
[----:B------:R-:W5:Y:S04]  /*b8b80*/  LDL.LU R27, [R1+0x2c] ;  /* 0x00002c00011b7983 */ /* 0x000f680000300800 */
[----:B------:R-:W-:Y:S04]  /*b8b90*/  STL [R1+0x3508], R17 ;  /* 0x0035081101007387 */ /* 0x000fe80000100800 */
[----:B------:R-:W-:Y:S04]  /*b8ba0*/  STL [R1+0x3504], R18 ;  /* 0x0035041201007387 */ /* 0x000fe80000100800 */
[----:B------:R-:W-:Y:S04]  /*b8bb0*/  STL [R1+0x3500], R19 ;  /* 0x0035001301007387 */ /* 0x000fe80000100800 */
[----:B------:R1:W-:Y:S04]  /*b8bc0*/  STL [R1+0x3520], R16 ;  /* 0x0035201001007387 */ /* 0x0003e80000100800 */
[----:B-1----:R-:W2:Y:S04]  /*b8bd0*/  LDL.LU R16, [R1+0xc0] ;  /* 0x0000c00001107983 */ /* 0x002ea80000300800 */
[----:B------:R-:W2:Y:S04]  /*b8be0*/  LDL.LU R17, [R1+0xc4] ;  /* 0x0000c40001117983 */ /* 0x000ea80000300800 */
[----:B------:R-:W2:Y:S04]  /*b8bf0*/  LDL.LU R18, [R1+0xc8] ;  /* 0x0000c80001127983 */ /* 0x000ea80000300800 */
[----:B------:R-:W2:Y:S04]  /*b8c00*/  LDL.LU R19, [R1+0xcc] ;  /* 0x0000cc0001137983 */ /* 0x000ea80000300800 */
[----:B---3--:R-:W-:Y:S04]  /*b8c10*/  STL [R1+0x350c], R15 ;  /* 0x00350c0f01007387 */ /* 0x008fe80000100800 */
[----:B------:R-:W-:Y:S04]  /*b8c20*/  STL [R1+0x3530], R14 ;  /* 0x0035300e01007387 */ /* 0x000fe80000100800 */
[----:B------:R1:W-:Y:S04]  /*b8c30*/  STL.64 [R1+0x3528], R12 ;  /* 0x0035280c01007387 */ /* 0x0003e80000100a00 */
[----:B-1----:R-:W3:Y:S04]  /*b8c40*/  LDL.LU R12, [R1+0xb0] ;  /* 0x0000b000010c7983 */ /* 0x002ee80000300800 */
[----:B------:R-:W3:Y:S04]  /*b8c50*/  LDL.LU R13, [R1+0xb4] ;  /* 0x0000b400010d7983 */ /* 0x000ee80000300800 */
[----:B------:R-:W3:Y:S04]  /*b8c60*/  LDL.LU R14, [R1+0xb8] ;  /* 0x0000b800010e7983 */ /* 0x000ee80000300800 */
[----:B------:R-:W3:Y:S04]  /*b8c70*/  LDL.LU R15, [R1+0xbc] ;  /* 0x0000bc00010f7983 */ /* 0x000ee80000300800 */
[----:B----4-:R-:W-:Y:S04]  /*b8c80*/  STL.64 [R1+0x3518], R10 ;  /* 0x0035180a01007387 */ /* 0x010fe80000100a00 */
[----:B------:R1:W-:Y:S04]  /*b8c90*/  STL.64 [R1+0x3510], R8 ;  /* 0x0035100801007387 */ /* 0x0003e80000100a00 */
[----:B-1----:R-:W4:Y:S04]  /*b8ca0*/  LDL.LU R8, [R1+0xa0] ;  /* 0x0000a00001087983 */ /* 0x002f280000300800 */
[----:B------:R-:W4:Y:S04]  /*b8cb0*/  LDL.LU R9, [R1+0xa4] ;  /* 0x0000a40001097983 */ /* 0x000f280000300800 */
[----:B------:R-:W4:Y:S04]  /*b8cc0*/  LDL.LU R10, [R1+0xa8] ;  /* 0x0000a800010a7983 */ /* 0x000f280000300800 */
[----:B------:R-:W4:Y:S04]  /*b8cd0*/  LDL.LU R11, [R1+0xac] ;  /* 0x0000ac00010b7983 */ /* 0x000f280000300800 */
[----:B0-----:R-:W-:Y:S04]  /*b8ce0*/  STL.64 [R1+0x3540], R6 ;  /* 0x0035400601007387 */ /* 0x001fe80000100a00 */
[----:B------:R0:W-:Y:S04]  /*b8cf0*/  STL.64 [R1+0x3538], R4 ;  /* 0x0035380401007387 */ /* 0x0001e80000100a00 */
[----:B0-----:R-:W3:Y:S04]  /*b8d00*/  LDL.LU R4, [R1+0x90] ;  /* 0x0000900001047983 */ /* 0x001ee80000300800 */
[----:B------:R-:W3:Y:S04]  /*b8d10*/  LDL.LU R5, [R1+0x94] ;  /* 0x0000940001057983 */ /* 0x000ee80000300800 */
[----:B------:R-:W3:Y:S04]  /*b8d20*/  LDL.LU R6, [R1+0x98] ;  /* 0x0000980001067983 */ /* 0x000ee80000300800 */
[----:B------:R-:W3:Y:S04]  /*b8d30*/  LDL.LU R7, [R1+0x9c] ;  /* 0x00009c0001077983 */ /* 0x000ee80000300800 */
[----:B-----5:R0:W-:Y:S04]  /*b8d40*/  STS.128 [R0], R24 ;  /* 0x0000001800007388 */ /* 0x0201e80000000c00 */
[----:B0-----:R-:W5:Y:S04]  /*b8d50*/  LDL.LU.64 R26, [R1+0x3610] ;  /* 0x00361000011a7983 */ /* 0x001f680000300a00 */
[----:B------:R-:W5:Y:S04]  /*b8d60*/  LDL.LU.64 R24, [R1+0x3608] ;  /* 0x0036080001187983 */ /* 0x000f680000300a00 */
[----:B--2---:R0:W-:Y:S04]  /*b8d70*/  STS.128 [R0+0x200], R20 ;  /* 0x0002001400007388 */ /* 0x0041e80000000c00 */
[----:B0-----:R-:W2:Y:S04]  /*b8d80*/  LDL.LU.64 R22, [R1+0x3600] ;  /* 0x0036000001167983 */ /* 0x001ea80000300a00 */
[----:B------:R-:W2:Y:S04]  /*b8d90*/  LDL.LU.64 R20, [R1+0x35f8] ;  /* 0x0035f80001147983 */ /* 0x000ea80000300a00 */
[----:B-----5:R0:W-:Y:S04]  /*b8da0*/  STS.128 [R0+0x80], R24 ;  /* 0x0000801800007388 */ /* 0x0201e80000000c00 */
        /* <DEDUP_REMOVED lines=11> */
[----:B---3--:R-:W-:Y:S04]  /*b8e60*/  STS.128 [R0+0x380], R4 ;  /* 0x0003800400007388 */ /* 0x008fe80000000c00 */
[----:B-----5:R0:W-:Y:S04]  /*b8e70*/  STS.128 [R0+0x180], R24 ;  /* 0x0001801800007388 */ /* 0x0201e80000000c00 */
[----:B------:R-:W-:Y:S06]  /*b8e80*/  BAR.SYNC.DEFER_BLOCKING 0x0 ;  /* 0x0000000000007b1d */ /* 0x000fec0000010000 */
[----:B0-----:R-:W3:Y:S04]  /*b8e90*/  LDL.LU R24, [R1+0x35b0] ;  /* 0x0035b00001187983 */ /* 0x001ee80000300800 */
[----:B------:R-:W0:Y:S04]  /*b8ea0*/  LDS.128 R4, [R28] ;  /* 0x000000001c047984 */ /* 0x000e280000000c00 */
[----:B0-----:R-:W-:Y:S04]  /*b8eb0*/  STL.64 [R1+0x70], R4 ;  /* 0x0000700401007387 */ /* 0x001fe80000100a00 */
[----:B------:R-:W-:Y:S04]  /*b8ec0*/  STL.64 [R1+0x78], R6 ;  /* 0x0000780601007387 */ /* 0x000fe80000100a00 */
[----:B------:R-:W0:Y:S04]  /*b8ed0*/  LDS.128 R4, [R28+0x400] ;  /* 0x000400001c047984 */ /* 0x000e280000000c00 */
[----:B0-----:R-:W-:Y:S04]  /*b8ee0*/  STL.64 [R1+0x1d0], R4 ;  /* 0x0001d00401007387 */ /* 0x001fe80000100a00 */
[----:B------:R-:W-:Y:S04]  /*b8ef0*/  STL.64 [R1+0x1d8], R6 ;  /* 0x0001d80601007387 */ /* 0x000fe80000100a00 */
[----:B---3--:R-:W0:Y:S04]  /*b8f00*/  LDS.128 R4, [R24] ;  /* 0x0000000018047984 */ /* 0x008e280000000c00 */
[----:B0-----:R-:W-:Y:S04]  /*b8f10*/  STL.64 [R1+0x80], R4 ;  /* 0x0000800401007387 */ /* 0x001fe80000100a00 */
[----:B------:R-:W-:Y:S04]  /*b8f20*/  STL.64 [R1+0x88], R6 ;  /* 0x0000880601007387 */ /* 0x000fe80000100a00 */
[----:B------:R-:W0:Y:S04]  /*b8f30*/  LDS.128 R4, [R24+0x400] ;  /* 0x0004000018047984 */ /* 0x000e280000000c00 */
[----:B0-----:R-:W-:Y:S04]  /*b8f40*/  STL.64 [R1+0x1e0], R4 ;  /* 0x0001e00401007387 */ /* 0x001fe80000100a00 */
[----:B------:R-:W-:Y:S04]  /*b8f50*/  STL.64 [R1+0x1e8], R6 ;  /* 0x0001e80601007387 */ /* 0x000fe80000100a00 */
[----:B------:R-:W0:Y:S04]  /*b8f60*/  LDS.128 R4, [R2] ;  /* 0x0000000002047984 */ /* 0x000e280000000c00 */
[----:B0-----:R-:W-:Y:S04]  /*b8f70*/  STL.64 [R1+0x1c0], R4 ;  /* 0x0001c00401007387 */ /* 0x001fe80000100a00 */
[----:B------:R-:W-:Y:S04]  /*b8f80*/  STL.64 [R1+0x1c8], R6 ;  /* 0x0001c80601007387 */ /* 0x000fe80000100a00 */
[----:B------:R-:W0:Y:S04]  /*b8f90*/  LDS.128 R4, [R2+0x400] ;  /* 0x0004000002047984 */ /* 0x000e280000000c00 */
[----:B0-----:R-:W-:Y:S04]  /*b8fa0*/  STL.64 [R1+0x1f0], R4 ;  /* 0x0001f00401007387 */ /* 0x001fe80000100a00 */
[----:B------:R-:W-:Y:S04]  /*b8fb0*/  STL.64 [R1+0x1f8], R6 ;  /* 0x0001f80601007387 */ /* 0x000fe80000100a00 */
[----:B------:R-:W0:Y:S04]  /*b8fc0*/  LDS.128 R4, [R3] ;  /* 0x0000000003047984 */ /* 0x000e280000000c00 */
[----:B0-----:R-:W-:Y:S01]  /*b8fd0*/  STL.64 [R1+0x90], R4 ;  /* 0x0000900401007387 */ /* 0x001fe20000100a00 */
[----:B------:R-:W-:-:S03]  /*b8fe0*/  IMAD.MOV.U32 R27, RZ, RZ, R5 ;  /* 0x000000ffff1b7224 */ /* 0x000fc600078e0005 */
[----:B------:R-:W-:Y:S04]  /*b8ff0*/  STL.64 [R1+0x98], R6 ;  /* 0x0000980601007387 */ /* 0x000fe80000100a00 */
[----:B------:R-:W0:Y:S04]  /*b9000*/  LDS.128 R4, [R3+0x400] ;  /* 0x0004000003047984 */ /* 0x000e280000000c00 */
[----:B------:R-:W-:Y:S06]  /*b9010*/  BAR.SYNC.DEFER_BLOCKING 0x0 ;  /* 0x0000000000007b1d */ /* 0x000fec0000010000 */
[----:B------:R-:W-:Y:S04]  /*b9020*/  STL [R1+0x34fc], R27 ;  /* 0x0034fc1b01007387 */ /* 0x000fe80000100800 */
[----:B------:R-:W-:Y:S04]  /*b9030*/  STL [R1+0x3588], R24 ;  /* 0x0035881801007387 */ /* 0x000fe80000100800 */
[----:B----4-:R1:W-:Y:S04]  /*b9040*/  STS.128 [R0], R8 ;  /* 0x0000000800007388 */ /* 0x0103e80000000c00 */
[----:B------:R3:W-:Y:S04]  /*b9050*/  STS.128 [R0+0x200], R12 ;  /* 0x0002000c00007388 */ /* 0x0007e80000000c00 */
[----:B------:R-:W-:Y:S04]  /*b9060*/  STS.128 [R0+0x80], R16 ;  /* 0x0000801000007388 */ /* 0x000fe80000000c00 */
[----:B0-----:R-:W-:Y:S04]  /*b9070*/  STL.64 [R1+0x60], R4 ;  /* 0x0000600401007387 */ /* 0x001fe80000100a00 */
[----:B------:R-:W-:Y:S04]  /*b9080*/  STL.64 [R1+0x68], R6 ;  /* 0x0000680601007387 */ /* 0x000fe80000100a00 */
[----:B-1----:R-:W4:Y:S04]  /*b9090*/  LDL.LU R8, [R1+0x180] ;  /* 0x0001800001087983 */ /* 0x002f280000300800 */
[----:B------:R-:W4:Y:S04]  /*b90a0*/  LDL.LU R9, [R1+0x184] ;  /* 0x0001840001097983 */ /* 0x000f280000300800 */
[----:B------:R-:W5:Y:S04]  /*b90b0*/  LDL.LU R10, [R1+0x188] ;  /* 0x00018800010a7983 */ /* 0x000f680000300800 */
[----:B------:R-:W5:Y:S04]  /*b90c0*/  LDL.LU R11, [R1+0x18c] ;  /* 0x00018c00010b7983 */ /* 0x000f680000300800 */
[----:B--2---:R-:W-:Y:S04]  /*b90d0*/  STS.128 [R0+0x280], R20 ;  /* 0x0002801400007388 */ /* 0x004fe80000000c00 */
[----:B-----5:R-:W-:Y:S04]  /*b90e0*/  STL.64 [R1+0x3550], R10 ;  /* 0x0035500a01007387 */ /* 0x020fe80000100a00 */
[----:B----4-:R0:W-:Y:S04]  /*b90f0*/  STL.64 [R1+0x3548], R8 ;  /* 0x0035480801007387 */ /* 0x0101e80000100a00 */
[----:B---3--:R-:W2:Y:S04]  /*b9100*/  LDL.LU R12, [R1+0x160] ;  /* 0x00016000010c7983 */ /* 0x008ea80000300800 */
[----:B------:R-:W2:Y:S04]  /*b9110*/  LDL.LU R13, [R1+0x164] ;  /* 0x00016400010d7983 */ /* 0x000ea80000300800 */
[----:B------:R-:W3:Y:S04]  /*b9120*/  LDL.LU R14, [R1+0x168] ;  /* 0x00016800010e7983 */ /* 0x000ee80000300800 */
[----:B------:R-:W3:Y:S04]  /*b9130*/  LDL.LU R15, [R1+0x16c] ;  /* 0x00016c00010f7983 */ /* 0x000ee80000300800 */
[----:B---3--:R-:W-:Y:S04]  /*b9140*/  STL.64 [R1+0x3560], R14 ;  /* 0x0035600e01007387 */ /* 0x008fe80000100a00 */
[----:B--2---:R-:W-:Y:S04]  /*b9150*/  STL.64 [R1+0x3558], R12 ;  /* 0x0035580c01007387 */ /* 0x004fe80000100a00 */
[----:B0-----:R-:W2:Y:S04]  /*b9160*/  LDL.LU R8, [R1+0x140] ;  /* 0x0001400001087983 */ /* 0x001ea80000300800 */
[----:B------:R-:W2:Y:S04]  /*b9170*/  LDL.LU R9, [R1+0x144] ;  /* 0x0001440001097983 */ /* 0x000ea80000300800 */
[----:B------:R-:W3:Y:S04]  /*b9180*/  LDL.LU R10, [R1+0x148] ;  /* 0x00014800010a7983 */ /* 0x000ee80000300800 */
[----:B------:R-:W3:Y:S04]  /*b9190*/  LDL.LU R11, [R1+0x14c] ;  /* 0x00014c00010b7983 */ /* 0x000ee80000300800 */
[----:B------:R-:W4:Y:S04]  /*b91a0*/  LDL.LU R24, [R1+0x100] ;  /* 0x0001000001187983 */ /* 0x000f280000300800 */
[----:B------:R-:W4:Y:S04]  /*b91b0*/  LDL.LU R25, [R1+0x104] ;  /* 0x0001040001197983 */ /* 0x000f280000300800 */
[----:B------:R-:W5:Y:S04]  /*b91c0*/  LDL.LU R26, [R1+0x108] ;  /* 0x00010800011a7983 */ /* 0x000f680000300800 */
[----:B------:R-:W5:Y:S04]  /*b91d0*/  LDL.LU R27, [R1+0x10c] ;  /* 0x00010c00011b7983 */ /* 0x000f680000300800 */
[----:B-----5:R-:W-:Y:S04]  /*b91e0*/  STL.64 [R1+0x3598], R26 ;  /* 0x0035981a01007387 */ /* 0x020fe80000100a00 */
[----:B----4-:R0:W-:Y:S04]  /*b91f0*/  STL.64 [R1+0x3590], R24 ;  /* 0x0035901801007387 */ /* 0x0101e80000100a00 */
[----:B0-----:R-:W4:Y:S04]  /*b9200*/  LDL.LU R24, [R1+0xf0] ;  /* 0x0000f00001187983 */ /* 0x001f280000300800 */
[----:B------:R-:W4:Y:S04]  /*b9210*/  LDL.LU R25, [R1+0xf4] ;  /* 0x0000f40001197983 */ /* 0x000f280000300800 */
[----:B------:R-:W5:Y:S04]  /*b9220*/  LDL.LU R26, [R1+0xf8] ;  /* 0x0000f800011a7983 */ /* 0x000f680000300800 */
[----:B------:R-:W5:Y:S04]  /*b9230*/  LDL.LU R27, [R1+0xfc] ;  /* 0x0000fc00011b7983 */ /* 0x000f680000300800 */
[----:B-----5:R-:W-:Y:S04]  /*b9240*/  STL.64 [R1+0x35a8], R26 ;  /* 0x0035a81a01007387 */ /* 0x020fe80000100a00 */
[----:B----4-:R0:W-:Y:S04]  /*b9250*/  STL.64 [R1+0x35a0], R24 ;  /* 0x0035a01801007387 */ /* 0x0101e80000100a00 */
[----:B0-----:R-:W4:Y:S04]  /*b9260*/  LDL.LU R24, [R1+0xe0] ;  /* 0x0000e00001187983 */ /* 0x001f280000300800 */
[----:B------:R-:W4:Y:S04]  /*b9270*/  LDL.LU R25, [R1+0xe4] ;  /* 0x0000e40001197983 */ /* 0x000f280000300800 */
[----:B------:R-:W4:Y:S04]  /*b9280*/  LDL.LU R26, [R1+0xe8] ;  /* 0x0000e800011a7983 */ /* 0x000f280000300800 */
[----:B------:R-:W4:Y:S04]  /*b9290*/  LDL.LU R27, [R1+0xec] ;  /* 0x0000ec00011b7983 */ /* 0x000f280000300800 */
[----:B---3--:R-:W-:Y:S04]  /*b92a0*/  STL.64 [R1+0x3570], R10 ;  /* 0x0035700a01007387 */ /* 0x008fe80000100a00 */
[----:B--2---:R-:W-:Y:S04]  /*b92b0*/  STL.64 [R1+0x3568], R8 ;  /* 0x0035680801007387 */ /* 0x004fe80000100a00 */
[----:B------:R-:W2:Y:S04]  /*b92c0*/  LDL.LU R12, [R1+0x130] ;  /* 0x00013000010c7983 */ /* 0x000ea80000300800 */
[----:B------:R-:W2:Y:S04]  /*b92d0*/  LDL.LU R13, [R1+0x134] ;  /* 0x00013400010d7983 */ /* 0x000ea80000300800 */
[----:B------:R-:W3:Y:S04]  /*b92e0*/  LDL.LU R14, [R1+0x138] ;  /* 0x00013800010e7983 */ /* 0x000ee80000300800 */
[----:B------:R-:W3:Y:S04]  /*b92f0*/  LDL.LU R15, [R1+0x13c] ;  /* 0x00013c00010f7983 */ /* 0x000ee80000300800 */
[----:B----4-:R-:W-:Y:S04]  /*b9300*/  STS.128 [R0+0x100], R24 ;  /* 0x0001001800007388 */ /* 0x010fe80000000c00 */
[----:B---3--:R-:W-:Y:S04]  /*b9310*/  STL.64 [R1+0x3580], R14 ;  /* 0x0035800e01007387 */ /* 0x008fe80000100a00 */
[----:B--2---:R0:W-:Y:S04]  /*b9320*/  STL.64 [R1+0x3578], R12 ;  /* 0x0035780c01007387 */ /* 0x0041e80000100a00 */
        /* <DEDUP_REMOVED lines=8> */
[----:B------:R-:W4:Y:S04]  /*b93b0*/  LDL.LU R4, [R1+0x150] ;  /* 0x0001500001047983 */ /* 0x000f280000300800 */
[----:B------:R-:W4:Y:S04]  /*b93c0*/  LDL.LU R5, [R1+0x154] ;  /* 0x0001540001057983 */ /* 0x000f280000300800 */
[----:B------:R-:W4:Y:S04]  /*b93d0*/  LDL.LU R6, [R1+0x158] ;  /* 0x0001580001067983 */ /* 0x000f280000300800 */
[----:B------:R-:W4:Y:S04]  /*b93e0*/  LDL.LU R7, [R1+0x15c] ;  /* 0x00015c0001077983 */ /* 0x000f280000300800 */
[----:B------:R-:W5:Y:S04]  /*b93f0*/  LDL.LU R16, [R1+0x170] ;  /* 0x0001700001107983 */ /* 0x000f680000300800 */
[----:B------:R-:W5:Y:S04]  /*b9400*/  LDL.LU R17, [R1+0x174] ;  /* 0x0001740001117983 */ /* 0x000f680000300800 */
[----:B------:R-:W5:Y:S04]  /*b9410*/  LDL.LU R18, [R1+0x178] ;  /* 0x0001780001127983 */ /* 0x000f680000300800 */
[----:B------:R-:W5:Y:S04]  /*b9420*/  LDL.LU R19, [R1+0x17c] ;  /* 0x00017c0001137983 */ /* 0x000f680000300800 */
[----:B------:R-:W2:Y:S04]  /*b9430*/  LDL.LU R20, [R1+0x190] ;  /* 0x0001900001147983 */ /* 0x000ea80000300800 */
[----:B------:R-:W2:Y:S04]  /*b9440*/  LDL.LU R21, [R1+0x194] ;  /* 0x0001940001157983 */ /* 0x000ea80000300800 */
[----:B------:R-:W2:Y:S04]  /*b9450*/  LDL.LU R22, [R1+0x198] ;  /* 0x0001980001167983 */ /* 0x000ea80000300800 */
[----:B------:R-:W2:Y:S04]  /*b9460*/  LDL.LU R23, [R1+0x19c] ;  /* 0x00019c0001177983 */ /* 0x000ea80000300800 */
[----:B------:R-:W2:Y:S04]  /*b9470*/  LDL.LU.64 R26, [R1+0x35a8] ;  /* 0x0035a800011a7983 */ /* 0x000ea80000300a00 */
[----:B------:R-:W2:Y:S04]  /*b9480*/  LDL.LU.64 R24, [R1+0x35a0] ;  /* 0x0035a00001187983 */ /* 0x000ea80000300a00 */
[----:B--2---:R0:W-:Y:S04]  /*b9490*/  STS.128 [R0+0x300], R24 ;  /* 0x0003001800007388 */ /* 0x0041e80000000c00 */
[----:B0-----:R-:W2:Y:S04]  /*b94a0*/  LDL.LU.64 R26, [R1+0x3598] ;  /* 0x00359800011a7983 */ /* 0x001ea80000300a00 */
[----:B------:R-:W2:Y:S04]  /*b94b0*/  LDL.LU.64 R24, [R1+0x3590] ;  /* 0x0035900001187983 */ /* 0x000ea80000300a00 */
[----:B------:R-:W-:Y:S04]  /*b94c0*/  STS.128 [R0+0x380], R12 ;  /* 0x0003800c00007388 */ /* 0x000fe80000000c00 */
[----:B--2---:R0:W-:Y:S04]  /*b94d0*/  STS.128 [R0+0x180], R24 ;  /* 0x0001801800007388 */ /* 0x0041e80000000c00 */
[----:B------:R-:W-:Y:S06]  /*b94e0*/  BAR.SYNC.DEFER_BLOCKING 0x0 ;  /* 0x0000000000007b1d */ /* 0x000fec0000010000 */
[----:B0-----:R-:W2:Y:S04]  /*b94f0*/  LDL.LU R24, [R1+0x3588] ;  /* 0x0035880001187983 */ /* 0x001ea80000300800 */
[----:B------:R-:W0:Y:S04]  /*b9500*/  LDS.128 R12, [R28] ;  /* 0x000000001c0c7984 */ /* 0x000e280000000c00 */
[----:B0-----:R-:W-:Y:S04]  /*b9510*/  STL.64 [R1+0xa0], R12 ;  /* 0x0000a00c01007387 */ /* 0x001fe80000100a00 */
[----:B------:R-:W-:Y:S04]  /*b9520*/  STL.64 [R1+0xa8], R14 ;  /* 0x0000a80e01007387 */ /* 0x000fe80000100a00 */
[----:B------:R-:W0:Y:S04]  /*b9530*/  LDS.128 R12, [R28+0x400] ;  /* 0x000400001c0c7984 */ /* 0x000e280000000c00 */
[----:B------:R-:W-:Y:S04]  /*b9540*/  STL [R1+0x34e0], R28 ;  /* 0x0034e01c01007387 */ /* 0x000fe80000100800 */
[----:B0-----:R-:W-:Y:S04]  /*b9550*/  STL.64 [R1+0x50], R12 ;  /* 0x0000500c01007387 */ /* 0x001fe80000100a00 */
[----:B------:R-:W-:Y:S04]  /*b9560*/  STL.64 [R1+0x58], R14 ;  /* 0x0000580e01007387 */ /* 0x000fe80000100a00 */
[----:B--2---:R-:W0:Y:S04]  /*b9570*/  LDS.128 R12, [R24] ;  /* 0x00000000180c7984 */ /* 0x004e280000000c00 */
[----:B------:R-:W-:Y:S04]  /*b9580*/  LDS.128 R24, [R24+0x400] ;  /* 0x0004000018187984 */ /* 0x000fe80000000c00 */
[----:B0-----:R-:W-:Y:S04]  /*b9590*/  STL.64 [R1+0x40], R12 ;  /* 0x0000400c01007387 */ /* 0x001fe80000100a00 */
[----:B------:R-:W-:Y:S04]  /*b95a0*/  STL.64 [R1+0x48], R14 ;  /* 0x0000480e01007387 */ /* 0x000fe80000100a00 */
[----:B------:R-:W0:Y:S04]  /*b95b0*/  LDS.128 R12, [R2] ;  /* 0x00000000020c7984 */ /* 0x000e280000000c00 */
[----:B0-----:R-:W-:Y:S01]  /*b95c0*/  STL.64 [R1+0x30], R12 ;  /* 0x0000300c01007387 */ /* 0x001fe20000100a00 */
[----:B------:R-:W-:-:S03]  /*b95d0*/  IMAD.MOV.U32 R28, RZ, RZ, R15 ;  /* 0x000000ffff1c7224 */ /* 0x000fc600078e000f */
[----:B------:R-:W-:Y:S04]  /*b95e0*/  STL.64 [R1+0xc0], R24 ;  /* 0x0000c01801007387 */ /* 0x000fe80000100a00 */
[----:B------:R0:W-:Y:S04]  /*b95f0*/  STL.64 [R1+0xc8], R26 ;  /* 0x0000c81a01007387 */ /* 0x0001e80000100a00 */
[----:B------:R-:W-:Y:S04]  /*b9600*/  STL [R1+0x38], R14 ;  /* 0x0000380e01007387 */ /* 0x000fe80000100800 */
[----:B------:R1:W2:Y:S04]  /*b9610*/  LDS.128 R12, [R2+0x400] ;  /* 0x00040000020c7984 */ /* 0x0002a80000000c00 */
[----:B0-----:R-:W4:Y:S04]  /*b9620*/  LDL R27, [R1+0x5c0] ;  /* 0x0005c000011b7983 */ /* 0x001f280000100800 */
[----:B------:R-:W-:Y:S04]  /*b9630*/  STL [R1+0x34e4], R28 ;  /* 0x0034e41c01007387 */ /* 0x000fe80000100800 */
[----:B-1----:R-:W4:Y:S04]  /*b9640*/  LDL.LU R2, [R1+0x33c0] ;  /* 0x0033c00001027983 */ /* 0x002f280000300800 */
[----:B--2---:R-:W-:Y:S04]  /*b9650*/  STL.64 [R1+0xb0], R12 ;  /* 0x0000b00c01007387 */ /* 0x004fe80000100a00 */
[----:B------:R-:W-:Y:S04]  /*b9660*/  STL.64 [R1+0xb8], R14 ;  /* 0x0000b80e01007387 */ /* 0x000fe80000100a00 */
[----:B------:R-:W0:Y:S04]  /*b9670*/  LDS.128 R12, [R3] ;  /* 0x00000000030c7984 */ /* 0x000e280000000c00 */
[----:B0-----:R-:W-:Y:S04]  /*b9680*/  STL.64 [R1+0x20], R12 ;  /* 0x0000200c01007387 */ /* 0x001fe80000100a00 */
[----:B------:R-:W-:Y:S04]  /*b9690*/  STL.64 [R1+0x28], R14 ;  /* 0x0000280e01007387 */ /* 0x000fe80000100a00 */
[----:B------:R-:W0:Y:S04]  /*b96a0*/  LDS.128 R12, [R3+0x400] ;  /* 0x00040000030c7984 */ /* 0x000e280000000c00 */
[----:B------:R-:W-:Y:S06]  /*b96b0*/  BAR.SYNC.DEFER_BLOCKING 0x0 ;  /* 0x0000000000007b1d */ /* 0x000fec0000010000 */
[----:B---3--:R-:W-:Y:S04]  /*b96c0*/  STS.128 [R0], R8 ;  /* 0x0000000800007388 */ /* 0x008fe80000000c00 */
[----:B0-----:R-:W-:Y:S04]  /*b96d0*/  STL.64 [R1+0xd0], R12 ;  /* 0x0000d00c01007387 */ /* 0x001fe80000100a00 */
[----:B------:R0:W-:Y:S04]  /*b96e0*/  STL.64 [R1+0xd8], R14 ;  /* 0x0000d80e01007387 */ /* 0x0001e80000100a00 */
[----:B0-----:R-:W2:Y:S04]  /*b96f0*/  LDL.LU.64 R14, [R1+0x3580] ;  /* 0x00358000010e7983 */ /* 0x001ea80000300a00 */
[----:B------:R-:W2:Y:S04]  /*b9700*/  LDL.LU.64 R12, [R1+0x3578] ;  /* 0x00357800010c7983 */ /* 0x000ea80000300a00 */
[----:B------:R-:W3:Y:S04]  /*b9710*/  LDL.LU.64 R10, [R1+0x3570] ;  /* 0x00357000010a7983 */ /* 0x000ee80000300a00 */
[----:B------:R-:W3:Y:S04]  /*b9720*/  LDL.LU.64 R8, [R1+0x3568] ;  /* 0x0035680001087983 */ /* 0x000ee80000300a00 */
[----:B--2---:R0:W-:Y:S04]  /*b9730*/  STS.128 [R0+0x200], R12 ;  /* 0x0002000c00007388 */ /* 0x0041e80000000c00 */
[----:B0-----:R-:W2:Y:S04]  /*b9740*/  LDL.LU.64 R14, [R1+0x3560] ;  /* 0x00356000010e7983 */ /* 0x001ea80000300a00 */
[----:B------:R-:W2:Y:S04]  /*b9750*/  LDL.LU.64 R12, [R1+0x3558] ;  /* 0x00355800010c7983 */ /* 0x000ea80000300a00 */
[----:B---3--:R0:W-:Y:S04]  /*b9760*/  STS.128 [R0+0x80], R8 ;  /* 0x0000800800007388 */ /* 0x0081e80000000c00 */
[----:B0-----:R-:W3:Y:S04]  /*b9770*/  LDL.LU.64 R10, [R1+0x3550] ;  /* 0x00355000010a7983 */ /* 0x001ee80000300a00 */
[----:B------:R-:W3:Y:S04]  /*b9780*/  LDL.LU.64 R8, [R1+0x3548] ;  /* 0x0035480001087983 */ /* 0x000ee80000300a00 */
[----:B----4-:R0:W-:Y:S04]  /*b9790*/  STS.128 [R0+0x280], R4 ;  /* 0x0002800400007388 */ /* 0x0101e80000000c00 */
[----:B-----5:R-:W-:Y:S04]  /*b97a0*/  STS.128 [R0+0x300], R16 ;  /* 0x0003001000007388 */ /* 0x020fe80000000c00 */
[----:B0-----:R-:W4:Y:S04]  /*b97b0*/  LDL.LU.64 R6, [R1+0x3540] ;  /* 0x0035400001067983 */ /* 0x001f280000300a00 */
[----:B------:R-:W5:Y:S04]  /*b97c0*/  LDL.LU.64 R4, [R1+0x3538] ;  /* 0x0035380001047983 */ /* 0x000f680000300a00 */
[----:B--2---:R0:W-:Y:S04]  /*b97d0*/  STS.128 [R0+0x100], R12 ;  /* 0x0001000c00007388 */ /* 0x0041e80000000c00 */
[----:B0-----:R-:W2:Y:S04]  /*b97e0*/  LDL.LU R14, [R1+0x3530] ;  /* 0x00353000010e7983 */ /* 0x001ea80000300800 */
[----:B------:R-:W2:Y:S04]  /*b97f0*/  LDL.LU.64 R12, [R1+0x3528] ;  /* 0x00352800010c7983 */ /* 0x000ea80000300a00 */
[----:B------:R-:W2:Y:S04]  /*b9800*/  LDL.LU R15, [R1+0x1b0] ;  /* 0x0001b000010f7983 */ /* 0x000ea80000300800 */
[----:B------:R-:W4:Y:S04]  /*b9810*/  LDL.LU R16, [R1+0x3520] ;  /* 0x0035200001107983 */ /* 0x000f280000300800 */
[----:B------:R-:W4:Y:S04]  /*b9820*/  LDL.LU R17, [R1+0x10] ;  /* 0x0000100001117983 */ /* 0x000f280000300800 */
[----:B---3--:R0:W-:Y:S04]  /*b9830*/  STS.128 [R0+0x180], R8 ;  /* 0x0001800800007388 */ /* 0x0081e80000000c00 */
[----:B0-----:R-:W3:Y:S04]  /*b9840*/  LDL.LU.64 R10, [R1+0x3518] ;  /* 0x00351800010a7983 */ /* 0x001ee80000300a00 */
[----:B------:R-:W3:Y:S04]  /*b9850*/  LDL.LU.64 R8, [R1+0x3510] ;  /* 0x0035100001087983 */ /* 0x000ee80000300a00 */
[----:B------:R-:W5:Y:S04]  /*b9860*/  LDL.LU R19, [R1+0x1a0] ;  /* 0x0001a00001137983 */ /* 0x000f680000300800 */
[----:B------:R-:W5:Y:S04]  /*b9870*/  LDL.LU R18, [R1] ;  /* 0x0000000001127983 */ /* 0x000f680000300800 */
[----:B------:R-:W0:Y:S01]  /*b9880*/  S2R R3, SR_TID.X ;  /* 0x0000000000037919 */ /* 0x000e220000002100 */
[----:B------:R-:W-:-:S03]  /*b9890*/  ISETP.GE.AND P0, PT, R2, c[0x0][0x178], PT ;  /* 0x00005e0002007a0c */ /* 0x000fc60003f06270 */
[----:B------:R1:W-:Y:S01]  /*b98a0*/  STS.128 [R0+0x380], R20 ;  /* 0x0003801400007388 */ /* 0x0003e20000000c00 */
[----:B------:R-:W-:Y:S01]  /*b98b0*/  IMAD R2, R2, c[0x0][0x194], RZ ;  /* 0x0000650002027a24 */ /* 0x000fe200078e02ff */
[----:B0-----:R-:W-:-:S04]  /*b98c0*/  SHF.R.U32.HI R28, RZ, 0x5, R3 ;  /* 0x00000005ff1c7819 */ /* 0x001fc80000011603 */
[----:B------:R-:W-:-:S04]  /*b98d0*/  SGXT.U32 R28, R28, 0x1 ;  /* 0x000000011c1c781a */ /* 0x000fc80000000000 */
[C---:B-1----:R-:W-:Y:S02]  /*b98e0*/  LOP3.LUT R20, R27.reuse, R28, RZ, 0xfc, !PT ;  /* 0x0000001c1b147212 */ /* 0x042fe400078efcff */
[C-C-:B------:R-:W-:Y:S01]  /*b98f0*/  LOP3.LUT R21, R27.reuse, 0x2, R28.reuse, 0xfe, !PT ;  /* 0x000000021b157812 */ /* 0x140fe200078efe1c */
[----:B------:R-:W-:Y:S01]  /*b9900*/  BAR.SYNC.DEFER_BLOCKING 0x0 ;  /* 0x0000000000007b1d */ /* 0x000fe20000010000 */
[C---:B------:R-:W-:Y:S01]  /*b9910*/  ISETP.LT.AND P1, PT, R20.reuse, c[0x0][0x17c], !P0 ;  /* 0x00005f0014007a0c */ /* 0x040fe20004721270 */
[----:B------:R-:W-:Y:S01]  /*b9920*/  IMAD R20, R20, c[0x0][0x198], RZ ;  /* 0x0000660014147a24 */ /* 0x000fe200078e02ff */
[C---:B------:R-:W-:Y:S02]  /*b9930*/  LEA R0, P3, R2.reuse, c[0x0][0x170], 0x1 ;  /* 0x00005c0002007a11 */ /* 0x040fe400078608ff */
[----:B------:R-:W-:Y:S02]  /*b9940*/  LOP3.LUT R3, R27, 0x4, R28, 0xfe, !PT ;  /* 0x000000041b037812 */ /* 0x000fe400078efe1c */
[C---:B------:R-:W-:Y:S01]  /*b9950*/  ISETP.LT.AND P2, PT, R21.reuse, c[0x0][0x17c], !P0 ;  /* 0x00005f0015007a0c */ /* 0x040fe20004741270 */
[----:B------:R-:W-:Y:S01]  /*b9960*/  IMAD R21, R21, c[0x0][0x198], RZ ;  /* 0x0000660015157a24 */ /* 0x000fe200078e02ff */
[----:B------:R-:W-:-:S02]  /*b9970*/  LEA.HI.X.SX32 R2, R2, c[0x0][0x174], 0x1, P3 ;  /* 0x00005d0002027a11 */ /* 0x000fc400018f0eff */
[C---:B------:R-:W-:Y:S01]  /*b9980*/  ISETP.LT.AND P3, PT, R3.reuse, c[0x0][0x17c], !P0 ;  /* 0x00005f0003007a0c */ /* 0x040fe20004761270 */
[----:B------:R-:W-:Y:S01]  /*b9990*/  IMAD R3, R3, c[0x0][0x198], RZ ;  /* 0x0000660003037a24 */ /* 0x000fe200078e02ff */
[CC--:B------:R-:W-:Y:S02]  /*b99a0*/  LEA R24, P5, R20.reuse, R0.reuse, 0x1 ;  /* 0x0000000014187211 */ /* 0x0c0fe400078a08ff */
[----:B------:R-:W-:Y:S02]  /*b99b0*/  LOP3.LUT R23, R27, 0x6, R28, 0xfe, !PT ;  /* 0x000000061b177812 */ /* 0x000fe400078efe1c */
[----:B------:R-:W-:Y:S02]  /*b99c0*/  LEA R22, P4, R21, R0, 0x1 ;  /* 0x0000000015167211 */ /* 0x000fe400078808ff */
[----:B------:R-:W-:Y:S01]  /*b99d0*/  LEA.HI.X.SX32 R25, R20, R2, 0x1, P5 ;  /* 0x0000000214197211 */ /* 0x000fe200028f0eff */
[----:B------:R-:W-:Y:S01]  /*b99e0*/  IMAD R26, R23, c[0x0][0x198], RZ ;  /* 0x00006600171a7a24 */ /* 0x000fe200078e02ff */
[----:B------:R-:W-:-:S02]  /*b99f0*/  LEA R20, P6, R3, R0, 0x1 ;  /* 0x0000000003147211 */ /* 0x000fc400078c08ff */
[----:B------:R-:W-:Y:S02]  /*b9a00*/  ISETP.LT.AND P5, PT, R23, c[0x0][0x17c], !P0 ;  /* 0x00005f0017007a0c */ /* 0x000fe400047a1270 */
[-C--:B------:R-:W-:Y:S02]  /*b9a10*/  LEA.HI.X.SX32 R23, R21, R2.reuse, 0x1, P4 ;  /* 0x0000000215177211 */ /* 0x080fe400020f0eff */
[----:B------:R-:W-:Y:S02]  /*b9a20*/  LEA.HI.X.SX32 R21, R3, R2, 0x1, P6 ;  /* 0x0000000203157211 */ /* 0x000fe400030f0eff */
[----:B------:R-:W-:-:S04]  /*b9a30*/  LOP3.LUT R3, R27, 0x8, R28, 0xfe, !PT ;  /* 0x000000081b037812 */ /* 0x000fc800078efe1c */
[C---:B------:R-:W-:Y:S01]  /*b9a40*/  ISETP.LT.AND P4, PT, R3.reuse, c[0x0][0x17c], !P0 ;  /* 0x00005f0003007a0c */ /* 0x040fe20004781270 */
[----:B------:R-:W-:Y:S01]  /*b9a50*/  IMAD R3, R3, c[0x0][0x198], RZ ;  /* 0x0000660003037a24 */ /* 0x000fe200078e02ff */
[----:B--2---:R0:W-:Y:S02]  /*b9a60*/  @P1 STG.E.U16 [R24.64], R15 ;  /* 0x0000000f18001986 */ /* 0x0041e4000c101508 */
[C---:B0-----:R-:W-:Y:S02]  /*b9a70*/  LEA R24, P1, R26.reuse, R0, 0x1 ;  /* 0x000000001a187211 */ /* 0x041fe400078208ff */
[----:B----4-:R0:W-:Y:S02]  /*b9a80*/  @P2 STG.E.U16 [R22.64], R17 ;  /* 0x0000001116002986 */ /* 0x0101e4000c101508 */
[----:B------:R-:W-:Y:S02]  /*b9a90*/  LEA.HI.X.SX32 R25, R26, R2, 0x1, P1 ;  /* 0x000000021a197211 */ /* 0x000fe400008f0eff */
[----:B------:R1:W-:Y:S01]  /*b9aa0*/  @P3 STG.E.U16 [R20.64], R16 ;  /* 0x0000001014003986 */ /* 0x0003e2000c101508 */
[----:B0-----:R-:W-:-:S02]  /*b9ab0*/  LOP3.LUT R23, R27, 0xa, R28, 0xfe, !PT ;  /* 0x0000000a1b177812 */ /* 0x001fc400078efe1c */
[----:B-1----:R-:W-:Y:S01]  /*b9ac0*/  LEA R20, P2, R3, R0, 0x1 ;  /* 0x0000000003147211 */ /* 0x002fe200078408ff */
[----:B---3--:R0:W-:Y:S01]  /*b9ad0*/  @P5 STG.E.U16 [R24.64], R8 ;  /* 0x0000000818005986 */ /* 0x0081e2000c101508 */
[C---:B------:R-:W-:Y:S01]  /*b9ae0*/  ISETP.LT.AND P1, PT, R23.reuse, c[0x0][0x17c], !P0 ;  /* 0x00005f0017007a0c */ /* 0x040fe20004721270 */
[----:B------:R-:W-:Y:S01]  /*b9af0*/  IMAD R23, R23, c[0x0][0x198], RZ ;  /* 0x0000660017177a24 */ /* 0x000fe200078e02ff */
[----:B------:R-:W-:Y:S02]  /*b9b00*/  LEA.HI.X.SX32 R21, R3, R2, 0x1, P2 ;  /* 0x0000000203157211 */ /* 0x000fe400010f0eff */
[C-C-:B------:R-:W-:Y:S02]  /*b9b10*/  LOP3.LUT R22, R27.reuse, 0xe, R28.reuse, 0xfe, !PT ;  /* 0x0000000e1b167812 */ /* 0x140fe400078efe1c */
[C-C-:B0-----:R-:W-:Y:S01]  /*b9b20*/  LOP3.LUT R24, R27.reuse, 0xc, R28.reuse, 0xfe, !PT ;  /* 0x0000000c1b187812 */ /* 0x141fe200078efe1c */
[----:B-----5:R0:W-:Y:S03]  /*b9b30*/  @P4 STG.E.U16 [R20.64], R19 ;  /* 0x0000001314004986 */ /* 0x0201e6000c101508 */
[C---:B------:R-:W-:Y:S01]  /*b9b40*/  ISETP.LT.AND P3, PT, R24.reuse, c[0x0][0x17c], !P0 ;  /* 0x00005f0018007a0c */ /* 0x040fe20004761270 */
[----:B------:R-:W-:Y:S01]  /*b9b50*/  IMAD R3, R24, c[0x0][0x198], RZ ;  /* 0x0000660018037a24 */ /* 0x000fe200078e02ff */
[C---:B------:R-:W-:Y:S01]  /*b9b60*/  ISETP.LT.AND P2, PT, R22.reuse, c[0x0][0x17c], !P0 ;  /* 0x00005f0016007a0c */ /* 0x040fe20004741270 */
[----:B------:R-:W-:Y:S01]  /*b9b70*/  IMAD R25, R22, c[0x0][0x198], RZ ;  /* 0x0000660016197a24 */ /* 0x000fe200078e02ff */
[----:B------:R-:W-:-:S02]  /*b9b80*/  LOP3.LUT R26, R27, 0x10, R28, 0xfe, !PT ;  /* 0x000000101b1a7812 */ /* 0x000fc400078efe1c */
[-C--:B------:R-:W-:Y:S02]  /*b9b90*/  LEA R22, P4, R3, R0.reuse, 0x1 ;  /* 0x0000000003167211 */ /* 0x080fe400078808ff */
[-C--:B0-----:R-:W-:Y:S02]  /*b9ba0*/  LEA R20, P6, R23, R0.reuse, 0x1 ;  /* 0x0000000017147211 */ /* 0x081fe400078c08ff */
[----:B------:R-:W-:Y:S02]  /*b9bb0*/  LEA R24, P5, R25, R0, 0x1 ;  /* 0x0000000019187211 */ /* 0x000fe400078a08ff */
[-C--:B------:R-:W-:Y:S02]  /*b9bc0*/  LEA.HI.X.SX32 R21, R23, R2.reuse, 0x1, P6 ;  /* 0x0000000217157211 */ /* 0x080fe400030f0eff */
[-C--:B------:R-:W-:Y:S01]  /*b9bd0*/  LEA.HI.X.SX32 R23, R3, R2.reuse, 0x1, P4 ;  /* 0x0000000203177211 */ /* 0x080fe200020f0eff */
[C---:B------:R-:W-:Y:S01]  /*b9be0*/  IMAD R3, R26.reuse, c[0x0][0x198], RZ ;  /* 0x000066001a037a24 */ /* 0x040fe200078e02ff */
[----:B------:R-:W-:Y:S01]  /*b9bf0*/  ISETP.LT.AND P6, PT, R26, c[0x0][0x17c], !P0 ;  /* 0x00005f001a007a0c */ /* 0x000fe200047c1270 */
[----:B------:R0:W-:Y:S01]  /*b9c00*/  @P1 STG.E.U16 [R20.64], R18 ;  /* 0x0000001214001986 */ /* 0x0001e2000c101508 */
[----:B------:R-:W-:-:S03]  /*b9c10*/  LEA.HI.X.SX32 R25, R25, R2, 0x1, P5 ;  /* 0x0000000219197211 */ /* 0x000fc600028f0eff */
[----:B------:R1:W-:Y:S04]  /*b9c20*/  @P3 STG.E.U16 [R22.64], R12 ;  /* 0x0000000c16003986 */ /* 0x0003e8000c101508 */
[----:B------:R2:W-:Y:S01]  /*b9c30*/  @P2 STG.E.U16 [R24.64], R4 ;  /* 0x0000000418002986 */ /* 0x0005e2000c101508 */
[----:B0-----:R-:W-:Y:S02]  /*b9c40*/  LEA R20, P1, R3, R0, 0x1 ;  /* 0x0000000003147211 */ /* 0x001fe400078208ff */
[C-C-:B-1----:R-:W-:Y:S02]  /*b9c50*/  LOP3.LUT R22, R27.reuse, 0x12, R28.reuse, 0xfe, !PT ;  /* 0x000000121b167812 */ /* 0x142fe400078efe1c */
[----:B------:R-:W-:Y:S02]  /*b9c60*/  LOP3.LUT R23, R27, 0x14, R28, 0xfe, !PT ;  /* 0x000000141b177812 */ /* 0x000fe400078efe1c */
[----:B--2---:R-:W-:-:S02]  /*b9c70*/  PRMT R4, R15, 0x7632, R4 ;  /* 0x000076320f047816 */ /* 0x004fc40000000004 */
[----:B------:R-:W-:Y:S01]  /*b9c80*/  LEA.HI.X.SX32 R21, R3, R2, 0x1, P1 ;  /* 0x0000000203157211 */ /* 0x000fe200008f0eff */
[C---:B------:R-:W-:Y:S01]  /*b9c90*/  IMAD R3, R22.reuse, c[0x0][0x198], RZ ;  /* 0x0000660016037a24 */ /* 0x040fe200078e02ff */
[----:B------:R-:W-:Y:S01]  /*b9ca0*/  ISETP.LT.AND P3, PT, R22, c[0x0][0x17c], !P0 ;  /* 0x00005f0016007a0c */ /* 0x000fe20004761270 */
[----:B------:R-:W2:Y:S01]  /*b9cb0*/  LDL.LU R15, [R1+0x350c] ;  /* 0x00350c00010f7983 */ /* 0x000ea20000300800 */
[C---:B------:R-:W-:Y:S01]  /*b9cc0*/  ISETP.LT.AND P4, PT, R23.reuse, c[0x0][0x17c], !P0 ;  /* 0x00005f0017007a0c */ /* 0x040fe20004781270 */
[----:B------:R-:W-:Y:S01]  /*b9cd0*/  IMAD R23, R23, c[0x0][0x198], RZ ;  /* 0x0000660017177a24 */ /* 0x000fe200078e02ff */
[----:B------:R-:W-:Y:S01]  /*b9ce0*/  LOP3.LUT R24, R27, 0x16, R28, 0xfe, !PT ;  /* 0x000000161b187812 */ /* 0x000fe200078efe1c */
[----:B------:R0:W-:Y:S01]  /*b9cf0*/  @P6 STG.E.U16 [R20.64], R4 ;  /* 0x0000000414006986 */ /* 0x0001e2000c101508 */
[----:B------:R-:W-:Y:S02]  /*b9d00*/  PRMT R8, R17, 0x7632, R8 ;  /* 0x0000763211087816 */ /* 0x000fe40000000008 */
[----:B------:R-:W-:Y:S01]  /*b9d10*/  LEA R22, P2, R23, R0, 0x1 ;  /* 0x0000000017167211 */ /* 0x000fe200078408ff */
[----:B------:R-:W3:Y:S01]  /*b9d20*/  LDL.LU R17, [R1+0x3508] ;  /* 0x0035080001117983 */ /* 0x000ee20000300800 */
[----:B------:R-:W-:-:S02]  /*b9d30*/  ISETP.LT.AND P5, PT, R24, c[0x0][0x17c], !P0 ;  /* 0x00005f0018007a0c */ /* 0x000fc400047a1270 */
[----:B0-----:R-:W-:-:S04]  /*b9d40*/  LEA R20, P1, R3, R0, 0x1 ;  /* 0x0000000003147211 */ /* 0x001fc800078208ff */
[-C--:B------:R-:W-:Y:S01]  /*b9d50*/  LEA.HI.X.SX32 R21, R3, R2.reuse, 0x1, P1 ;  /* 0x0000000203157211 */ /* 0x080fe200008f0eff */
[----:B------:R-:W-:Y:S01]  /*b9d60*/  IMAD R3, R24, c[0x0][0x198], RZ ;  /* 0x0000660018037a24 */ /* 0x000fe200078e02ff */
[----:B------:R-:W-:Y:S02]  /*b9d70*/  PRMT R4, R16, 0x7632, R4 ;  /* 0x0000763210047816 */ /* 0x000fe40000000004 */
[----:B------:R-:W-:Y:S01]  /*b9d80*/  LEA.HI.X.SX32 R23, R23, R2, 0x1, P2 ;  /* 0x0000000217177211 */ /* 0x000fe200010f0eff */
[----:B------:R0:W-:Y:S01]  /*b9d90*/  @P3 STG.E.U16 [R20.64], R8 ;  /* 0x0000000814003986 */ /* 0x0001e2000c101508 */
[----:B------:R-:W-:-:S03]  /*b9da0*/  LOP3.LUT R16, R27, 0x18, R28, 0xfe, !PT ;  /* 0x000000181b107812 */ /* 0x000fc600078efe1c */
[----:B------:R1:W-:Y:S01]  /*b9db0*/  @P4 STG.E.U16 [R22.64], R4 ;  /* 0x0000000416004986 */ /* 0x0003e2000c101508 */
[C---:B------:R-:W-:Y:S01]  /*b9dc0*/  ISETP.LT.AND P2, PT, R16.reuse, c[0x0][0x17c], !P0 ;  /* 0x00005f0010007a0c */ /* 0x040fe20004741270 */
[----:B------:R-:W-:Y:S01]  /*b9dd0*/  IMAD R16, R16, c[0x0][0x198], RZ ;  /* 0x0000660010107a24 */ /* 0x000fe200078e02ff */
[C---:B0-----:R-:W-:Y:S02]  /*b9de0*/  LEA R20, P1, R3.reuse, R0, 0x1 ;  /* 0x0000000003147211 */ /* 0x041fe400078208ff */
[----:B-1----:R-:W-:Y:S02]  /*b9df0*/  PRMT R4, R8, 0x7632, R4 ;  /* 0x0000763208047816 */ /* 0x002fe40000000004 */
[----:B------:R-:W-:Y:S02]  /*b9e00*/  LEA.HI.X.SX32 R21, R3, R2, 0x1, P1 ;  /* 0x0000000203157211 */ /* 0x000fe400008f0eff */
[C-C-:B------:R-:W-:Y:S02]  /*b9e10*/  LOP3.LUT R22, R27.reuse, 0x1a, R28.reuse, 0xfe, !PT ;  /* 0x0000001a1b167812 */ /* 0x140fe400078efe1c */
[----:B------:R-:W-:Y:S01]  /*b9e20*/  LOP3.LUT R8, R27, 0x1c, R28, 0xfe, !PT ;  /* 0x0000001c1b087812 */ /* 0x000fe200078efe1c */
[----:B------:R0:W-:Y:S01]  /*b9e30*/  @P5 STG.E.U16 [R20.64], R4 ;  /* 0x0000000414005986 */ /* 0x0001e2000c101508 */
[C---:B------:R-:W-:Y:S01]  /*b9e40*/  ISETP.LT.AND P1, PT, R22.reuse, c[0x0][0x17c], !P0 ;  /* 0x00005f0016007a0c */ /* 0x040fe20004721270 */
[----:B------:R-:W-:Y:S01]  /*b9e50*/  IMAD R3, R22, c[0x0][0x198], RZ ;  /* 0x0000660016037a24 */ /* 0x000fe200078e02ff */
[C---:B------:R-:W-:Y:S01]  /*b9e60*/  ISETP.LT.AND P5, PT, R8.reuse, c[0x0][0x17c], !P0 ;  /* 0x00005f0008007a0c */ /* 0x040fe200047a1270 */
[----:B------:R-:W-:Y:S01]  /*b9e70*/  IMAD R8, R8, c[0x0][0x198], RZ ;  /* 0x0000660008087a24 */ /* 0x000fe200078e02ff */
[----:B0-----:R-:W-:-:S02]  /*b9e80*/  LEA R20, P3, R16, R0, 0x1 ;  /* 0x0000000010147211 */ /* 0x001fc400078608ff */
[----:B------:R-:W-:Y:S02]  /*b9e90*/  PRMT R4, R19, 0x7632, R4 ;  /* 0x0000763213047816 */ /* 0x000fe40000000004 */
[----:B------:R-:W-:Y:S02]  /*b9ea0*/  LEA.HI.X.SX32 R21, R16, R2, 0x1, P3 ;  /* 0x0000000210157211 */ /* 0x000fe400018f0eff */
[CC--:B------:R-:W-:Y:S02]  /*b9eb0*/  LEA R22, P4, R3.reuse, R0.reuse, 0x1 ;  /* 0x0000000003167211 */ /* 0x0c0fe400078808ff */
[----:B------:R-:W-:Y:S01]  /*b9ec0*/  PRMT R16, R4, 0x7632, R16 ;  /* 0x0000763204107816 */ /* 0x000fe20000000010 */
[----:B------:R0:W-:Y:S01]  /*b9ed0*/  @P2 STG.E.U16 [R20.64], R4 ;  /* 0x0000000414002986 */ /* 0x0001e2000c101508 */
[----:B------:R-:W-:Y:S02]  /*b9ee0*/  PRMT R12, R18, 0x7632, R12 ;  /* 0x00007632120c7816 */ /* 0x000fe4000000000c */
[----:B------:R-:W-:Y:S01]  /*b9ef0*/  LEA R24, P3, R8, R0, 0x1 ;  /* 0x0000000008187211 */ /* 0x000fe200078608ff */
[----:B------:R-:W4:Y:S01]  /*b9f00*/  LDL.LU R18, [R1+0x1b4] ;  /* 0x0001b40001127983 */ /* 0x000f220000300800 */
[----:B------:R-:W-:-:S02]  /*b9f10*/  LEA.HI.X.SX32 R23, R3, R2, 0x1, P4 ;  /* 0x0000000203177211 */ /* 0x000fc400020f0eff */
[----:B------:R-:W-:Y:S01]  /*b9f20*/  PRMT R3, R12, 0x7632, R3 ;  /* 0x000076320c037816 */ /* 0x000fe20000000003 */
[----:B------:R-:W5:Y:S01]  /*b9f30*/  LDL.LU R19, [R1+0x1a4] ;  /* 0x0001a40001137983 */ /* 0x000f620000300800 */
[----:B0-----:R-:W-:Y:S02]  /*b9f40*/  LOP3.LUT R4, R27, 0x1e, R28, 0xfe, !PT ;  /* 0x0000001e1b047812 */ /* 0x001fe400078efe1c */
[----:B------:R-:W-:Y:S01]  /*b9f50*/  LEA.HI.X.SX32 R25, R8, R2, 0x1, P3 ;  /* 0x0000000208197211 */ /* 0x000fe200018f0eff */
[----:B------:R-:W-:Y:S01]  /*b9f60*/  @P1 STG.E.U16 [R22.64], R12 ;  /* 0x0000000c16001986 */ /* 0x000fe2000c101508 */
[C---:B------:R-:W-:Y:S01]  /*b9f70*/  ISETP.LT.AND P2, PT, R4.reuse, c[0x0][0x17c], !P0 ;  /* 0x00005f0004007a0c */ /* 0x040fe20004741270 */
[----:B------:R-:W-:Y:S02]  /*b9f80*/  IMAD R4, R4, c[0x0][0x198], RZ ;  /* 0x0000660004047a24 */ /* 0x000fe400078e02ff */
[----:B------:R0:W-:Y:S04]  /*b9f90*/  @P5 STG.E.U16 [R24.64], R3 ;  /* 0x0000000318005986 */ /* 0x0001e8000c101508 */
[----:B------:R-:W2:Y:S01]  /*b9fa0*/  LDL.LU R26, [R1+0x4] ;  /* 0x00000400011a7983 */ /* 0x000ea20000300800 */
[----:B0-----:R-:W-:-:S04]  /*b9fb0*/  LEA R24, P1, R4, R0, 0x1 ;  /* 0x0000000004187211 */ /* 0x001fc800078208ff */
[----:B------:R-:W-:-:S05]  /*b9fc0*/  LEA.HI.X.SX32 R25, R4, R2, 0x1, P1 ;  /* 0x0000000204197211 */ /* 0x000fca00008f0eff */
[----:B------:R0:W-:Y:S04]  /*b9fd0*/  @P2 STG.E.U16 [R24.64], R16 ;  /* 0x0000001018002986 */ /* 0x0001e8000c101508 */
[----:B0-----:R-:W2:Y:S01]  /*b9fe0*/  LDL.LU R16, [R1+0x14] ;  /* 0x0000140001107983 */ /* 0x001ea20000300800 */
[C-C-:B------:R-:W-:Y:S02]  /*b9ff0*/  LOP3.LUT R8, R27.reuse, 0x20, R28.reuse, 0xfe, !PT ;  /* 0x000000201b087812 */ /* 0x140fe400078efe1c */
[--C-:B------:R-:W-:Y:S02]  /*ba000*/  LOP3.LUT R3, R27, 0x22, R28.reuse, 0xfe, !PT ;  /* 0x000000221b037812 */ /* 0x100fe400078efe1c */
[C---:B------:R-:W-:Y:S01]  /*ba010*/  ISETP.LT.AND P3, PT, R8.reuse, c[0x0][0x17c], !P0 ;  /* 0x00005f0008007a0c */ /* 0x040fe20004761270 */
[----:B------:R-:W-:Y:S01]  /*ba020*/  IMAD R8, R8, c[0x0][0x198], RZ ;  /* 0x0000660008087a24 */ /* 0x000fe200078e02ff */
[C---:B------:R-:W-:Y:S01]  /*ba030*/  ISETP.LT.AND P4, PT, R3.reuse, c[0x0][0x17c], !P0 ;  /* 0x00005f0003007a0c */ /* 0x040fe20004781270 */
[----:B------:R-:W-:Y:S01]  /*ba040*/  IMAD R3, R3, c[0x0][0x198], RZ ;  /* 0x0000660003037a24 */ /* 0x000fe200078e02ff */
[----:B------:R-:W-:-:S02]  /*ba050*/  LOP3.LUT R12, R27, 0x24, R28, 0xfe, !PT ;  /* 0x000000241b0c7812 */ /* 0x000fc400078efe1c */
[-C--:B------:R-:W-:Y:S02]  /*ba060*/  LEA R22, P5, R8, R0.reuse, 0x1 ;  /* 0x0000000008167211 */ /* 0x080fe400078a08ff */
[C---:B------:R-:W-:Y:S01]  /*ba070*/  LEA R20, P6, R3.reuse, R0, 0x1 ;  /* 0x0000000003147211 */ /* 0x040fe200078c08ff */
[C---:B------:R-:W-:Y:S01]  /*ba080*/  IMAD R4, R12.reuse, c[0x0][0x198], RZ ;  /* 0x000066000c047a24 */ /* 0x040fe200078e02ff */
[----:B------:R-:W-:Y:S02]  /*ba090*/  ISETP.LT.AND P1, PT, R12, c[0x0][0x17c], !P0 ;  /* 0x00005f000c007a0c */ /* 0x000fe40004721270 */
[-C--:B------:R-:W-:Y:S02]  /*ba0a0*/  LEA.HI.X.SX32 R23, R8, R2.reuse, 0x1, P5 ;  /* 0x0000000208177211 */ /* 0x080fe400028f0eff */
[----:B------:R-:W-:Y:S02]  /*ba0b0*/  LEA.HI.X.SX32 R21, R3, R2, 0x1, P6 ;  /* 0x0000000203157211 */ /* 0x000fe400030f0eff */
[----:B------:R-:W-:-:S02]  /*ba0c0*/  LEA R24, P2, R4, R0, 0x1 ;  /* 0x0000000004187211 */ /* 0x000fc400078408ff */
[C-C-:B------:R-:W-:Y:S02]  /*ba0d0*/  LOP3.LUT R3, R27.reuse, 0x26, R28.reuse, 0xfe, !PT ;  /* 0x000000261b037812 */ /* 0x140fe400078efe1c */
[--C-:B------:R-:W-:Y:S02]  /*ba0e0*/  LOP3.LUT R8, R27, 0x28, R28.reuse, 0xfe, !PT ;  /* 0x000000281b087812 */ /* 0x100fe400078efe1c */
[----:B------:R-:W-:Y:S01]  /*ba0f0*/  LEA.HI.X.SX32 R25, R4, R2, 0x1, P2 ;  /* 0x0000000204197211 */ /* 0x000fe200010f0eff */
[C---:B------:R-:W-:Y:S01]  /*ba100*/  IMAD R4, R3.reuse, c[0x0][0x198], RZ ;  /* 0x0000660003047a24 */ /* 0x040fe200078e02ff */
[----:B------:R-:W-:Y:S02]  /*ba110*/  ISETP.LT.AND P2, PT, R3, c[0x0][0x17c], !P0 ;  /* 0x00005f0003007a0c */ /* 0x000fe40004741270 */
[C-C-:B------:R-:W-:Y:S02]  /*ba120*/  LOP3.LUT R3, R27.reuse, 0x2a, R28.reuse, 0xfe, !PT ;  /* 0x0000002a1b037812 */ /* 0x140fe400078efe1c */
[----:B------:R-:W-:Y:S01]  /*ba130*/  LOP3.LUT R12, R27, 0x2c, R28, 0xfe, !PT ;  /* 0x0000002c1b0c7812 */ /* 0x000fe200078efe1c */
[----:B----4-:R0:W-:Y:S01]  /*ba140*/  @P3 STG.E.U16 [R22.64], R18 ;  /* 0x0000001216003986 */ /* 0x0101e2000c101508 */
[C---:B------:R-:W-:Y:S01]  /*ba150*/  ISETP.LT.AND P3, PT, R3.reuse, c[0x0][0x17c], !P0 ;  /* 0x00005f0003007a0c */ /* 0x040fe20004761270 */
[----:B------:R-:W-:-:S05]  /*ba160*/  IMAD R3, R3, c[0x0][0x198], RZ ;  /* 0x0000660003037a24 */ /* 0x000fca00078e02ff */
[----:B0-----:R-:W-:-:S04]  /*ba170*/  LEA R22, P6, R3, R0, 0x1 ;  /* 0x0000000003167211 */ /* 0x001fc800078c08ff */
[----:B------:R-:W-:Y:S01]  /*ba180*/  LEA.HI.X.SX32 R23, R3, R2, 0x1, P6 ;  /* 0x0000000203177211 */ /* 0x000fe200030f0eff */
[----:B--2---:R0:W-:Y:S01]  /*ba190*/  @P4 STG.E.U16 [R20.64], R16 ;  /* 0x0000001014004986 */ /* 0x0041e2000c101508 */
[C---:B------:R-:W-:Y:S01]  /*ba1a0*/  ISETP.LT.AND P4, PT, R8.reuse, c[0x0][0x17c], !P0 ;  /* 0x00005f0008007a0c */ /* 0x040fe20004781270 */
[----:B------:R-:W-:Y:S02]  /*ba1b0*/  IMAD R8, R8, c[0x0][0x198], RZ ;  /* 0x0000660008087a24 */ /* 0x000fe400078e02ff */
[----:B---3--:R1:W-:Y:S03]  /*ba1c0*/  @P1 STG.E.U16 [R24.64], R17 ;  /* 0x0000001118001986 */ /* 0x0083e6000c101508 */
[-C--:B0-----:R-:W-:Y:S02]  /*ba1d0*/  LEA R20, P5, R8, R0.reuse, 0x1 ;  /* 0x0000000008147211 */ /* 0x081fe400078a08ff */
[----:B-1----:R-:W-:-:S02]  /*ba1e0*/  LEA R24, P1, R4, R0, 0x1 ;  /* 0x0000000004187211 */ /* 0x002fc400078208ff */
[-C--:B------:R-:W-:Y:S02]  /*ba1f0*/  LEA.HI.X.SX32 R21, R8, R2.reuse, 0x1, P5 ;  /* 0x0000000208157211 */ /* 0x080fe400028f0eff */
[----:B------:R-:W-:Y:S01]  /*ba200*/  LEA.HI.X.SX32 R25, R4, R2, 0x1, P1 ;  /* 0x0000000204197211 */ /* 0x000fe200008f0eff */
[C---:B------:R-:W-:Y:S01]  /*ba210*/  IMAD R4, R12.reuse, c[0x0][0x198], RZ ;  /* 0x000066000c047a24 */ /* 0x040fe200078e02ff */
[----:B------:R-:W-:Y:S02]  /*ba220*/  LOP3.LUT R8, R27, 0x2e, R28, 0xfe, !PT ;  /* 0x0000002e1b087812 */ /* 0x000fe400078efe1c */
[----:B------:R-:W-:Y:S01]  /*ba230*/  ISETP.LT.AND P1, PT, R12, c[0x0][0x17c], !P0 ;  /* 0x00005f000c007a0c */ /* 0x000fe20004721270 */
[----:B------:R0:W-:Y:S01]  /*ba240*/  @P2 STG.E.U16 [R24.64], R9 ;  /* 0x0000000918002986 */ /* 0x0001e2000c101508 */
[C---:B------:R-:W-:Y:S01]  /*ba250*/  ISETP.LT.AND P2, PT, R8.reuse, c[0x0][0x17c], !P0 ;  /* 0x00005f0008007a0c */ /* 0x040fe20004741270 */
[----:B------:R-:W-:Y:S02]  /*ba260*/  IMAD R3, R8, c[0x0][0x198], RZ ;  /* 0x0000660008037a24 */ /* 0x000fe400078e02ff */
[----:B-----5:R1:W-:Y:S04]  /*ba270*/  @P4 STG.E.U16 [R20.64], R19 ;  /* 0x0000001314004986 */ /* 0x0203e8000c101508 */
[----:B------:R-:W-:Y:S01]  /*ba280*/  @P3 STG.E.U16 [R22.64], R26 ;  /* 0x0000001a16003986 */ /* 0x000fe2000c101508 */
[----:B0-----:R-:W-:-:S04]  /*ba290*/  LEA R24, P5, R4, R0, 0x1 ;  /* 0x0000000004187211 */ /* 0x001fc800078a08ff */
[----:B------:R-:W-:Y:S02]  /*ba2a0*/  LEA.HI.X.SX32 R25, R4, R2, 0x1, P5 ;  /* 0x0000000204197211 */ /* 0x000fe400028f0eff */
[--C-:B------:R-:W-:Y:S02]  /*ba2b0*/  LOP3.LUT R4, R27, 0x30, R28.reuse, 0xfe, !PT ;  /* 0x000000301b047812 */ /* 0x100fe400078efe1c */
[----:B-1----:R-:W-:Y:S02]  /*ba2c0*/  LEA R20, P3, R3, R0, 0x1 ;  /* 0x0000000003147211 */ /* 0x002fe400078608ff */
[--C-:B------:R-:W-:Y:S02]  /*ba2d0*/  LOP3.LUT R8, R27, 0x32, R28.reuse, 0xfe, !PT ;  /* 0x000000321b087812 */ /* 0x100fe400078efe1c */
[----:B------:R-:W-:Y:S01]  /*ba2e0*/  LEA.HI.X.SX32 R21, R3, R2, 0x1, P3 ;  /* 0x0000000203157211 */ /* 0x000fe200018f0eff */
[C---:B------:R-:W-:Y:S01]  /*ba2f0*/  IMAD R3, R4.reuse, c[0x0][0x198], RZ ;  /* 0x0000660004037a24 */ /* 0x040fe200078e02ff */
[----:B------:R-:W-:Y:S01]  /*ba300*/  @P1 STG.E.U16 [R24.64], R13 ;  /* 0x0000000d18001986 */ /* 0x000fe2000c101508 */
[----:B------:R-:W-:Y:S01]  /*ba310*/  ISETP.LT.AND P3, PT, R4, c[0x0][0x17c], !P0 ;  /* 0x00005f0004007a0c */ /* 0x000fe20004761270 */
[C---:B------:R-:W-:Y:S01]  /*ba320*/  IMAD R4, R8.reuse, c[0x0][0x198], RZ ;  /* 0x0000660008047a24 */ /* 0x040fe200078e02ff */
[----:B------:R-:W-:Y:S01]  /*ba330*/  ISETP.LT.AND P4, PT, R8, c[0x0][0x17c], !P0 ;  /* 0x00005f0008007a0c */ /* 0x000fe20004781270 */
[----:B------:R0:W-:Y:S01]  /*ba340*/  @P2 STG.E.U16 [R20.64], R5 ;  /* 0x0000000514002986 */ /* 0x0001e2000c101508 */
[----:B------:R-:W-:-:S04]  /*ba350*/  LOP3.LUT R8, R27, 0x34, R28, 0xfe, !PT ;  /* 0x000000341b087812 */ /* 0x000fc800078efe1c */
[----:B------:R-:W-:Y:S02]  /*ba360*/  ISETP.LT.AND P5, PT, R8, c[0x0][0x17c], !P0 ;  /* 0x00005f0008007a0c */ /* 0x000fe400047a1270 */
[----:B0-----:R-:W-:-:S04]  /*ba370*/  LEA R20, P1, R3, R0, 0x1 ;  /* 0x0000000003147211 */ /* 0x001fc800078208ff */
[----:B------:R-:W-:Y:S01]  /*ba380*/  LEA.HI.X.SX32 R21, R3, R2, 0x1, P1 ;  /* 0x0000000203157211 */ /* 0x000fe200008f0eff */
[----:B------:R-:W-:Y:S01]  /*ba390*/  IMAD R3, R8, c[0x0][0x198], RZ ;  /* 0x0000660008037a24 */ /* 0x000fe200078e02ff */
[----:B------:R-:W-:Y:S02]  /*ba3a0*/  PRMT R5, R18, 0x7632, R5 ;  /* 0x0000763212057816 */ /* 0x000fe40000000005 */
[-C--:B------:R-:W-:Y:S01]  /*ba3b0*/  LEA R22, P2, R4, R0.reuse, 0x1 ;  /* 0x0000000004167211 */ /* 0x080fe200078408ff */
[----:B------:R-:W2:Y:S01]  /*ba3c0*/  LDL.LU R18, [R1+0x3504] ;  /* 0x0035040001127983 */ /* 0x000ea20000300800 */
[----:B------:R-:W-:Y:S02]  /*ba3d0*/  PRMT R9, R16, 0x7632, R9 ;  /* 0x0000763210097816 */ /* 0x000fe40000000009 */
[----:B------:R-:W-:Y:S01]  /*ba3e0*/  LEA R16, P1, R3, R0, 0x1 ;  /* 0x0000000003107211 */ /* 0x000fe200078208ff */
[----:B------:R0:W-:Y:S01]  /*ba3f0*/  @P3 STG.E.U16 [R20.64], R5 ;  /* 0x0000000514003986 */ /* 0x0001e2000c101508 */
[----:B------:R-:W-:-:S05]  /*ba400*/  LEA.HI.X.SX32 R23, R4, R2, 0x1, P2 ;  /* 0x0000000204177211 */ /* 0x000fca00010f0eff */
[----:B------:R-:W-:Y:S01]  /*ba410*/  @P4 STG.E.U16 [R22.64], R9 ;  /* 0x0000000916004986 */ /* 0x000fe2000c101508 */
[----:B0-----:R-:W-:Y:S02]  /*ba420*/  PRMT R5, R17, 0x7632, R5 ;  /* 0x0000763211057816 */ /* 0x001fe40000000005 */
[----:B------:R-:W-:-:S05]  /*ba430*/  LEA.HI.X.SX32 R17, R3, R2, 0x1, P1 ;  /* 0x0000000203117211 */ /* 0x000fca00008f0eff */
[----:B------:R0:W-:Y:S01]  /*ba440*/  @P5 STG.E.U16 [R16.64], R5 ;  /* 0x0000000510005986 */ /* 0x0001e2000c101508 */
[----:B------:R-:W-:Y:S02]  /*ba450*/  LOP3.LUT R4, R27, 0x36, R28, 0xfe, !PT ;  /* 0x000000361b047812 */ /* 0x000fe400078efe1c */
[----:B0-----:R-:W-:Y:S02]  /*ba460*/  PRMT R5, R19, 0x7632, R5 ;  /* 0x0000763213057816 */ /* 0x001fe40000000005 */
[----:B------:R-:W3:Y:S04]  /*ba470*/  LDL.LU R19, [R1+0x3500] ;  /* 0x0035000001137983 */ /* 0x000ee80000300800 */
[----:B------:R-:W4:Y:S01]  /*ba480*/  LDL.LU R23, [R1+0x1b8] ;  /* 0x0001b80001177983 */ /* 0x000f220000300800 */
[----:B------:R-:W-:-:S03]  /*ba490*/  ISETP.LT.AND P2, PT, R4, c[0x0][0x17c], !P0 ;  /* 0x00005f0004007a0c */ /* 0x000fc60004741270 */
[----:B------:R-:W5:Y:S01]  /*ba4a0*/  LDL.LU R24, [R1+0x18] ;  /* 0x0000180001187983 */ /* 0x000f620000300800 */
[----:B------:R-:W-:-:S05]  /*ba4b0*/  IMAD R4, R4, c[0x0][0x198], RZ ;  /* 0x0000660004047a24 */ /* 0x000fca00078e02ff */
[----:B------:R-:W-:-:S04]  /*ba4c0*/  LEA R16, P3, R4, R0, 0x1 ;  /* 0x0000000004107211 */ /* 0x000fc800078608ff */
[----:B------:R-:W-:Y:S02]  /*ba4d0*/  LEA.HI.X.SX32 R17, R4, R2, 0x1, P3 ;  /* 0x0000000204117211 */ /* 0x000fe400018f0eff */
[----:B------:R-:W-:-:S05]  /*ba4e0*/  PRMT R4, R9, 0x7632, R4 ;  /* 0x0000763209047816 */ /* 0x000fca0000000004 */
[----:B------:R0:W-:Y:S02]  /*ba4f0*/  @P2 STG.E.U16 [R16.64], R4 ;  /* 0x0000000410002986 */ /* 0x0001e4000c101508 */
[----:B0-----:R-:W-:Y:S02]  /*ba500*/  PRMT R4, R26, 0x7632, R4 ;  /* 0x000076321a047816 */ /* 0x001fe40000000004 */
[----:B------:R-:W3:Y:S04]  /*ba510*/  LDL.LU R26, [R1+0x1a8] ;  /* 0x0001a800011a7983 */ /* 0x000ee80000300800 */
[----:B------:R-:W3:Y:S01]  /*ba520*/  LDL.LU R25, [R1+0x8] ;  /* 0x0000080001197983 */ /* 0x000ee20000300800 */
[C-C-:B------:R-:W-:Y:S02]  /*ba530*/  LOP3.LUT R12, R27.reuse, 0x38, R28.reuse, 0xfe, !PT ;  /* 0x000000381b0c7812 */ /* 0x140fe400078efe1c */
[----:B------:R-:W-:-:S02]  /*ba540*/  LOP3.LUT R8, R27, 0x3a, R28, 0xfe, !PT ;  /* 0x0000003a1b087812 */ /* 0x000fc400078efe1c */
[C---:B------:R-:W-:Y:S01]  /*ba550*/  ISETP.LT.AND P1, PT, R12.reuse, c[0x0][0x17c], !P0 ;  /* 0x00005f000c007a0c */ /* 0x040fe20004721270 */
[----:B------:R-:W-:Y:S01]  /*ba560*/  IMAD R3, R12, c[0x0][0x198], RZ ;  /* 0x000066000c037a24 */ /* 0x000fe200078e02ff */
[C---:B------:R-:W-:Y:S01]  /*ba570*/  ISETP.LT.AND P5, PT, R8.reuse, c[0x0][0x17c], !P0 ;  /* 0x00005f0008007a0c */ /* 0x040fe200047a1270 */
[----:B------:R-:W-:-:S03]  /*ba580*/  IMAD R12, R8, c[0x0][0x198], RZ ;  /* 0x00006600080c7a24 */ /* 0x000fc600078e02ff */
[CC--:B------:R-:W-:Y:S02]  /*ba590*/  LEA R8, P4, R3.reuse, R0.reuse, 0x1 ;  /* 0x0000000003087211 */ /* 0x0c0fe400078808ff */
[C---:B------:R-:W-:Y:S02]  /*ba5a0*/  LEA R20, P3, R12.reuse, R0, 0x1 ;  /* 0x000000000c147211 */ /* 0x040fe400078608ff */
[-C--:B------:R-:W-:Y:S02]  /*ba5b0*/  LEA.HI.X.SX32 R9, R3, R2.reuse, 0x1, P4 ;  /* 0x0000000203097211 */ /* 0x080fe400020f0eff */
[----:B------:R-:W-:-:S03]  /*ba5c0*/  LEA.HI.X.SX32 R21, R12, R2, 0x1, P3 ;  /* 0x000000020c157211 */ /* 0x000fc600018f0eff */
[----:B------:R0:W-:Y:S01]  /*ba5d0*/  @P1 STG.E.U16 [R8.64], R5 ;  /* 0x0000000508001986 */ /* 0x0001e2000c101508 */
[----:B------:R-:W-:Y:S02]  /*ba5e0*/  PRMT R3, R13, 0x7632, R3 ;  /* 0x000076320d037816 */ /* 0x000fe40000000003 */
[C-C-:B------:R-:W-:Y:S01]  /*ba5f0*/  LOP3.LUT R13, R27.reuse, 0x3e, R28.reuse, 0xfe, !PT ;  /* 0x0000003e1b0d7812 */ /* 0x140fe200078efe1c */
[----:B------:R1:W-:Y:S01]  /*ba600*/  @P5 STG.E.U16 [R20.64], R4 ;  /* 0x0000000414005986 */ /* 0x0003e2000c101508 */
[C-C-:B------:R-:W-:Y:S02]  /*ba610*/  LOP3.LUT R12, R27.reuse, 0x40, R28.reuse, 0xfe, !PT ;  /* 0x000000401b0c7812 */ /* 0x140fe400078efe1c */
[----:B0-----:R-:W-:-:S03]  /*ba620*/  LOP3.LUT R9, R27, 0x3c, R28, 0xfe, !PT ;  /* 0x0000003c1b097812 */ /* 0x001fc600078efe1c */
[C---:B------:R-:W-:Y:S01]  /*ba630*/  IMAD R17, R12.reuse, c[0x0][0x198], RZ ;  /* 0x000066000c117a24 */ /* 0x040fe200078e02ff */
[----:B------:R-:W-:Y:S01]  /*ba640*/  LOP3.LUT R8, R27, 0x42, R28, 0xfe, !PT ;  /* 0x000000421b087812 */ /* 0x000fe200078efe1c */
[C---:B-1----:R-:W-:Y:S01]  /*ba650*/  IMAD R4, R9.reuse, c[0x0][0x198], RZ ;  /* 0x0000660009047a24 */ /* 0x042fe200078e02ff */
[----:B------:R-:W-:Y:S01]  /*ba660*/  ISETP.LT.AND P1, PT, R9, c[0x0][0x17c], !P0 ;  /* 0x00005f0009007a0c */ /* 0x000fe20004721270 */
[C---:B------:R-:W-:Y:S01]  /*ba670*/  IMAD R9, R13.reuse, c[0x0][0x198], RZ ;  /* 0x000066000d097a24 */ /* 0x040fe200078e02ff */
[----:B------:R-:W-:Y:S02]  /*ba680*/  ISETP.LT.AND P2, PT, R12, c[0x0][0x17c], !P0 ;  /* 0x00005f000c007a0c */ /* 0x000fe40004741270 */
[----:B------:R-:W-:Y:S02]  /*ba690*/  ISETP.LT.AND P3, PT, R13, c[0x0][0x17c], !P0 ;  /* 0x00005f000d007a0c */ /* 0x000fe40004761270 */
[----:B------:R-:W-:Y:S01]  /*ba6a0*/  LEA R12, P6, R4, R0, 0x1 ;  /* 0x00000000040c7211 */ /* 0x000fe200078c08ff */
[C---:B------:R-:W-:Y:S01]  /*ba6b0*/  IMAD R20, R8.reuse, c[0x0][0x198], RZ ;  /* 0x0000660008147a24 */ /* 0x040fe200078e02ff */
[----:B------:R-:W-:-:S02]  /*ba6c0*/  ISETP.LT.AND P4, PT, R8, c[0x0][0x17c], !P0 ;  /* 0x00005f0008007a0c */ /* 0x000fc40004781270 */
[----:B------:R-:W-:Y:S02]  /*ba6d0*/  LEA R8, P5, R9, R0, 0x1 ;  /* 0x0000000009087211 */ /* 0x000fe400078a08ff */
[----:B------:R-:W-:Y:S02]  /*ba6e0*/  LEA.HI.X.SX32 R13, R4, R2, 0x1, P6 ;  /* 0x00000002040d7211 */ /* 0x000fe400030f0eff */
[----:B------:R-:W-:Y:S02]  /*ba6f0*/  LEA R4, P6, R17, R0, 0x1 ;  /* 0x0000000011047211 */ /* 0x000fe400078c08ff */
[----:B------:R-:W-:Y:S02]  /*ba700*/  PRMT R21, R5, 0x7632, R21 ;  /* 0x0000763205157816 */ /* 0x000fe40000000015 */
[-C--:B------:R-:W-:Y:S02]  /*ba710*/  LEA.HI.X.SX32 R9, R9, R2.reuse, 0x1, P5 ;  /* 0x0000000209097211 */ /* 0x080fe400028f0eff */
[----:B------:R-:W-:Y:S01]  /*ba720*/  LEA.HI.X.SX32 R5, R17, R2, 0x1, P6 ;  /* 0x0000000211057211 */ /* 0x000fe200030f0eff */
[----:B------:R0:W-:Y:S01]  /*ba730*/  @P1 STG.E.U16 [R12.64], R3 ;  /* 0x000000030c001986 */ /* 0x0001e2000c101508 */
[----:B------:R-:W-:-:S03]  /*ba740*/  LEA R16, P5, R20, R0, 0x1 ;  /* 0x0000000014107211 */ /* 0x000fc600078a08ff */
[----:B------:R1:W-:Y:S01]  /*ba750*/  @P3 STG.E.U16 [R8.64], R21 ;  /* 0x0000001508003986 */ /* 0x0003e2000c101508 */
[----:B------:R-:W-:Y:S02]  /*ba760*/  LEA.HI.X.SX32 R17, R20, R2, 0x1, P5 ;  /* 0x0000000214117211 */ /* 0x000fe400028f0eff */
[C-C-:B0-----:R-:W-:Y:S02]  /*ba770*/  LOP3.LUT R3, R27.reuse, 0x48, R28.reuse, 0xfe, !PT ;  /* 0x000000481b037812 */ /* 0x141fe400078efe1c */
[C-C-:B-1----:R-:W-:Y:S01]  /*ba780*/  LOP3.LUT R9, R27.reuse, 0x4a, R28.reuse, 0xfe, !PT ;  /* 0x0000004a1b097812 */ /* 0x142fe200078efe1c */
[----:B----4-:R0:W-:Y:S04]  /*ba790*/  @P2 STG.E.U16 [R4.64], R23 ;  /* 0x0000001704002986 */ /* 0x0101e8000c101508 */
[----:B-----5:R1:W-:Y:S01]  /*ba7a0*/  @P4 STG.E.U16 [R16.64], R24 ;  /* 0x0000001810004986 */ /* 0x0203e2000c101508 */
[----:B0-----:R-:W-:-:S02]  /*ba7b0*/  LOP3.LUT R4, R27, 0x44, R28, 0xfe, !PT ;  /* 0x000000441b047812 */ /* 0x001fc400078efe1c */
[----:B------:R-:W-:Y:S02]  /*ba7c0*/  LOP3.LUT R5, R27, 0x46, R28, 0xfe, !PT ;  /* 0x000000461b057812 */ /* 0x000fe400078efe1c */
[C---:B------:R-:W-:Y:S01]  /*ba7d0*/  ISETP.LT.AND P2, PT, R4.reuse, c[0x0][0x17c], !P0 ;  /* 0x00005f0004007a0c */ /* 0x040fe20004741270 */
[----:B------:R-:W-:Y:S01]  /*ba7e0*/  IMAD R4, R4, c[0x0][0x198], RZ ;  /* 0x0000660004047a24 */ /* 0x000fe200078e02ff */
[C---:B------:R-:W-:Y:S01]  /*ba7f0*/  ISETP.LT.AND P3, PT, R5.reuse, c[0x0][0x17c], !P0 ;  /* 0x00005f0005007a0c */ /* 0x040fe20004761270 */
[----:B------:R-:W-:Y:S01]  /*ba800*/  IMAD R5, R5, c[0x0][0x198], RZ ;  /* 0x0000660005057a24 */ /* 0x000fe200078e02ff */
[C---:B------:R-:W-:Y:S01]  /*ba810*/  ISETP.LT.AND P4, PT, R3.reuse, c[0x0][0x17c], !P0 ;  /* 0x00005f0003007a0c */ /* 0x040fe20004781270 */
[----:B------:R-:W-:Y:S01]  /*ba820*/  IMAD R3, R3, c[0x0][0x198], RZ ;  /* 0x0000660003037a24 */ /* 0x000fe200078e02ff */
[-C--:B------:R-:W-:Y:S01]  /*ba830*/  LEA R12, P1, R4, R0.reuse, 0x1 ;  /* 0x00000000040c7211 */ /* 0x080fe200078208ff */
[----:B-1----:R-:W-:Y:S01]  /*ba840*/  IMAD R16, R9, c[0x0][0x198], RZ ;  /* 0x0000660009107a24 */ /* 0x002fe200078e02ff */
[----:B------:R-:W-:-:S02]  /*ba850*/  LEA R8, P6, R5, R0, 0x1 ;  /* 0x0000000005087211 */ /* 0x000fc400078c08ff */
[----:B------:R-:W-:Y:S02]  /*ba860*/  LEA.HI.X.SX32 R13, R4, R2, 0x1, P1 ;  /* 0x00000002040d7211 */ /* 0x000fe400008f0eff */
[----:B------:R-:W-:Y:S02]  /*ba870*/  LEA R4, P5, R3, R0, 0x1 ;  /* 0x0000000003047211 */ /* 0x000fe400078a08ff */
[----:B------:R-:W-:Y:S01]  /*ba880*/  ISETP.LT.AND P1, PT, R9, c[0x0][0x17c], !P0 ;  /* 0x00005f0009007a0c */ /* 0x000fe20004721270 */
[----:B--2---:R0:W-:Y:S01]  /*ba890*/  @P2 STG.E.U16 [R12.64], R18 ;  /* 0x000000120c002986 */ /* 0x0041e2000c101508 */
[-C--:B------:R-:W-:Y:S02]  /*ba8a0*/  LEA.HI.X.SX32 R9, R5, R2.reuse, 0x1, P6 ;  /* 0x0000000205097211 */ /* 0x080fe400030f0eff */
[----:B------:R-:W-:Y:S02]  /*ba8b0*/  LEA.HI.X.SX32 R5, R3, R2, 0x1, P5 ;  /* 0x0000000203057211 */ /* 0x000fe400028f0eff */
[----:B------:R-:W-:-:S02]  /*ba8c0*/  LOP3.LUT R3, R27, 0x4c, R28, 0xfe, !PT ;  /* 0x0000004c1b037812 */ /* 0x000fc400078efe1c */
[C---:B0-----:R-:W-:Y:S02]  /*ba8d0*/  LEA R12, P6, R16.reuse, R0, 0x1 ;  /* 0x00000000100c7211 */ /* 0x041fe400078c08ff */
[C---:B------:R-:W-:Y:S01]  /*ba8e0*/  ISETP.LT.AND P5, PT, R3.reuse, c[0x0][0x17c], !P0 ;  /* 0x00005f0003007a0c */ /* 0x040fe200047a1270 */
[----:B------:R-:W-:Y:S01]  /*ba8f0*/  IMAD R3, R3, c[0x0][0x198], RZ ;  /* 0x0000660003037a24 */ /* 0x000fe200078e02ff */
[----:B------:R-:W-:Y:S01]  /*ba900*/  LEA.HI.X.SX32 R13, R16, R2, 0x1, P6 ;  /* 0x00000002100d7211 */ /* 0x000fe200030f0eff */
[----:B------:R0:W-:Y:S04]  /*ba910*/  @P3 STG.E.U16 [R8.64], R10 ;  /* 0x0000000a08003986 */ /* 0x0001e8000c101508 */
[----:B---3--:R1:W-:Y:S04]  /*ba920*/  @P4 STG.E.U16 [R4.64], R26 ;  /* 0x0000001a04004986 */ /* 0x0083e8000c101508 */
[----:B------:R2:W-:Y:S01]  /*ba930*/  @P1 STG.E.U16 [R12.64], R25 ;  /* 0x000000190c001986 */ /* 0x0005e2000c101508 */
[----:B0-----:R-:W-:-:S02]  /*ba940*/  LEA R8, P1, R3, R0, 0x1 ;  /* 0x0000000003087211 */ /* 0x001fc400078208ff */
[C-C-:B-1----:R-:W-:Y:S02]  /*ba950*/  LOP3.LUT R5, R27.reuse, 0x4e, R28.reuse, 0xfe, !PT ;  /* 0x0000004e1b057812 */ /* 0x142fe400078efe1c */
[--C-:B--2---:R-:W-:Y:S02]  /*ba960*/  LOP3.LUT R12, R27, 0x50, R28.reuse, 0xfe, !PT ;  /* 0x000000501b0c7812 */ /* 0x104fe400078efe1c */
[C---:B------:R-:W-:Y:S01]  /*ba970*/  ISETP.LT.AND P3, PT, R5.reuse, c[0x0][0x17c], !P0 ;  /* 0x00005f0005007a0c */ /* 0x040fe20004761270 */
[----:B------:R-:W-:Y:S01]  /*ba980*/  IMAD R5, R5, c[0x0][0x198], RZ ;  /* 0x0000660005057a24 */ /* 0x000fe200078e02ff */
[----:B------:R-:W-:Y:S02]  /*ba990*/  LOP3.LUT R4, R27, 0x84, R28, 0xfe, !PT ;  /* 0x000000841b047812 */ /* 0x000fe400078efe1c */
[----:B------:R-:W-:Y:S01]  /*ba9a0*/  LEA.HI.X.SX32 R9, R3, R2, 0x1, P1 ;  /* 0x0000000203097211 */ /* 0x000fe200008f0eff */
[C---:B------:R-:W-:Y:S01]  /*ba9b0*/  IMAD R3, R12.reuse, c[0x0][0x198], RZ ;  /* 0x000066000c037a24 */ /* 0x040fe200078e02ff */
[----:B------:R-:W-:-:S02]  /*ba9c0*/  ISETP.LT.AND P4, PT, R12, c[0x0][0x17c], !P0 ;  /* 0x00005f000c007a0c */ /* 0x000fc40004781270 */
[----:B------:R-:W-:Y:S01]  /*ba9d0*/  ISETP.LT.AND P1, PT, R4, c[0x0][0x17c], !P0 ;  /* 0x00005f0004007a0c */ /* 0x000fe20004721270 */
[----:B------:R0:W-:Y:S01]  /*ba9e0*/  @P5 STG.E.U16 [R8.64], R14 ;  /* 0x0000000e08005986 */ /* 0x0001e2000c101508 */
[----:B------:R-:W-:Y:S02]  /*ba9f0*/  LEA R4, P6, R5, R0, 0x1 ;  /* 0x0000000005047211 */ /* 0x000fe400078c08ff */
[----:B------:R-:W-:Y:S02]  /*baa00*/  LOP3.LUT R12, R27, 0x52, R28, 0xfe, !PT ;  /* 0x000000521b0c7812 */ /* 0x000fe400078efe1c */
[----:B------:R-:W-:Y:S02]  /*baa10*/  LEA.HI.X.SX32 R5, R5, R2, 0x1, P6 ;  /* 0x0000000205057211 */ /* 0x000fe400030f0eff */
[----:B------:R-:W-:Y:S02]  /*baa20*/  PRMT R10, R23, 0x7632, R10 ;  /* 0x00007632170a7816 */ /* 0x000fe4000000000a */
[----:B0-----:R-:W-:-:S04]  /*baa30*/  LEA R8, P5, R3, R0, 0x1 ;  /* 0x0000000003087211 */ /* 0x001fc800078a08ff */
[----:B------:R-:W-:Y:S01]  /*baa40*/  LEA.HI.X.SX32 R9, R3, R2, 0x1, P5 ;  /* 0x0000000203097211 */ /* 0x000fe200028f0eff */
[C---:B------:R-:W-:Y:S01]  /*baa50*/  IMAD R3, R12.reuse, c[0x0][0x198], RZ ;  /* 0x000066000c037a24 */ /* 0x040fe200078e02ff */
[----:B------:R-:W-:Y:S01]  /*baa60*/  ISETP.LT.AND P5, PT, R12, c[0x0][0x17c], !P0 ;  /* 0x00005f000c007a0c */ /* 0x000fe200047a1270 */
[----:B------:R0:W-:Y:S04]  /*baa70*/  @P3 STG.E.U16 [R4.64], R6 ;  /* 0x0000000604003986 */ /* 0x0001e8000c101508 */
[----:B------:R1:W-:Y:S01]  /*baa80*/  @P4 STG.E.U16 [R8.64], R10 ;  /* 0x0000000a08004986 */ /* 0x0003e2000c101508 */
[----:B0-----:R-:W-:Y:S02]  /*baa90*/  LEA R4, P3, R3, R0, 0x1 ;  /* 0x0000000003047211 */ /* 0x001fe400078608ff */
[----:B-1----:R-:W-:-:S02]  /*baaa0*/  LOP3.LUT R8, R27, 0x54, R28, 0xfe, !PT ;  /* 0x000000541b087812 */ /* 0x002fc400078efe1c */
[----:B------:R-:W-:Y:S02]  /*baab0*/  PRMT R6, R24, 0x7632, R6 ;  /* 0x0000763218067816 */ /* 0x000fe40000000006 */
[----:B------:R-:W-:Y:S01]  /*baac0*/  LEA.HI.X.SX32 R5, R3, R2, 0x1, P3 ;  /* 0x0000000203057211 */ /* 0x000fe200018f0eff */
[C---:B------:R-:W-:Y:S01]  /*baad0*/  IMAD R3, R8.reuse, c[0x0][0x198], RZ ;  /* 0x0000660008037a24 */ /* 0x040fe200078e02ff */
[----:B------:R-:W-:-:S03]  /*baae0*/  ISETP.LT.AND P4, PT, R8, c[0x0][0x17c], !P0 ;  /* 0x00005f0008007a0c */ /* 0x000fc60004781270 */
[----:B------:R0:W-:Y:S02]  /*baaf0*/  @P5 STG.E.U16 [R4.64], R6 ;  /* 0x0000000604005986 */ /* 0x0001e4000c101508 */
[C---:B0-----:R-:W-:Y:S02]  /*bab00*/  LEA R4, P3, R3.reuse, R0, 0x1 ;  /* 0x0000000003047211 */ /* 0x041fe400078608ff */
[----:B------:R-:W-:Y:S02]  /*bab10*/  PRMT R6, R18, 0x7632, R6 ;  /* 0x0000763212067816 */ /* 0x000fe40000000006 */
[----:B------:R-:W-:-:S05]  /*bab20*/  LEA.HI.X.SX32 R5, R3, R2, 0x1, P3 ;  /* 0x0000000203057211 */ /* 0x000fca00018f0eff */
[----:B------:R0:W-:Y:S02]  /*bab30*/  @P4 STG.E.U16 [R4.64], R6 ;  /* 0x0000000604004986 */ /* 0x0001e4000c101508 */
[----:B0-----:R-:W-:Y:S02]  /*bab40*/  PRMT R6, R26, 0x7632, R6 ;  /* 0x000076321a067816 */ /* 0x001fe40000000006 */
[----:B------:R-:W2:Y:S01]  /*bab50*/  LDL.LU R26, [R1+0x1bc] ;  /* 0x0001bc00011a7983 */ /* 0x000ea20000300800 */
[C-C-:B------:R-:W-:Y:S02]  /*bab60*/  LOP3.LUT R9, R27.reuse, 0x56, R28.reuse, 0xfe, !PT ;  /* 0x000000561b097812 */ /* 0x140fe400078efe1c */
[----:B------:R-:W-:Y:S01]  /*bab70*/  LOP3.LUT R12, R27, 0x58, R28, 0xfe, !PT ;  /* 0x000000581b0c7812 */ /* 0x000fe200078efe1c */
[----:B------:R-:W3:Y:S01]  /*bab80*/  LDL.LU R24, [R1+0x1c] ;  /* 0x00001c0001187983 */ /* 0x000ee20000300800 */
[C---:B------:R-:W-:Y:S01]  /*bab90*/  ISETP.LT.AND P6, PT, R9.reuse, c[0x0][0x17c], !P0 ;  /* 0x00005f0009007a0c */ /* 0x040fe200047c1270 */
[----:B------:R-:W-:Y:S01]  /*baba0*/  IMAD R9, R9, c[0x0][0x198], RZ ;  /* 0x0000660009097a24 */ /* 0x000fe200078e02ff */
[----:B------:R-:W-:-:S04]  /*babb0*/  PRMT R10, R10, 0x7632, R10 ;  /* 0x000076320a0a7816 */ /* 0x000fc8000000000a */
[C---:B------:R-:W-:Y:S01]  /*babc0*/  LEA R8, P5, R9.reuse, R0, 0x1 ;  /* 0x0000000009087211 */ /* 0x040fe200078a08ff */
[C---:B------:R-:W-:Y:S01]  /*babd0*/  IMAD R3, R12.reuse, c[0x0][0x198], RZ ;  /* 0x000066000c037a24 */ /* 0x040fe200078e02ff */
[----:B------:R-:W-:Y:S02]  /*babe0*/  ISETP.LT.AND P3, PT, R12, c[0x0][0x17c], !P0 ;  /* 0x00005f000c007a0c */ /* 0x000fe40004761270 */
[----:B------:R-:W-:Y:S02]  /*babf0*/  LEA.HI.X.SX32 R9, R9, R2, 0x1, P5 ;  /* 0x0000000209097211 */ /* 0x000fe400028f0eff */
[----:B------:R-:W-:-:S03]  /*bac00*/  LEA R4, P4, R3, R0, 0x1 ;  /* 0x0000000003047211 */ /* 0x000fc600078808ff */
[----:B------:R0:W-:Y:S01]  /*bac10*/  @P6 STG.E.U16 [R8.64], R10 ;  /* 0x0000000a08006986 */ /* 0x0001e2000c101508 */
[----:B------:R-:W-:Y:S02]  /*bac20*/  LEA.HI.X.SX32 R5, R3, R2, 0x1, P4 ;  /* 0x0000000203057211 */ /* 0x000fe400020f0eff */
[C-C-:B0-----:R-:W-:Y:S02]  /*bac30*/  LOP3.LUT R8, R27.reuse, 0x5a, R28.reuse, 0xfe, !PT ;  /* 0x0000005a1b087812 */ /* 0x141fe400078efe1c */
[--C-:B------:R-:W-:Y:S02]  /*bac40*/  LOP3.LUT R9, R27, 0x5c, R28.reuse, 0xfe, !PT ;  /* 0x0000005c1b097812 */ /* 0x100fe400078efe1c */
[C---:B------:R-:W-:Y:S01]  /*bac50*/  ISETP.LT.AND P5, PT, R8.reuse, c[0x0][0x17c], !P0 ;  /* 0x00005f0008007a0c */ /* 0x040fe200047a1270 */
[----:B------:R-:W-:Y:S01]  /*bac60*/  IMAD R3, R8, c[0x0][0x198], RZ ;  /* 0x0000660008037a24 */ /* 0x000fe200078e02ff */
[C---:B------:R-:W-:Y:S01]  /*bac70*/  ISETP.LT.AND P4, PT, R9.reuse, c[0x0][0x17c], !P0 ;  /* 0x00005f0009007a0c */ /* 0x040fe20004781270 */
[----:B------:R-:W-:Y:S01]  /*bac80*/  IMAD R9, R9, c[0x0][0x198], RZ ;  /* 0x0000660009097a24 */ /* 0x000fe200078e02ff */
[----:B------:R0:W-:Y:S01]  /*bac90*/  @P3 STG.E.U16 [R4.64], R6 ;  /* 0x0000000604003986 */ /* 0x0001e2000c101508 */
[----:B------:R-:W-:-:S03]  /*baca0*/  LOP3.LUT R10, R27, 0x5e, R28, 0xfe, !PT ;  /* 0x0000005e1b0a7812 */ /* 0x000fc600078efe1c */
[-C--:B------:R-:W-:Y:S02]  /*bacb0*/  LEA R8, P3, R9, R0.reuse, 0x1 ;  /* 0x0000000009087211 */ /* 0x080fe400078608ff */
[----:B0-----:R-:W-:Y:S02]  /*bacc0*/  LEA R4, P6, R3, R0, 0x1 ;  /* 0x0000000003047211 */ /* 0x001fe400078c08ff */
[----:B------:R-:W-:Y:S02]  /*bacd0*/  PRMT R6, R25, 0x7632, R6 ;  /* 0x0000763219067816 */ /* 0x000fe40000000006 */
[-C--:B------:R-:W-:Y:S01]  /*bace0*/  LEA.HI.X.SX32 R5, R3, R2.reuse, 0x1, P6 ;  /* 0x0000000203057211 */ /* 0x080fe200030f0eff */
[----:B------:R-:W-:Y:S01]  /*bacf0*/  IMAD R3, R10, c[0x0][0x198], RZ ;  /* 0x000066000a037a24 */ /* 0x000fe200078e02ff */
[----:B------:R-:W-:Y:S01]  /*bad00*/  PRMT R14, R14, 0x7632, R14 ;  /* 0x000076320e0e7816 */ /* 0x000fe2000000000e */
[----:B------:R-:W4:Y:S01]  /*bad10*/  LDL.LU R25, [R1+0x1ac] ;  /* 0x0001ac0001197983 */ /* 0x000f220000300800 */
[----:B------:R-:W-:-:S02]  /*bad20*/  LEA.HI.X.SX32 R9, R9, R2, 0x1, P3 ;  /* 0x0000000209097211 */ /* 0x000fc400018f0eff */
[----:B------:R-:W-:Y:S01]  /*bad30*/  ISETP.LT.AND P6, PT, R10, c[0x0][0x17c], !P0 ;  /* 0x00005f000a007a0c */ /* 0x000fe200047c1270 */
[----:B------:R0:W-:Y:S04]  /*bad40*/  @P5 STG.E.U16 [R4.64], R6 ;  /* 0x0000000604005986 */ /* 0x0001e8000c101508 */
[----:B------:R1:W-:Y:S01]  /*bad50*/  @P4 STG.E.U16 [R8.64], R14 ;  /* 0x0000000e08004986 */ /* 0x0003e2000c101508 */
[C-C-:B0-----:R-:W-:Y:S02]  /*bad60*/  LOP3.LUT R5, R27.reuse, 0x60, R28.reuse, 0xfe, !PT ;  /* 0x000000601b057812 */ /* 0x141fe400078efe1c */
[----:B------:R-:W-:Y:S02]  /*bad70*/  LOP3.LUT R4, R27, 0x62, R28, 0xfe, !PT ;  /* 0x000000621b047812 */ /* 0x000fe400078efe1c */
[----:B-1----:R-:W-:-:S02]  /*bad80*/  LEA R8, P3, R3, R0, 0x1 ;  /* 0x0000000003087211 */ /* 0x002fc400078608ff */
[C---:B------:R-:W-:Y:S01]  /*bad90*/  ISETP.LT.AND P5, PT, R5.reuse, c[0x0][0x17c], !P0 ;  /* 0x00005f0005007a0c */ /* 0x040fe200047a1270 */
[----:B------:R-:W-:Y:S01]  /*bada0*/  IMAD R5, R5, c[0x0][0x198], RZ ;  /* 0x0000660005057a24 */ /* 0x000fe200078e02ff */
[----:B------:R-:W-:Y:S01]  /*badb0*/  LEA.HI.X.SX32 R9, R3, R2, 0x1, P3 ;  /* 0x0000000203097211 */ /* 0x000fe200018f0eff */
[----:B------:R-:W-:Y:S01]  /*badc0*/  IMAD R3, R4, c[0x0][0x198], RZ ;  /* 0x0000660004037a24 */ /* 0x000fe200078e02ff */
[----:B------:R-:W-:Y:S02]  /*badd0*/  PRMT R6, R6, 0x7632, R6 ;  /* 0x0000763206067816 */ /* 0x000fe40000000006 */
[----:B------:R-:W-:Y:S02]  /*bade0*/  ISETP.LT.AND P4, PT, R4, c[0x0][0x17c], !P0 ;  /* 0x00005f0004007a0c */ /* 0x000fe40004781270 */
[C---:B------:R-:W-:Y:S01]  /*badf0*/  LEA R4, P3, R5.reuse, R0, 0x1 ;  /* 0x0000000005047211 */ /* 0x040fe200078608ff */
[----:B------:R0:W-:Y:S03]  /*bae00*/  @P6 STG.E.U16 [R8.64], R6 ;  /* 0x0000000608006986 */ /* 0x0001e6000c101508 */
[----:B------:R-:W-:-:S02]  /*bae10*/  LEA.HI.X.SX32 R5, R5, R2, 0x1, P3 ;  /* 0x0000000205057211 */ /* 0x000fc400018f0eff */
[----:B0-----:R-:W-:-:S04]  /*bae20*/  LEA R8, P6, R3, R0, 0x1 ;  /* 0x0000000003087211 */ /* 0x001fc800078c08ff */
[----:B------:R-:W-:Y:S02]  /*bae30*/  LEA.HI.X.SX32 R9, R3, R2, 0x1, P6 ;  /* 0x0000000203097211 */ /* 0x000fe400030f0eff */
[----:B--2---:R-:W-:Y:S01]  /*bae40*/  PRMT R3, R26, 0x7632, R3 ;  /* 0x000076321a037816 */ /* 0x004fe20000000003 */
[----:B------:R0:W-:Y:S04]  /*bae50*/  @P5 STG.E.U16 [R4.64], R26 ;  /* 0x0000001a04005986 */ /* 0x0001e8000c101508 */
[----:B0-----:R-:W2:Y:S01]  /*bae60*/  LDL.LU R26, [R1+0xc] ;  /* 0x00000c00011a7983 */ /* 0x001ea20000300800 */
[----:B------:R-:W-:-:S04]  /*bae70*/  LOP3.LUT R10, R27, 0x64, R28, 0xfe, !PT ;  /* 0x000000641b0a7812 */ /* 0x000fc800078efe1c */
[C---:B------:R-:W-:Y:S01]  /*bae80*/  ISETP.LT.AND P3, PT, R10.reuse, c[0x0][0x17c], !P0 ;  /* 0x00005f000a007a0c */ /* 0x040fe20004761270 */
[----:B------:R-:W-:Y:S01]  /*bae90*/  IMAD R10, R10, c[0x0][0x198], RZ ;  /* 0x000066000a0a7a24 */ /* 0x000fe200078e02ff */
[----:B------:R-:W-:-:S04]  /*baea0*/  LOP3.LUT R6, R27, 0x66, R28, 0xfe, !PT ;  /* 0x000000661b067812 */ /* 0x000fc800078efe1c */
[----:B------:R-:W-:-:S04]  /*baeb0*/  LEA R4, P5, R10, R0, 0x1 ;  /* 0x000000000a047211 */ /* 0x000fc800078a08ff */
[----:B------:R-:W-:Y:S01]  /*baec0*/  LEA.HI.X.SX32 R5, R10, R2, 0x1, P5 ;  /* 0x000000020a057211 */ /* 0x000fe200028f0eff */
[----:B---3--:R0:W-:Y:S01]  /*baed0*/  @P4 STG.E.U16 [R8.64], R24 ;  /* 0x0000001808004986 */ /* 0x0081e2000c101508 */
[C---:B------:R-:W-:Y:S01]  /*baee0*/  IMAD R12, R6.reuse, c[0x0][0x198], RZ ;  /* 0x00006600060c7a24 */ /* 0x040fe200078e02ff */
[----:B------:R-:W-:Y:S02]  /*baef0*/  PRMT R10, R19, 0x7632, R10 ;  /* 0x00007632130a7816 */ /* 0x000fe4000000000a */
[----:B------:R1:W-:Y:S01]  /*baf00*/  @P3 STG.E.U16 [R4.64], R19 ;  /* 0x0000001304003986 */ /* 0x0003e2000c101508 */
[----:B------:R-:W-:Y:S02]  /*baf10*/  ISETP.LT.AND P6, PT, R6, c[0x0][0x17c], !P0 ;  /* 0x00005f0006007a0c */ /* 0x000fe400047c1270 */
[C-C-:B------:R-:W-:Y:S02]  /*baf20*/  LOP3.LUT R14, R27.reuse, 0x6a, R28.reuse, 0xfe, !PT ;  /* 0x0000006a1b0e7812 */ /* 0x140fe400078efe1c */
[----:B0-----:R-:W-:Y:S01]  /*baf30*/  LOP3.LUT R9, R27, 0x68, R28, 0xfe, !PT ;  /* 0x000000681b097812 */ /* 0x001fe200078efe1c */
[----:B-1----:R-:W3:Y:S01]  /*baf40*/  LDL.LU R19, [R1+0x70] ;  /* 0x0000700001137983 */ /* 0x002ee20000300800 */
[----:B------:R-:W-:-:S03]  /*baf50*/  LEA R8, P4, R12, R0, 0x1 ;  /* 0x000000000c087211 */ /* 0x000fc600078808ff */
[C---:B------:R-:W-:Y:S01]  /*baf60*/  IMAD R13, R9.reuse, c[0x0][0x198], RZ ;  /* 0x00006600090d7a24 */ /* 0x040fe200078e02ff */
[----:B------:R-:W-:Y:S01]  /*baf70*/  ISETP.LT.AND P5, PT, R9, c[0x0][0x17c], !P0 ;  /* 0x00005f0009007a0c */ /* 0x000fe200047a1270 */
[----:B------:R-:W5:Y:S01]  /*baf80*/  LDL.LU R20, [R1+0x80] ;  /* 0x0000800001147983 */ /* 0x000f620000300800 */
[----:B------:R-:W-:Y:S01]  /*baf90*/  LEA.HI.X.SX32 R9, R12, R2, 0x1, P4 ;  /* 0x000000020c097211 */ /* 0x000fe200020f0eff */
[C---:B------:R-:W-:Y:S01]  /*bafa0*/  IMAD R16, R14.reuse, c[0x0][0x198], RZ ;  /* 0x000066000e107a24 */ /* 0x040fe200078e02ff */
[----:B------:R-:W-:Y:S01]  /*bafb0*/  ISETP.LT.AND P4, PT, R14, c[0x0][0x17c], !P0 ;  /* 0x00005f000e007a0c */ /* 0x000fe20004781270 */
[----:B------:R-:W3:Y:S01]  /*bafc0*/  LDL.LU R21, [R1+0x1c0] ;  /* 0x0001c00001157983 */ /* 0x000ee20000300800 */
[----:B------:R-:W-:-:S03]  /*bafd0*/  LEA R4, P3, R13, R0, 0x1 ;  /* 0x000000000d047211 */ /* 0x000fc600078608ff */
[----:B------:R0:W-:Y:S01]  /*bafe0*/  @P6 STG.E.U16 [R8.64], R11 ;  /* 0x0000000b08006986 */ /* 0x0001e2000c101508 */
[----:B------:R-:W-:Y:S02]  /*baff0*/  LEA.HI.X.SX32 R5, R13, R2, 0x1, P3 ;  /* 0x000000020d057211 */ /* 0x000fe400018f0eff */
[C-C-:B------:R-:W-:Y:S01]  /*bb000*/  LOP3.LUT R13, R27.reuse, 0x6e, R28.reuse, 0xfe, !PT ;  /* 0x0000006e1b0d7812 */ /* 0x140fe200078efe1c */
[----:B------:R-:W3:Y:S01]  /*bb010*/  LDL.LU R23, [R1+0x90] ;  /* 0x0000900001177983 */ /* 0x000ee20000300800 */
[----:B0-----:R-:W-:Y:S02]  /*bb020*/  LOP3.LUT R9, R27, 0x6c, R28, 0xfe, !PT ;  /* 0x0000006c1b097812 */ /* 0x001fe400078efe1c */
[C---:B------:R-:W-:Y:S02]  /*bb030*/  LEA R8, P6, R16.reuse, R0, 0x1 ;  /* 0x0000000010087211 */ /* 0x040fe400078c08ff */
[C---:B------:R-:W-:Y:S01]  /*bb040*/  ISETP.LT.AND P3, PT, R9.reuse, c[0x0][0x17c], !P0 ;  /* 0x00005f0009007a0c */ /* 0x040fe20004761270 */
[----:B------:R-:W-:Y:S01]  /*bb050*/  IMAD R14, R9, c[0x0][0x198], RZ ;  /* 0x00006600090e7a24 */ /* 0x000fe200078e02ff */
[----:B------:R-:W-:Y:S01]  /*bb060*/  LEA.HI.X.SX32 R9, R16, R2, 0x1, P6 ;  /* 0x0000000210097211 */ /* 0x000fe200030f0eff */
[----:B----4-:R0:W-:Y:S01]  /*bb070*/  @P5 STG.E.U16 [R4.64], R25 ;  /* 0x0000001904005986 */ /* 0x0101e2000c101508 */
[C---:B------:R-:W-:Y:S01]  /*bb080*/  ISETP.LT.AND P6, PT, R13.reuse, c[0x0][0x17c], !P0 ;  /* 0x00005f000d007a0c */ /* 0x040fe200047c1270 */
[----:B------:R-:W-:Y:S01]  /*bb090*/  IMAD R16, R13, c[0x0][0x198], RZ ;  /* 0x000066000d107a24 */ /* 0x000fe200078e02ff */
[----:B------:R-:W-:-:S02]  /*bb0a0*/  PRMT R6, R24, 0x7632, R6 ;  /* 0x0000763218067816 */ /* 0x000fc40000000006 */
[----:B------:R-:W-:Y:S02]  /*bb0b0*/  PRMT R12, R11, 0x7632, R12 ;  /* 0x000076320b0c7816 */ /* 0x000fe4000000000c */
[----:B------:R-:W-:Y:S02]  /*bb0c0*/  PRMT R11, R25, 0x7632, R11 ;  /* 0x00007632190b7816 */ /* 0x000fe4000000000b */
[----:B------:R-:W-:Y:S02]  /*bb0d0*/  LOP3.LUT R17, R27, 0x82, R28, 0xfe, !PT ;  /* 0x000000821b117812 */ /* 0x000fe400078efe1c */
[C---:B0-----:R-:W-:Y:S02]  /*bb0e0*/  LEA R4, P5, R14.reuse, R0, 0x1 ;  /* 0x000000000e047211 */ /* 0x041fe400078a08ff */
[----:B------:R-:W-:Y:S02]  /*bb0f0*/  ISETP.LT.AND P2, PT, R17, c[0x0][0x17c], !P0 ;  /* 0x00005f0011007a0c */ /* 0x000fe40004741270 */
[----:B------:R-:W-:-:S02]  /*bb100*/  LEA.HI.X.SX32 R5, R14, R2, 0x1, P5 ;  /* 0x000000020e057211 */ /* 0x000fc400028f0eff */
[C-C-:B------:R-:W-:Y:S02]  /*bb110*/  LOP3.LUT R17, R27.reuse, 0x72, R28.reuse, 0xfe, !PT ;  /* 0x000000721b117812 */ /* 0x140fe400078efe1c */
[----:B--2---:R-:W-:Y:S01]  /*bb120*/  PRMT R13, R26, 0x7632, R13 ;  /* 0x000076321a0d7816 */ /* 0x004fe2000000000d */
[----:B------:R0:W-:Y:S04]  /*bb130*/  @P4 STG.E.U16 [R8.64], R26 ;  /* 0x0000001a08004986 */ /* 0x0001e8000c101508 */
[----:B0-----:R-:W2:Y:S04]  /*bb140*/  LDL.LU R26, [R1+0x1d0] ;  /* 0x0001d000011a7983 */ /* 0x001ea80000300800 */
[----:B------:R-:W4:Y:S04]  /*bb150*/  LDL.LU R24, [R1+0x1e0] ;  /* 0x0001e00001187983 */ /* 0x000f280000300800 */
[----:B------:R-:W4:Y:S04]  /*bb160*/  LDL.LU R25, [R1+0x1f0] ;  /* 0x0001f00001197983 */ /* 0x000f280000300800 */
[----:B------:R-:W4:Y:S01]  /*bb170*/  LDL.LU R22, [R1+0x60] ;  /* 0x0000600001167983 */ /* 0x000f220000300800 */
[----:B------:R-:W-:-:S02]  /*bb180*/  LOP3.LUT R9, R27, 0x70, R28, 0xfe, !PT ;  /* 0x000000701b097812 */ /* 0x000fc400078efe1c */
[C---:B------:R-:W-:Y:S02]  /*bb190*/  LEA R8, P4, R16.reuse, R0, 0x1 ;  /* 0x0000000010087211 */ /* 0x040fe400078808ff */
[C---:B------:R-:W-:Y:S01]  /*bb1a0*/  ISETP.LT.AND P5, PT, R9.reuse, c[0x0][0x17c], !P0 ;  /* 0x00005f0009007a0c */ /* 0x040fe200047a1270 */
[----:B------:R-:W-:Y:S01]  /*bb1b0*/  IMAD R14, R9, c[0x0][0x198], RZ ;  /* 0x00006600090e7a24 */ /* 0x000fe200078e02ff */
[----:B------:R-:W-:Y:S01]  /*bb1c0*/  LEA.HI.X.SX32 R9, R16, R2, 0x1, P4 ;  /* 0x0000000210097211 */ /* 0x000fe200020f0eff */
[----:B------:R0:W-:Y:S01]  /*bb1d0*/  @P3 STG.E.U16 [R4.64], R15 ;  /* 0x0000000f04003986 */ /* 0x0001e2000c101508 */
[C---:B------:R-:W-:Y:S01]  /*bb1e0*/  IMAD R16, R17.reuse, c[0x0][0x198], RZ ;  /* 0x0000660011107a24 */ /* 0x040fe200078e02ff */
[----:B------:R-:W-:Y:S02]  /*bb1f0*/  ISETP.LT.AND P3, PT, R17, c[0x0][0x17c], !P0 ;  /* 0x00005f0011007a0c */ /* 0x000fe40004761270 */
[----:B------:R1:W-:Y:S01]  /*bb200*/  @P6 STG.E.U16 [R8.64], R7 ;  /* 0x0000000708006986 */ /* 0x0003e2000c101508 */
[----:B------:R-:W-:-:S02]  /*bb210*/  LOP3.LUT R17, R27, 0x76, R28, 0xfe, !PT ;  /* 0x000000761b117812 */ /* 0x000fc400078efe1c */
[-C--:B0-----:R-:W-:Y:S02]  /*bb220*/  LEA R4, P4, R14, R0.reuse, 0x1 ;  /* 0x000000000e047211 */ /* 0x081fe400078808ff */
[----:B-1----:R-:W-:Y:S02]  /*bb230*/  LOP3.LUT R9, R27, 0x74, R28, 0xfe, !PT ;  /* 0x000000741b097812 */ /* 0x002fe400078efe1c */
[----:B------:R-:W-:Y:S02]  /*bb240*/  LEA R8, P6, R16, R0, 0x1 ;  /* 0x0000000010087211 */ /* 0x000fe400078c08ff */
[-C--:B------:R-:W-:Y:S01]  /*bb250*/  LEA.HI.X.SX32 R5, R14, R2.reuse, 0x1, P4 ;  /* 0x000000020e057211 */ /* 0x080fe200020f0eff */
[C---:B------:R-:W-:Y:S01]  /*bb260*/  IMAD R14, R9.reuse, c[0x0][0x198], RZ ;  /* 0x00006600090e7a24 */ /* 0x040fe200078e02ff */
[----:B------:R-:W-:Y:S02]  /*bb270*/  ISETP.LT.AND P4, PT, R9, c[0x0][0x17c], !P0 ;  /* 0x00005f0009007a0c */ /* 0x000fe40004781270 */
[----:B------:R-:W-:Y:S01]  /*bb280*/  LEA.HI.X.SX32 R9, R16, R2, 0x1, P6 ;  /* 0x0000000210097211 */ /* 0x000fe200030f0eff */
[----:B------:R0:W-:Y:S01]  /*bb290*/  @P5 STG.E.U16 [R4.64], R3 ;  /* 0x0000000304005986 */ /* 0x0001e2000c101508 */
[----:B------:R-:W-:-:S03]  /*bb2a0*/  ISETP.LT.AND P5, PT, R17, c[0x0][0x17c], !P0 ;  /* 0x00005f0011007a0c */ /* 0x000fc600047a1270 */
[----:B------:R1:W-:Y:S01]  /*bb2b0*/  @P3 STG.E.U16 [R8.64], R6 ;  /* 0x0000000608003986 */ /* 0x0003e2000c101508 */
[----:B0-----:R-:W-:Y:S01]  /*bb2c0*/  IMAD R3, R17, c[0x0][0x198], RZ ;  /* 0x0000660011037a24 */ /* 0x001fe200078e02ff */
[C---:B------:R-:W-:Y:S02]  /*bb2d0*/  LEA R4, P6, R14.reuse, R0, 0x1 ;  /* 0x000000000e047211 */ /* 0x040fe400078c08ff */
[--C-:B-1----:R-:W-:Y:S02]  /*bb2e0*/  LOP3.LUT R6, R27, 0x78, R28.reuse, 0xfe, !PT ;  /* 0x000000781b067812 */ /* 0x102fe400078efe1c */
[----:B------:R-:W-:Y:S02]  /*bb2f0*/  LEA.HI.X.SX32 R5, R14, R2, 0x1, P6 ;  /* 0x000000020e057211 */ /* 0x000fe400030f0eff */
[----:B------:R-:W-:Y:S02]  /*bb300*/  LEA R8, P3, R3, R0, 0x1 ;  /* 0x0000000003087211 */ /* 0x000fe400078608ff */
[----:B------:R-:W-:-:S02]  /*bb310*/  LOP3.LUT R14, R27, 0x7a, R28, 0xfe, !PT ;  /* 0x0000007a1b0e7812 */ /* 0x000fc400078efe1c */
[C---:B------:R-:W-:Y:S01]  /*bb320*/  ISETP.LT.AND P6, PT, R6.reuse, c[0x0][0x17c], !P0 ;  /* 0x00005f0006007a0c */ /* 0x040fe200047c1270 */
[----:B------:R-:W-:Y:S01]  /*bb330*/  IMAD R6, R6, c[0x0][0x198], RZ ;  /* 0x0000660006067a24 */ /* 0x000fe200078e02ff */
[----:B------:R-:W-:Y:S01]  /*bb340*/  LEA.HI.X.SX32 R9, R3, R2, 0x1, P3 ;  /* 0x0000000203097211 */ /* 0x000fe200018f0eff */
[----:B------:R0:W-:Y:S01]  /*bb350*/  @P4 STG.E.U16 [R4.64], R10 ;  /* 0x0000000a04004986 */ /* 0x0001e2000c101508 */
[C---:B------:R-:W-:Y:S01]  /*bb360*/  IMAD R3, R14.reuse, c[0x0][0x198], RZ ;  /* 0x000066000e037a24 */ /* 0x040fe200078e02ff */
[----:B------:R-:W-:Y:S02]  /*bb370*/  ISETP.LT.AND P3, PT, R14, c[0x0][0x17c], !P0 ;  /* 0x00005f000e007a0c */ /* 0x000fe40004761270 */
[----:B------:R1:W-:Y:S01]  /*bb380*/  @P5 STG.E.U16 [R8.64], R12 ;  /* 0x0000000c08005986 */ /* 0x0003e2000c101508 */
[----:B0-----:R-:W-:Y:S02]  /*bb390*/  LEA R4, P4, R6, R0, 0x1 ;  /* 0x0000000006047211 */ /* 0x001fe400078808ff */
[----:B------:R-:W-:-:S02]  /*bb3a0*/  LOP3.LUT R10, R27, 0x7c, R28, 0xfe, !PT ;  /* 0x0000007c1b0a7812 */ /* 0x000fc400078efe1c */
[C---:B-1----:R-:W-:Y:S02]  /*bb3b0*/  LEA R8, P5, R3.reuse, R0, 0x1 ;  /* 0x0000000003087211 */ /* 0x042fe400078a08ff */
[-C--:B------:R-:W-:Y:S02]  /*bb3c0*/  LEA.HI.X.SX32 R5, R6, R2.reuse, 0x1, P4 ;  /* 0x0000000206057211 */ /* 0x080fe400020f0eff */
[----:B------:R-:W-:Y:S01]  /*bb3d0*/  LEA.HI.X.SX32 R9, R3, R2, 0x1, P5 ;  /* 0x0000000203097211 */ /* 0x000fe200028f0eff */
[C---:B------:R-:W-:Y:S02]  /*bb3e0*/  IMAD R3, R10.reuse, c[0x0][0x198], RZ ;  /* 0x000066000a037a24 */ /* 0x040fe400078e02ff */
[----:B------:R0:W-:Y:S01]  /*bb3f0*/  @P6 STG.E.U16 [R4.64], R11 ;  /* 0x0000000b04006986 */ /* 0x0001e2000c101508 */
[----:B------:R-:W-:-:S03]  /*bb400*/  ISETP.LT.AND P4, PT, R10, c[0x0][0x17c], !P0 ;  /* 0x00005f000a007a0c */ /* 0x000fc60004781270 */
[----:B------:R1:W-:Y:S01]  /*bb410*/  @P3 STG.E.U16 [R8.64], R13 ;  /* 0x0000000d08003986 */ /* 0x0003e2000c101508 */
[--C-:B0-----:R-:W-:Y:S02]  /*bb420*/  LOP3.LUT R5, R27, 0x7e, R28.reuse, 0xfe, !PT ;  /* 0x0000007e1b057812 */ /* 0x101fe400078efe1c */
[----:B------:R-:W-:Y:S02]  /*bb430*/  LEA R4, P3, R3, R0, 0x1 ;  /* 0x0000000003047211 */ /* 0x000fe400078608ff */
[----:B-1----:R-:W-:Y:S01]  /*bb440*/  LOP3.LUT R8, R27, 0x80, R28, 0xfe, !PT ;  /* 0x000000801b087812 */ /* 0x002fe200078efe1c */
[C---:B------:R-:W-:Y:S01]  /*bb450*/  IMAD R9, R5.reuse, c[0x0][0x198], RZ ;  /* 0x0000660005097a24 */ /* 0x040fe200078e02ff */
[----:B------:R-:W-:Y:S02]  /*bb460*/  ISETP.LT.AND P5, PT, R5, c[0x0][0x17c], !P0 ;  /* 0x00005f0005007a0c */ /* 0x000fe400047a1270 */
[----:B------:R-:W-:Y:S01]  /*bb470*/  LEA.HI.X.SX32 R5, R3, R2, 0x1, P3 ;  /* 0x0000000203057211 */ /* 0x000fe200018f0eff */
[----:B------:R-:W-:Y:S01]  /*bb480*/  IMAD R3, R8, c[0x0][0x198], RZ ;  /* 0x0000660008037a24 */ /* 0x000fe200078e02ff */
[----:B------:R-:W-:-:S02]  /*bb490*/  PRMT R6, R15, 0x7632, R6 ;  /* 0x000076320f067816 */ /* 0x000fc40000000006 */
[----:B------:R-:W-:Y:S02]  /*bb4a0*/  ISETP.LT.AND P3, PT, R8, c[0x0][0x17c], !P0 ;  /* 0x00005f0008007a0c */ /* 0x000fe40004761270 */
[C---:B------:R-:W-:Y:S01]  /*bb4b0*/  LEA R8, P6, R9.reuse, R0, 0x1 ;  /* 0x0000000009087211 */ /* 0x040fe200078c08ff */
[----:B------:R0:W-:Y:S01]  /*bb4c0*/  @P4 STG.E.U16 [R4.64], R6 ;  /* 0x0000000604004986 */ /* 0x0001e2000c101508 */
[----:B------:R-:W-:Y:S02]  /*bb4d0*/  IMAD.MOV.U32 R18, RZ, RZ, c[0x0][0x198] ;  /* 0x00006600ff127624 */ /* 0x000fe400078e00ff */
[----:B------:R-:W-:Y:S02]  /*bb4e0*/  LEA.HI.X.SX32 R9, R9, R2, 0x1, P6 ;  /* 0x0000000209097211 */ /* 0x000fe400030f0eff */
[----:B0-----:R-:W-:Y:S02]  /*bb4f0*/  LEA R4, P6, R3, R0, 0x1 ;  /* 0x0000000003047211 */ /* 0x001fe400078c08ff */
[----:B------:R-:W-:Y:S01]  /*bb500*/  PRMT R6, R7, 0x7632, R6 ;  /* 0x0000763207067816 */ /* 0x000fe20000000006 */
[----:B------:R-:W-:Y:S01]  /*bb510*/  IMAD R7, R18, 0x2, R3 ;  /* 0x0000000212077824 */ /* 0x000fe200078e0203 */
[----:B------:R-:W-:-:S03]  /*bb520*/  LEA.HI.X.SX32 R5, R3, R2, 0x1, P6 ;  /* 0x0000000203057211 */ /* 0x000fc600030f0eff */
[----:B------:R0:W-:Y:S01]  /*bb530*/  @P5 STG.E.U16 [R8.64], R6 ;  /* 0x0000000608005986 */ /* 0x0001e2000c101508 */
[----:B------:R-:W-:-:S03]  /*bb540*/  LOP3.LUT R3, R27, 0x8a, R28, 0xfe, !PT ;  /* 0x0000008a1b037812 */ /* 0x000fc600078efe1c */
[----:B---3--:R1:W-:Y:S01]  /*bb550*/  @P3 STG.E.U16 [R4.64], R19 ;  /* 0x0000001304003986 */ /* 0x0083e2000c101508 */
[----:B------:R-:W-:Y:S02]  /*bb560*/  LOP3.LUT R10, R27, 0x86, R28, 0xfe, !PT ;  /* 0x000000861b0a7812 */ /* 0x000fe400078efe1c */
[----:B------:R-:W-:Y:S02]  /*bb570*/  ISETP.LT.AND P3, PT, R3, c[0x0][0x17c], !P0 ;  /* 0x00005f0003007a0c */ /* 0x000fe40004761270 */
[----:B0-----:R-:W-:Y:S01]  /*bb580*/  LEA R6, P6, R7, R0, 0x1 ;  /* 0x0000000007067211 */ /* 0x001fe200078c08ff */
[----:B-1----:R-:W-:-:S03]  /*bb590*/  IMAD R5, R18, 0x2, R7 ;  /* 0x0000000212057824 */ /* 0x002fc600078e0207 */
[----:B------:R-:W-:Y:S02]  /*bb5a0*/  LEA.HI.X.SX32 R7, R7, R2, 0x1, P6 ;  /* 0x0000000207077211 */ /* 0x000fe400030f0eff */
[--C-:B------:R-:W-:Y:S01]  /*bb5b0*/  LOP3.LUT R8, R27, 0x8c, R28.reuse, 0xfe, !PT ;  /* 0x0000008c1b087812 */ /* 0x100fe200078efe1c */
[----:B------:R-:W-:Y:S01]  /*bb5c0*/  IMAD R3, R18, 0x2, R5 ;  /* 0x0000000212037824 */ /* 0x000fe200078e0205 */
[----:B------:R-:W-:Y:S02]  /*bb5d0*/  LEA R4, P6, R5, R0, 0x1 ;  /* 0x0000000005047211 */ /* 0x000fe400078c08ff */
[----:B------:R-:W-:Y:S01]  /*bb5e0*/  ISETP.LT.AND P4, PT, R10, c[0x0][0x17c], !P0 ;  /* 0x00005f000a007a0c */ /* 0x000fe20004781270 */
[----:B-----5:R0:W-:Y:S01]  /*bb5f0*/  @P2 STG.E.U16 [R6.64], R20 ;  /* 0x0000001406002986 */ /* 0x0201e2000c101508 */
[----:B------:R-:W-:Y:S02]  /*bb600*/  LOP3.LUT R10, R27, 0x88, R28, 0xfe, !PT ;  /* 0x000000881b0a7812 */ /* 0x000fe400078efe1c */
[----:B------:R-:W-:Y:S01]  /*bb610*/  LEA.HI.X.SX32 R5, R5, R2, 0x1, P6 ;  /* 0x0000000205057211 */ /* 0x000fe200030f0eff */
[----:B------:R-:W-:Y:S01]  /*bb620*/  IMAD R9, R18, 0x2, R3 ;  /* 0x0000000212097824 */ /* 0x000fe200078e0203 */
[----:B------:R-:W-:-:S02]  /*bb630*/  ISETP.LT.AND P2, PT, R8, c[0x0][0x17c], !P0 ;  /* 0x00005f0008007a0c */ /* 0x000fc40004741270 */
[----:B------:R-:W-:Y:S02]  /*bb640*/  LOP3.LUT R8, R27, 0x8e, R28, 0xfe, !PT ;  /* 0x0000008e1b087812 */ /* 0x000fe400078efe1c */
[----:B------:R-:W-:Y:S02]  /*bb650*/  ISETP.LT.AND P5, PT, R10, c[0x0][0x17c], !P0 ;  /* 0x00005f000a007a0c */ /* 0x000fe400047a1270 */
[C---:B0-----:R-:W-:Y:S01]  /*bb660*/  LEA R6, P6, R3.reuse, R0, 0x1 ;  /* 0x0000000003067211 */ /* 0x041fe200078c08ff */
[----:B------:R0:W-:Y:S01]  /*bb670*/  @P1 STG.E.U16 [R4.64], R21 ;  /* 0x0000001504001986 */ /* 0x0001e2000c101508 */
[----:B------:R-:W-:Y:S02]  /*bb680*/  ISETP.LT.AND P1, PT, R8, c[0x0][0x17c], !P0 ;  /* 0x00005f0008007a0c */ /* 0x000fe40004721270 */
[----:B------:R-:W-:Y:S01]  /*bb690*/  LEA.HI.X.SX32 R7, R3, R2, 0x1, P6 ;  /* 0x0000000203077211 */ /* 0x000fe200030f0eff */
[----:B------:R-:W-:Y:S01]  /*bb6a0*/  IMAD R3, R18, 0x2, R9 ;  /* 0x0000000212037824 */ /* 0x000fe200078e0209 */
[----:B------:R-:W-:-:S03]  /*bb6b0*/  LEA R8, P6, R9, R0, 0x1 ;  /* 0x0000000009087211 */ /* 0x000fc600078c08ff */
[----:B------:R1:W-:Y:S01]  /*bb6c0*/  @P4 STG.E.U16 [R6.64], R23 ;  /* 0x0000001706004986 */ /* 0x0003e2000c101508 */
[----:B------:R-:W-:Y:S02]  /*bb6d0*/  LEA.HI.X.SX32 R9, R9, R2, 0x1, P6 ;  /* 0x0000000209097211 */ /* 0x000fe400030f0eff */
[----:B0-----:R-:W-:Y:S01]  /*bb6e0*/  LOP3.LUT R4, R27, 0x90, R28, 0xfe, !PT ;  /* 0x000000901b047812 */ /* 0x001fe200078efe1c */
[----:B------:R-:W-:-:S03]  /*bb6f0*/  IMAD R5, R18, 0x2, R3 ;  /* 0x0000000212057824 */ /* 0x000fc600078e0203 */
[----:B------:R-:W-:Y:S02]  /*bb700*/  ISETP.LT.AND P4, PT, R4, c[0x0][0x17c], !P0 ;  /* 0x00005f0004007a0c */ /* 0x000fe40004781270 */
[----:B------:R-:W-:Y:S02]  /*bb710*/  LOP3.LUT R4, R27, 0x92, R28, 0xfe, !PT ;  /* 0x000000921b047812 */ /* 0x000fe400078efe1c */
[----:B-1----:R-:W-:-:S04]  /*bb720*/  LEA R6, P6, R3, R0, 0x1 ;  /* 0x0000000003067211 */ /* 0x002fc800078c08ff */
[----:B------:R-:W-:Y:S02]  /*bb730*/  LEA.HI.X.SX32 R7, R3, R2, 0x1, P6 ;  /* 0x0000000203077211 */ /* 0x000fe400030f0eff */
[--C-:B------:R-:W-:Y:S01]  /*bb740*/  LOP3.LUT R3, R27, 0x94, R28.reuse, 0xfe, !PT ;  /* 0x000000941b037812 */ /* 0x100fe200078efe1c */
[----:B--2---:R0:W-:Y:S01]  /*bb750*/  @P5 STG.E.U16 [R8.64], R26 ;  /* 0x0000001a08005986 */ /* 0x0041e2000c101508 */
[----:B------:R-:W-:Y:S02]  /*bb760*/  ISETP.LT.AND P5, PT, R4, c[0x0][0x17c], !P0 ;  /* 0x00005f0004007a0c */ /* 0x000fe400047a1270 */
[----:B------:R-:W-:Y:S01]  /*bb770*/  LEA R4, P6, R5, R0, 0x1 ;  /* 0x0000000005047211 */ /* 0x000fe200078c08ff */
[----:B----4-:R1:W-:Y:S01]  /*bb780*/  @P3 STG.E.U16 [R6.64], R24 ;  /* 0x0000001806003986 */ /* 0x0103e2000c101508 */
[----:B------:R-:W-:Y:S02]  /*bb790*/  ISETP.LT.AND P3, PT, R3, c[0x0][0x17c], !P0 ;  /* 0x00005f0003007a0c */ /* 0x000fe40004761270 */
[----:B------:R-:W-:Y:S01]  /*bb7a0*/  LOP3.LUT R3, R27, 0x96, R28, 0xfe, !PT ;  /* 0x000000961b037812 */ /* 0x000fe200078efe1c */
[----:B0-----:R-:W-:Y:S01]  /*bb7b0*/  IMAD R8, R18, 0x2, R5 ;  /* 0x0000000212087824 */ /* 0x001fe200078e0205 */
[----:B------:R-:W-:-:S04]  /*bb7c0*/  LEA.HI.X.SX32 R5, R5, R2, 0x1, P6 ;  /* 0x0000000205057211 */ /* 0x000fc800030f0eff */
[----:B-1----:R-:W-:Y:S01]  /*bb7d0*/  LEA R6, P6, R8, R0, 0x1 ;  /* 0x0000000008067211 */ /* 0x002fe200078c08ff */
[----:B------:R-:W-:Y:S01]  /*bb7e0*/  @P2 STG.E.U16 [R4.64], R25 ;  /* 0x0000001904002986 */ /* 0x000fe2000c101508 */
[----:B------:R-:W-:Y:S01]  /*bb7f0*/  ISETP.LT.AND P2, PT, R3, c[0x0][0x17c], !P0 ;  /* 0x00005f0003007a0c */ /* 0x000fe20004741270 */
[----:B------:R-:W-:Y:S01]  /*bb800*/  IMAD R3, R18, 0x2, R8 ;  /* 0x0000000212037824 */ /* 0x000fe200078e0208 */
[----:B------:R-:W-:-:S05]  /*bb810*/  LEA.HI.X.SX32 R7, R8, R2, 0x1, P6 ;  /* 0x0000000208077211 */ /* 0x000fca00030f0eff */
[----:B------:R0:W-:Y:S01]  /*bb820*/  @P1 STG.E.U16 [R6.64], R22 ;  /* 0x0000001606001986 */ /* 0x0001e2000c101508 */
[----:B------:R-:W-:Y:S02]  /*bb830*/  PRMT R9, R19, 0x7632, R9 ;  /* 0x0000763213097816 */ /* 0x000fe40000000009 */
[----:B0-----:R-:W-:-:S04]  /*bb840*/  LEA R6, P6, R3, R0, 0x1 ;  /* 0x0000000003067211 */ /* 0x001fc800078c08ff */
[----:B------:R-:W-:-:S05]  /*bb850*/  LEA.HI.X.SX32 R7, R3, R2, 0x1, P6 ;  /* 0x0000000203077211 */ /* 0x000fca00030f0eff */
[----:B------:R0:W-:Y:S02]  /*bb860*/  @P4 STG.E.U16 [R6.64], R9 ;  /* 0x0000000906004986 */ /* 0x0001e4000c101508 */
[----:B0-----:R-:W-:Y:S02]  /*bb870*/  PRMT R9, R26, 0x7632, R9 ;  /* 0x000076321a097816 */ /* 0x001fe40000000009 */
[----:B------:R-:W2:Y:S01]  /*bb880*/  LDL R26, [R1+0x74] ;  /* 0x00007400011a7983 */ /* 0x000ea20000100800 */
[----:B------:R-:W-:Y:S01]  /*bb890*/  LOP3.LUT R4, R27, 0x98, R28, 0xfe, !PT ;  /* 0x000000981b047812 */ /* 0x000fe200078efe1c */
[----:B------:R-:W-:-:S03]  /*bb8a0*/  IMAD R5, R18, 0x2, R3 ;  /* 0x0000000212057824 */ /* 0x000fc600078e0203 */
[----:B------:R-:W-:Y:S02]  /*bb8b0*/  ISETP.LT.AND P1, PT, R4, c[0x0][0x17c], !P0 ;  /* 0x00005f0004007a0c */ /* 0x000fe40004721270 */
[C---:B------:R-:W-:Y:S01]  /*bb8c0*/  LEA R4, P6, R5.reuse, R0, 0x1 ;  /* 0x0000000005047211 */ /* 0x040fe200078c08ff */
[----:B------:R-:W-:Y:S01]  /*bb8d0*/  IMAD R8, R18, 0x2, R5 ;  /* 0x0000000212087824 */ /* 0x000fe200078e0205 */
[----:B------:R-:W-:Y:S02]  /*bb8e0*/  PRMT R3, R20, 0x7632, R3 ;  /* 0x0000763214037816 */ /* 0x000fe40000000003 */
[----:B------:R-:W-:Y:S02]  /*bb8f0*/  LEA.HI.X.SX32 R5, R5, R2, 0x1, P6 ;  /* 0x0000000205057211 */ /* 0x000fe400030f0eff */
[----:B------:R-:W-:-:S03]  /*bb900*/  LEA R6, P6, R8, R0, 0x1 ;  /* 0x0000000008067211 */ /* 0x000fc600078c08ff */
[----:B------:R0:W-:Y:S01]  /*bb910*/  @P5 STG.E.U16 [R4.64], R3 ;  /* 0x0000000304005986 */ /* 0x0001e2000c101508 */
[----:B------:R-:W-:Y:S02]  /*bb920*/  LEA.HI.X.SX32 R7, R8, R2, 0x1, P6 ;  /* 0x0000000208077211 */ /* 0x000fe400030f0eff */
[----:B0-----:R-:W-:Y:S01]  /*bb930*/  LOP3.LUT R4, R27, 0x9c, R28, 0xfe, !PT ;  /* 0x0000009c1b047812 */ /* 0x001fe200078efe1c */
[----:B------:R-:W-:Y:S01]  /*bb940*/  IMAD R3, R18, 0x2, R8 ;  /* 0x0000000212037824 */ /* 0x000fe200078e0208 */
[----:B------:R-:W-:Y:S02]  /*bb950*/  PRMT R5, R21, 0x7632, R5 ;  /* 0x0000763215057816 */ /* 0x000fe40000000005 */
[----:B------:R-:W-:Y:S02]  /*bb960*/  ISETP.LT.AND P5, PT, R4, c[0x0][0x17c], !P0 ;  /* 0x00005f0004007a0c */ /* 0x000fe400047a1270 */
[----:B------:R-:W-:Y:S01]  /*bb970*/  LEA R4, P6, R3, R0, 0x1 ;  /* 0x0000000003047211 */ /* 0x000fe200078c08ff */
[----:B------:R0:W-:Y:S01]  /*bb980*/  @P3 STG.E.U16 [R6.64], R5 ;  /* 0x0000000506003986 */ /* 0x0001e2000c101508 */
[----:B------:R-:W-:-:S02]  /*bb990*/  LOP3.LUT R10, R27, 0x9a, R28, 0xfe, !PT ;  /* 0x0000009a1b0a7812 */ /* 0x000fc400078efe1c */
[----:B------:R-:W-:Y:S02]  /*bb9a0*/  LOP3.LUT R8, R27, 0x9e, R28, 0xfe, !PT ;  /* 0x0000009e1b087812 */ /* 0x000fe400078efe1c */
[----:B------:R-:W-:Y:S02]  /*bb9b0*/  ISETP.LT.AND P4, PT, R10, c[0x0][0x17c], !P0 ;  /* 0x00005f000a007a0c */ /* 0x000fe40004781270 */
[----:B0-----:R-:W-:Y:S01]  /*bb9c0*/  LEA.HI.X.SX32 R5, R3, R2, 0x1, P6 ;  /* 0x0000000203057211 */ /* 0x001fe200030f0eff */
[----:B------:R-:W-:Y:S01]  /*bb9d0*/  IMAD R3, R18, 0x2, R3 ;  /* 0x0000000212037824 */ /* 0x000fe200078e0203 */
[----:B------:R-:W-:Y:S02]  /*bb9e0*/  PRMT R6, R23, 0x7632, R6 ;  /* 0x0000763217067816 */ /* 0x000fe40000000006 */
[----:B------:R-:W-:Y:S01]  /*bb9f0*/  LOP3.LUT R7, R27, 0xa0, R28, 0xfe, !PT ;  /* 0x000000a01b077812 */ /* 0x000fe200078efe1c */
[----:B------:R-:W3:Y:S04]  /*bba00*/  LDL R23, [R1+0x84] ;  /* 0x0000840001177983 */ /* 0x000ee80000100800 */
[----:B------:R0:W-:Y:S01]  /*bba10*/  @P2 STG.E.U16 [R4.64], R6 ;  /* 0x0000000604002986 */ /* 0x0001e2000c101508 */
[----:B------:R-:W-:-:S02]  /*bba20*/  ISETP.LT.AND P2, PT, R7, c[0x0][0x17c], !P0 ;  /* 0x00005f0007007a0c */ /* 0x000fc40004741270 */
[----:B------:R-:W-:Y:S02]  /*bba30*/  ISETP.LT.AND P3, PT, R8, c[0x0][0x17c], !P0 ;  /* 0x00005f0008007a0c */ /* 0x000fe40004761270 */
[----:B0-----:R-:W-:Y:S01]  /*bba40*/  LEA R6, P6, R3, R0, 0x1 ;  /* 0x0000000003067211 */ /* 0x001fe200078c08ff */
[----:B------:R-:W-:-:S03]  /*bba50*/  IMAD R5, R18, 0x2, R3 ;  /* 0x0000000212057824 */ /* 0x000fc600078e0203 */
[----:B------:R-:W-:Y:S02]  /*bba60*/  LEA.HI.X.SX32 R7, R3, R2, 0x1, P6 ;  /* 0x0000000203077211 */ /* 0x000fe400030f0eff */
[C---:B------:R-:W-:Y:S01]  /*bba70*/  LEA R4, P6, R5.reuse, R0, 0x1 ;  /* 0x0000000005047211 */ /* 0x040fe200078c08ff */
[----:B------:R-:W-:Y:S01]  /*bba80*/  IMAD R8, R18, 0x2, R5 ;  /* 0x0000000212087824 */ /* 0x000fe200078e0205 */
[----:B------:R-:W-:Y:S02]  /*bba90*/  PRMT R3, R24, 0x7632, R3 ;  /* 0x0000763218037816 */ /* 0x000fe40000000003 */
[----:B------:R-:W-:Y:S01]  /*bbaa0*/  LEA.HI.X.SX32 R5, R5, R2, 0x1, P6 ;  /* 0x0000000205057211 */ /* 0x000fe200030f0eff */
[----:B------:R0:W-:Y:S04]  /*bbab0*/  @P1 STG.E.U16 [R6.64], R9 ;  /* 0x0000000906001986 */ /* 0x0001e8000c101508 */
[----:B------:R1:W-:Y:S01]  /*bbac0*/  @P4 STG.E.U16 [R4.64], R3 ;  /* 0x0000000304004986 */ /* 0x0003e2000c101508 */
[----:B------:R-:W-:-:S03]  /*bbad0*/  LOP3.LUT R10, R27, 0xa2, R28, 0xfe, !PT ;  /* 0x000000a21b0a7812 */ /* 0x000fc600078efe1c */
[----:B------:R-:W4:Y:S01]  /*bbae0*/  LDL R24, [R1+0x1c4] ;  /* 0x0001c40001187983 */ /* 0x000f220000100800 */
[----:B0-----:R-:W-:Y:S02]  /*bbaf0*/  LEA R6, P6, R8, R0, 0x1 ;  /* 0x0000000008067211 */ /* 0x001fe400078c08ff */
[----:B-1----:R-:W-:Y:S01]  /*bbb00*/  LOP3.LUT R3, R27, 0xa4, R28, 0xfe, !PT ;  /* 0x000000a41b037812 */ /* 0x002fe200078efe1c */
[----:B------:R-:W-:Y:S01]  /*bbb10*/  IMAD R4, R18, 0x2, R8 ;  /* 0x0000000212047824 */ /* 0x000fe200078e0208 */
[----:B------:R-:W-:Y:S02]  /*bbb20*/  LEA.HI.X.SX32 R7, R8, R2, 0x1, P6 ;  /* 0x0000000208077211 */ /* 0x000fe400030f0eff */
[----:B------:R-:W-:Y:S02]  /*bbb30*/  PRMT R5, R25, 0x7632, R5 ;  /* 0x0000763219057816 */ /* 0x000fe40000000005 */
[----:B------:R-:W-:Y:S01]  /*bbb40*/  ISETP.LT.AND P4, PT, R3, c[0x0][0x17c], !P0 ;  /* 0x00005f0003007a0c */ /* 0x000fe20004781270 */
[----:B------:R-:W-:Y:S01]  /*bbb50*/  IMAD R3, R18, 0x2, R4 ;  /* 0x0000000212037824 */ /* 0x000fe200078e0204 */
[C---:B------:R-:W-:Y:S01]  /*bbb60*/  LEA R8, P6, R4.reuse, R0, 0x1 ;  /* 0x0000000004087211 */ /* 0x040fe200078c08ff */
[----:B------:R0:W-:Y:S03]  /*bbb70*/  @P5 STG.E.U16 [R6.64], R5 ;  /* 0x0000000506005986 */ /* 0x0001e6000c101508 */
[----:B------:R-:W-:Y:S01]  /*bbb80*/  LEA.HI.X.SX32 R9, R4, R2, 0x1, P6 ;  /* 0x0000000204097211 */ /* 0x000fe200030f0eff */
[----:B------:R-:W5:Y:S01]  /*bbb90*/  LDL R25, [R1+0x1d4] ;  /* 0x0001d40001197983 */ /* 0x000f620000100800 */
[----:B------:R-:W-:-:S02]  /*bbba0*/  LEA R4, P6, R3, R0, 0x1 ;  /* 0x0000000003047211 */ /* 0x000fc400078c08ff */
[----:B0-----:R-:W-:Y:S01]  /*bbbb0*/  LOP3.LUT R5, R27, 0xa6, R28, 0xfe, !PT ;  /* 0x000000a61b057812 */ /* 0x001fe200078efe1c */
[----:B------:R-:W-:Y:S01]  /*bbbc0*/  IMAD R7, R18, 0x2, R3 ;  /* 0x0000000212077824 */ /* 0x000fe200078e0203 */
[----:B------:R-:W-:Y:S02]  /*bbbd0*/  PRMT R6, R22, 0x7632, R6 ;  /* 0x0000763216067816 */ /* 0x000fe40000000006 */
[----:B------:R-:W-:Y:S02]  /*bbbe0*/  ISETP.LT.AND P5, PT, R5, c[0x0][0x17c], !P0 ;  /* 0x00005f0005007a0c */ /* 0x000fe400047a1270 */
[----:B------:R-:W-:Y:S01]  /*bbbf0*/  LEA.HI.X.SX32 R5, R3, R2, 0x1, P6 ;  /* 0x0000000203057211 */ /* 0x000fe200030f0eff */
[----:B------:R-:W-:Y:S01]  /*bbc00*/  IMAD R3, R18, 0x2, R7 ;  /* 0x0000000212037824 */ /* 0x000fe200078e0207 */
[----:B------:R0:W-:Y:S01]  /*bbc10*/  @P3 STG.E.U16 [R8.64], R6 ;  /* 0x0000000608003986 */ /* 0x0001e2000c101508 */
[----:B------:R-:W-:Y:S02]  /*bbc20*/  ISETP.LT.AND P1, PT, R10, c[0x0][0x17c], !P0 ;  /* 0x00005f000a007a0c */ /* 0x000fe40004721270 */
[----:B0-----:R-:W-:-:S04]  /*bbc30*/  LEA R6, P3, R7, R0, 0x1 ;  /* 0x0000000007067211 */ /* 0x001fc800078608ff */
[----:B------:R-:W-:Y:S02]  /*bbc40*/  LEA.HI.X.SX32 R7, R7, R2, 0x1, P3 ;  /* 0x0000000207077211 */ /* 0x000fe400018f0eff */
[----:B------:R-:W-:-:S04]  /*bbc50*/  LEA R8, P3, R3, R0, 0x1 ;  /* 0x0000000003087211 */ /* 0x000fc800078608ff */
[----:B------:R-:W-:Y:S01]  /*bbc60*/  LEA.HI.X.SX32 R9, R3, R2, 0x1, P3 ;  /* 0x0000000203097211 */ /* 0x000fe200018f0eff */
[----:B--2---:R0:W-:Y:S02]  /*bbc70*/  @P2 STG.E.U16 [R4.64], R26 ;  /* 0x0000001a04002986 */ /* 0x0041e4000c101508 */
[C---:B0-----:R-:W-:Y:S01]  /*bbc80*/  IMAD R4, R18.reuse, 0x2, R3 ;  /* 0x0000000212047824 */ /* 0x041fe200078e0203 */
[----:B------:R-:W-:Y:S02]  /*bbc90*/  LOP3.LUT R5, R27, 0xa8, R28, 0xfe, !PT ;  /* 0x000000a81b057812 */ /* 0x000fe400078efe1c */
[----:B------:R-:W2:Y:S01]  /*bbca0*/  LDL.LU R27, [R1+0x34fc] ;  /* 0x0034fc00011b7983 */ /* 0x000ea20000300800 */
[----:B------:R-:W-:Y:S01]  /*bbcb0*/  IMAD R26, R18, 0x2, R4 ;  /* 0x00000002121a7824 */ /* 0x000fe200078e0204 */
[C---:B------:R-:W-:Y:S02]  /*bbcc0*/  LEA R10, P6, R4.reuse, R0, 0x1 ;  /* 0x00000000040a7211 */ /* 0x040fe400078c08ff */
[----:B------:R0:W-:Y:S02]  /*bbcd0*/  STL [R1+0x34f4], R0 ;  /* 0x0034f40001007387 */ /* 0x0001e40000100800 */
[----:B------:R-:W-:-:S02]  /*bbce0*/  LEA.HI.X.SX32 R11, R4, R2, 0x1, P6 ;  /* 0x00000002040b7211 */ /* 0x000fc400030f0eff */
[----:B------:R-:W-:Y:S02]  /*bbcf0*/  LEA R4, P3, R26, R0, 0x1 ;  /* 0x000000001a047211 */ /* 0x000fe400078608ff */
[----:B0-----:R-:W5:Y:S01]  /*bbd00*/  LDL.LU R0, [R1+0x5c0] ;  /* 0x0005c00001007983 */ /* 0x001f620000300800 */
[----:B------:R-:W-:-:S03]  /*bbd10*/  ISETP.LT.AND P2, PT, R5, c[0x0][0x17c], !P0 ;  /* 0x00005f0005007a0c */ /* 0x000fc60004741270 */
[----:B------:R-:W-:Y:S01]  /*bbd20*/  STL [R1+0x34f8], R2 ;  /* 0x0034f80201007387 */ /* 0x000fe20000100800 */
[----:B------:R-:W-:-:S03]  /*bbd30*/  LEA.HI.X.SX32 R5, R26, R2, 0x1, P3 ;  /* 0x000000021a057211 */ /* 0x000fc600018f0eff */
[----:B---3--:R5:W-:Y:S04]  /*bbd40*/  @P1 STG.E.U16 [R6.64], R23 ;  /* 0x0000001706001986 */ /* 0x008be8000c101508 */
[----:B----4-:R-:W-:Y:S04]  /*bbd50*/  @P4 STG.E.U16 [R8.64], R24 ;  /* 0x0000001808004986 */ /* 0x010fe8000c101508 */
[----:B--2---:R0:W-:Y:S01]  /*bbd60*/  @P5 STG.E.U16 [R10.64], R27 ;  /* 0x0000001b0a005986 */ /* 0x0041e2000c101508 */
[C-C-:B-----5:R-:W-:Y:S02]  /*bbd70*/  LOP3.LUT R23, R0.reuse, 0xb8, R28.reuse, 0xfe, !PT ;  /* 0x000000b800177812 */ /* 0x160fe400078efe1c */
[----:B------:R-:W-:-:S03]  /*bbd80*/  LOP3.LUT R19, R0, 0xbc, R28, 0xfe, !PT ;  /* 0x000000bc00137812 */ /* 0x000fc600078efe1c */
[----:B------:R-:W-:Y:S04]  /*bbd90*/  STL [R1+0x34f0], R23 ;  /* 0x0034f01701007387 */ /* 0x000fe80000100800 */
[----:B------:R1:W-:Y:S01]  /*bbda0*/  STL [R1+0x34ec], R19 ;  /* 0x0034ec1301007387 */ /* 0x0003e20000100800 */
[----:B0-----:R-:W-:Y:S02]  /*bbdb0*/  LOP3.LUT R27, R0, 0xaa, R28, 0xfe, !PT ;  /* 0x000000aa001b7812 */ /* 0x001fe400078efe1c */
[----:B-1----:R-:W-:-:S04]  /*bbdc0*/  SHF.R.U32.HI R19, RZ, 0x5, R29 ;  /* 0x00000005ff137819 */ /* 0x002fc8000001161d */
[----:B------:R-:W-:Y:S01]  /*bbdd0*/  SGXT.U32 R19, R19, 0x1 ;  /* 0x000000011313781a */ /* 0x000fe20000000000 */
[----:B------:R0:W-:Y:S01]  /*bbde0*/  @P2 STG.E.U16 [R4.64], R25 ;  /* 0x0000001904002986 */ /* 0x0001e2000c101508 */
[C-C-:B------:R-:W-:Y:S02]  /*bbdf0*/  LOP3.LUT R14, R0.reuse, 0xac, R28.reuse, 0xfe, !PT ;  /* 0x000000ac000e7812 */ /* 0x140fe400078efe1c */
[C---:B------:R-:W-:Y:S02]  /*bbe00*/  LOP3.LUT R23, R0.reuse, 0xdc, R19, 0xfe, !PT ;  /* 0x000000dc00177812 */ /* 0x040fe400078efe13 */
[C-C-:B------:R-:W-:Y:S02]  /*bbe10*/  LOP3.LUT R15, R0.reuse, 0xae, R28.reuse, 0xfe, !PT ;  /* 0x000000ae000f7812 */ /* 0x140fe400078efe1c */
[C-C-:B------:R-:W-:Y:S02]  /*bbe20*/  LOP3.LUT R16, R0.reuse, 0xb0, R28.reuse, 0xfe, !PT ;  /* 0x000000b000107812 */ /* 0x140fe400078efe1c */
[----:B------:R-:W-:-:S02]  /*bbe30*/  LOP3.LUT R17, R0, 0xb2, R28, 0xfe, !PT ;  /* 0x000000b200117812 */ /* 0x000fc400078efe1c */
[C-C-:B------:R-:W-:Y:S02]  /*bbe40*/  LOP3.LUT R24, R0.reuse, 0xb4, R28.reuse, 0xfe, !PT ;  /* 0x000000b400187812 */ /* 0x140fe400078efe1c */
[C-C-:B0-----:R-:W-:Y:S02]  /*bbe50*/  LOP3.LUT R25, R0.reuse, 0xb6, R28.reuse, 0xfe, !PT ;  /* 0x000000b600197812 */ /* 0x141fe400078efe1c */
[C---:B------:R-:W-:Y:S02]  /*bbe60*/  LOP3.LUT R21, R0.reuse, 0xba, R28, 0xfe, !PT ;  /* 0x000000ba00157812 */ /* 0x040fe400078efe1c */
[C-C-:B------:R-:W-:Y:S02]  /*bbe70*/  LOP3.LUT R2, R0.reuse, 0xde, R19.reuse, 0xfe, !PT ;  /* 0x000000de00027812 */ /* 0x140fe400078efe13 */
[C-C-:B------:R-:W-:Y:S01]  /*bbe80*/  LOP3.LUT R28, R0.reuse, 0xe0, R19.reuse, 0xfe, !PT ;  /* 0x000000e0001c7812 */ /* 0x140fe200078efe13 */
[----:B------:R0:W-:Y:S04]  /*bbe90*/  STL [R1], R23 ;  /* 0x0000001701007387 */ /* 0x0001e80000100800 */
[----:B------:R1:W-:Y:S04]  /*bbea0*/  STL [R1+0x4], R2 ;  /* 0x0000040201007387 */ /* 0x0003e80000100800 */
[----:B------:R2:W-:Y:S01]  /*bbeb0*/  STL [R1+0x8], R28 ;  /* 0x0000081c01007387 */ /* 0x0005e20000100800 */
[----:B0-----:R-:W-:-:S02]  /*bbec0*/  LOP3.LUT R23, R0, 0xe2, R19, 0xfe, !PT ;  /* 0x000000e200177812 */ /* 0x001fc400078efe13 */
[----:B-1----:R-:W-:-:S03]  /*bbed0*/  LOP3.LUT R2, R0, 0xe4, R19, 0xfe, !PT ;  /* 0x000000e400027812 */ /* 0x002fc600078efe13 */
[----:B------:R0:W-:Y:S01]  /*bbee0*/  STL [R1+0xc], R23 ;  /* 0x00000c1701007387 */ /* 0x0001e20000100800 */
[----:B--2---:R-:W-:-:S03]  /*bbef0*/  LOP3.LUT R28, R0, 0xe6, R19, 0xfe, !PT ;  /* 0x000000e6001c7812 */ /* 0x004fc600078efe13 */
[----:B------:R1:W-:Y:S04]  /*bbf00*/  STL [R1+0x10], R2 ;  /* 0x0000100201007387 */ /* 0x0003e80000100800 */
[----:B------:R2:W-:Y:S01]  /*bbf10*/  STL [R1+0x14], R28 ;  /* 0x0000141c01007387 */ /* 0x0005e20000100800 */
[C-C-:B0-----:R-:W-:Y:S02]  /*bbf20*/  LOP3.LUT R23, R0.reuse, 0xe8, R19.reuse, 0xfe, !PT ;  /* 0x000000e800177812 */ /* 0x141fe400078efe13 */
        /* <DEDUP_REMOVED lines=126> */
[C-C-:B-1----:R-:W-:Y:S02]  /*bc710*/  LOP3.LUT R2, R0.reuse, 0x168, R19.reuse, 0xfe, !PT ;  /* 0x0000016800027812 */ /* 0x142fe400078efe13 */
[C-C-:B--2---:R-:W-:Y:S01]  /*bc720*/  LOP3.LUT R28, R0.reuse, 0x16a, R19.reuse, 0xfe, !PT ;  /* 0x0000016a001c7812 */ /* 0x144fe200078efe13 */
[----:B------:R0:W-:Y:S04]  /*bc730*/  STL [R1+0x1e0], R23 ;  /* 0x0001e01701007387 */ /* 0x0001e80000100800 */
[----:B------:R1:W-:Y:S04]  /*bc740*/  STL [R1+0x34e8], R28 ;  /* 0x0034e81c01007387 */ /* 0x0003e80000100800 */
[----:B------:R2:W-:Y:S01]  /*bc750*/  STL [R1+0x1f0], R2 ;  /* 0x0001f00201007387 */ /* 0x0005e20000100800 */
[----:B0-----:R-:W-:-:S02]  /*bc760*/  LOP3.LUT R23, R0, 0x16c, R19, 0xfe, !PT ;  /* 0x0000016c00177812 */ /* 0x001fc400078efe13 */
[----:B-1----:R-:W-:-:S03]  /*bc770*/  LOP3.LUT R28, R0, 0x170, R19, 0xfe, !PT ;  /* 0x00000170001c7812 */ /* 0x002fc600078efe13 */
[----:B------:R0:W-:Y:S01]  /*bc780*/  STL [R1+0x204], R23 ;  /* 0x0002041701007387 */ /* 0x0001e20000100800 */
[----:B--2---:R-:W-:-:S05]  /*bc790*/  LOP3.LUT R2, R0, 0x16e, R19, 0xfe, !PT ;  /* 0x0000016e00027812 */ /* 0x004fca00078efe13 */
[----:B------:R1:W-:Y:S01]  /*bc7a0*/  STL [R1+0x208], R2 ;  /* 0x0002080201007387 */ /* 0x0003e20000100800 */
[----:B0-----:R-:W-:-:S03]  /*bc7b0*/  LOP3.LUT R23, R0, 0x172, R19, 0xfe, !PT ;  /* 0x0000017200177812 */ /* 0x001fc600078efe13 */
[----:B------:R0:W-:Y:S01]  /*bc7c0*/  STL [R1+0x20c], R28 ;  /* 0x00020c1c01007387 */ /* 0x0001e20000100800 */
[----:B-1----:R-:W-:-:S03]  /*bc7d0*/  LOP3.LUT R2, R0, 0x174, R19, 0xfe, !PT ;  /* 0x0000017400027812 */ /* 0x002fc600078efe13 */
        /* <DEDUP_REMOVED lines=96> */
[----:B0-----:R-:W2:Y:S04]  /*bcde0*/  LDL.LU R28, [R1+0x1e4] ;  /* 0x0001e400011c7983 */ /* 0x001ea80000300800 */
[----:B------:R0:W-:Y:S04]  /*bcdf0*/  STL [R1+0x2d4], R23 ;  /* 0x0002d41701007387 */ /* 0x0001e80000100800 */
[----:B------:R1:W-:Y:S01]  /*bce00*/  STL [R1+0x2d8], R2 ;  /* 0x0002d80201007387 */ /* 0x0003e20000100800 */
[C-C-:B0-----:R-:W-:Y:S02]  /*bce10*/  LOP3.LUT R23, R0.reuse, 0x1d6, R19.reuse, 0xfe, !PT ;  /* 0x000001d600177812 */ /* 0x141fe400078efe13 */
[----:B-1----:R-:W-:-:S03]  /*bce20*/  LOP3.LUT R2, R0, 0x1d8, R19, 0xfe, !PT ;  /* 0x000001d800027812 */ /* 0x002fc600078efe13 */
        /* <DEDUP_REMOVED lines=32> */
[----:B------:R0:W-:Y:S01]  /*bd030*/  STL [R1+0x31c], R23 ;  /* 0x00031c1701007387 */ /* 0x0001e20000100800 */
[----:B------:R-:W-:-:S03]  /*bd040*/  LOP3.LUT R18, R0, 0xbe, R19, 0xfe, !PT ;  /* 0x000000be00127812 */ /* 0x000fc600078efe13 */
[----:B0-----:R-:W3:Y:S04]  /*bd050*/  LDL.LU R23, [R1+0x74] ;  /* 0x0000740001177983 */ /* 0x001ee80000300800 */
[----:B------:R0:W-:Y:S01]  /*bd060*/  STL [R1+0x320], R2 ;  /* 0x0003200201007387 */ /* 0x0001e20000100800 */
[C-C-:B------:R-:W-:Y:S02]  /*bd070*/  LOP3.LUT R13, R0.reuse, 0xc0, R19.reuse, 0xfe, !PT ;  /* 0x000000c0000d7812 */ /* 0x140fe400078efe13 */
[C-C-:B------:R-:W-:Y:S02]  /*bd080*/  LOP3.LUT R12, R0.reuse, 0xc2, R19.reuse, 0xfe, !PT ;  /* 0x000000c2000c7812 */ /* 0x140fe400078efe13 */
[C-C-:B0-----:R-:W-:Y:S02]  /*bd090*/  LOP3.LUT R2, R0.reuse, 0x1fa, R19.reuse, 0xfe, !PT ;  /* 0x000001fa00027812 */ /* 0x141fe400078efe13 */
[----:B------:R-:W-:-:S03]  /*bd0a0*/  LOP3.LUT R11, R0, 0xc4, R19, 0xfe, !PT ;  /* 0x000000c4000b7812 */ /* 0x000fc600078efe13 */
[----:B------:R0:W-:Y:S01]  /*bd0b0*/  STL [R1+0x324], R2 ;  /* 0x0003240201007387 */ /* 0x0001e20000100800 */
[C-C-:B------:R-:W-:Y:S02]  /*bd0c0*/  LOP3.LUT R10, R0.reuse, 0xc6, R19.reuse, 0xfe, !PT ;  /* 0x000000c6000a7812 */ /* 0x140fe400078efe13 */
[C-C-:B------:R-:W-:Y:S02]  /*bd0d0*/  LOP3.LUT R9, R0.reuse, 0xc8, R19.reuse, 0xfe, !PT ;  /* 0x000000c800097812 */ /* 0x140fe400078efe13 */
[C-C-:B------:R-:W-:Y:S02]  /*bd0e0*/  LOP3.LUT R8, R0.reuse, 0xca, R19.reuse, 0xfe, !PT ;  /* 0x000000ca00087812 */ /* 0x140fe400078efe13 */
[C-C-:B------:R-:W-:Y:S02]  /*bd0f0*/  LOP3.LUT R7, R0.reuse, 0xcc, R19.reuse, 0xfe, !PT ;  /* 0x000000cc00077812 */ /* 0x140fe400078efe13 */
[C-C-:B------:R-:W-:Y:S02]  /*bd100*/  LOP3.LUT R6, R0.reuse, 0xce, R19.reuse, 0xfe, !PT ;  /* 0x000000ce00067812 */ /* 0x140fe400078efe13 */
[----:B0-----:R-:W-:-:S02]  /*bd110*/  LOP3.LUT R2, R0, 0x1fc, R19, 0xfe, !PT ;  /* 0x000001fc00027812 */ /* 0x001fc400078efe13 */
[C-C-:B------:R-:W-:Y:S02]  /*bd120*/  LOP3.LUT R5, R0.reuse, 0xd0, R19.reuse, 0xfe, !PT ;  /* 0x000000d000057812 */ /* 0x140fe400078efe13 */
[C-C-:B------:R-:W-:Y:S02]  /*bd130*/  LOP3.LUT R4, R0.reuse, 0xd2, R19.reuse, 0xfe, !PT ;  /* 0x000000d200047812 */ /* 0x140fe400078efe13 */
[C-C-:B------:R-:W-:Y:S02]  /*bd140*/  LOP3.LUT R3, R0.reuse, 0xd4, R19.reuse, 0xfe, !PT ;  /* 0x000000d400037812 */ /* 0x140fe400078efe13 */
[C-C-:B------:R-:W-:Y:S02]  /*bd150*/  LOP3.LUT R20, R0.reuse, 0xd6, R19.reuse, 0xfe, !PT ;  /* 0x000000d600147812 */ /* 0x140fe400078efe13 */
[C-C-:B------:R-:W-:Y:S02]  /*bd160*/  LOP3.LUT R22, R0.reuse, 0xd8, R19.reuse, 0xfe, !PT ;  /* 0x000000d800167812 */ /* 0x140fe400078efe13 */
[----:B------:R-:W-:-:S02]  /*bd170*/  LOP3.LUT R29, R0, 0xda, R19, 0xfe, !PT ;  /* 0x000000da001d7812 */ /* 0x000fc400078efe13 */
[----:B------:R-:W-:Y:S01]  /*bd180*/  LOP3.LUT R19, R0, 0x1fe, R19, 0xfe, !PT ;  /* 0x000001fe00137812 */ /* 0x000fe200078efe13 */
[----:B------:R-:W-:Y:S01]  /*bd190*/  IMAD.MOV.U32 R0, RZ, RZ, c[0x0][0x198] ;  /* 0x00006600ff007624 */ /* 0x000fe200078e00ff */
[----:B------:R0:W-:Y:S01]  /*bd1a0*/  STL [R1+0x328], R2 ;  /* 0x0003280201007387 */ /* 0x0001e20000100800 */
[----:B------:R-:W-:Y:S02]  /*bd1b0*/  ISETP.LT.AND P2, PT, R27, c[0x0][0x17c], !P0 ;  /* 0x00005f001b007a0c */ /* 0x000fe40004741270 */
[----:B------:R-:W-:Y:S01]  /*bd1c0*/  IMAD R26, R0, 0x2, R26 ;  /* 0x00000002001a7824 */ /* 0x000fe200078e021a */
[----:B0-----:R-:W4:Y:S04]  /*bd1d0*/  LDL.LU R2, [R1+0x34f8] ;  /* 0x0034f80001027983 */ /* 0x001f280000300800 */
[----:B------:R0:W-:Y:S04]  /*bd1e0*/  STL [R1+0x2b8], R19 ;  /* 0x0002b81301007387 */ /* 0x0001e80000100800 */
[----:B0-----:R-:W5:Y:S04]  /*bd1f0*/  LDL.LU R19, [R1+0x84] ;  /* 0x0000840001137983 */ /* 0x001f680000300800 */
[----:B------:R-:W2:Y:S04]  /*bd200*/  LDL.LU R27, [R1+0x64] ;  /* 0x00006400011b7983 */ /* 0x000ea80000300800 */
[----:B------:R-:W2:Y:S01]  /*bd210*/  LDL.LU R0, [R1+0x34f4] ;  /* 0x0034f40001007983 */ /* 0x000ea20000300800 */
[----:B------:R-:W-:-:S02]  /*bd220*/  ISETP.LT.AND P4, PT, R14, c[0x0][0x17c], !P0 ;  /* 0x00005f000e007a0c */ /* 0x000fc40004781270 */
[----:B------:R-:W-:Y:S01]  /*bd230*/  ISETP.LT.AND P5, PT, R16, c[0x0][0x17c], !P0 ;  /* 0x00005f0010007a0c */ /* 0x000fe200047a1270 */
[----:B------:R-:W-:Y:S01]  /*bd240*/  IMAD.MOV.U32 R16, RZ, RZ, c[0x0][0x198] ;  /* 0x00006600ff107624 */ /* 0x000fe200078e00ff */
[----:B------:R-:W-:Y:S02]  /*bd250*/  ISETP.LT.AND P3, PT, R15, c[0x0][0x17c], !P0 ;  /* 0x00005f000f007a0c */ /* 0x000fe40004761270 */
[----:B--2---:R-:W-:-:S04]  /*bd260*/  LEA R14, P1, R26, R0, 0x1 ;  /* 0x000000001a0e7211 */ /* 0x004fc800078208ff */
[----:B----4-:R-:W-:Y:S01]  /*bd270*/  LEA.HI.X.SX32 R15, R26, R2, 0x1, P1 ;  /* 0x000000021a0f7211 */ /* 0x010fe200008f0eff */
[----:B------:R-:W-:-:S04]  /*bd280*/  IMAD R26, R16, 0x2, R26 ;  /* 0x00000002101a7824 */ /* 0x000fc800078e021a */
[----:B------:R0:W-:Y:S01]  /*bd290*/  @P2 STG.E.U16 [R14.64], R28 ;  /* 0x0000001c0e002986 */ /* 0x0001e2000c101508 */
[C---:B------:R-:W-:Y:S02]  /*bd2a0*/  LEA R16, P2, R26.reuse, R0, 0x1 ;  /* 0x000000001a107211 */ /* 0x040fe400078408ff */
[----:B------:R-:W-:Y:S02]  /*bd2b0*/  ISETP.LT.AND P1, PT, R17, c[0x0][0x17c], !P0 ;  /* 0x00005f0011007a0c */ /* 0x000fe40004721270 */
[----:B------:R-:W-:Y:S01]  /*bd2c0*/  LEA.HI.X.SX32 R17, R26, R2, 0x1, P2 ;  /* 0x000000021a117211 */ /* 0x000fe200010f0eff */
[----:B0-----:R-:W-:-:S04]  /*bd2d0*/  IMAD.MOV.U32 R15, RZ, RZ, c[0x0][0x198] ;  /* 0x00006600ff0f7624 */ /* 0x001fc800078e00ff */
[----:B------:R-:W-:Y:S02]  /*bd2e0*/  IMAD R15, R15, 0x2, R26 ;  /* 0x000000020f0f7824 */ /* 0x000fe400078e021a */
[----:B------:R-:W2:Y:S01]  /*bd2f0*/  LDL.LU R26, [R1+0x1f4] ;  /* 0x0001f400011a7983 */ /* 0x000ea20000300800 */
[----:B------:R-:W-:Y:S01]  /*bd300*/  ISETP.LT.AND P2, PT, R24, c[0x0][0x17c], !P0 ;  /* 0x00005f0018007a0c */ /* 0x000fe20004741270 */
[----:B------:R-:W-:Y:S01]  /*bd310*/  IMAD.MOV.U32 R24, RZ, RZ, c[0x0][0x198] ;  /* 0x00006600ff187624 */ /* 0x000fe200078e00ff */
[----:B------:R-:W-:-:S03]  /*bd320*/  LEA R14, P6, R15, R0, 0x1 ;  /* 0x000000000f0e7211 */ /* 0x000fc600078c08ff */
[----:B------:R-:W-:Y:S01]  /*bd330*/  IMAD R24, R24, 0x2, R15 ;  /* 0x0000000218187824 */ /* 0x000fe200078e020f */
[----:B------:R-:W-:Y:S01]  /*bd340*/  LEA.HI.X.SX32 R15, R15, R2, 0x1, P6 ;  /* 0x000000020f0f7211 */ /* 0x000fe200030f0eff */
[----:B--2---:R0:W-:Y:S04]  /*bd350*/  @P4 STG.E.U16 [R16.64], R26 ;  /* 0x0000001a10004986 */ /* 0x0041e8000c101508 */
[----:B------:R1:W-:Y:S01]  /*bd360*/  @P3 STG.E.U16 [R14.64], R27 ;  /* 0x0000001b0e003986 */ /* 0x0003e2000c101508 */
[----:B0-----:R-:W-:Y:S01]  /*bd370*/  LEA R16, P6, R24, R0, 0x1 ;  /* 0x0000000018107211 */ /* 0x001fe200078c08ff */
[----:B-1----:R-:W-:-:S03]  /*bd380*/  IMAD.MOV.U32 R14, RZ, RZ, c[0x0][0x198] ;  /* 0x00006600ff0e7624 */ /* 0x002fc600078e00ff */
[----:B------:R-:W-:Y:S01]  /*bd390*/  LEA.HI.X.SX32 R17, R24, R2, 0x1, P6 ;  /* 0x0000000218117211 */ /* 0x000fe200030f0eff */
[--C-:B------:R-:W-:Y:S01]  /*bd3a0*/  IMAD R15, R14, 0x2, R24.reuse ;  /* 0x000000020e0f7824 */ /* 0x100fe200078e0218 */
[----:B---3--:R-:W-:Y:S02]  /*bd3b0*/  PRMT R24, R23, 0x7632, R24 ;  /* 0x0000763217187816 */ /* 0x008fe40000000018 */
[----:B------:R-:W2:Y:S04]  /*bd3c0*/  LDL.LU R23, [R1+0x34f0] ;  /* 0x0034f00001177983 */ /* 0x000ea80000300800 */
[----:B------:R0:W-:Y:S04]  /*bd3d0*/  @P5 STG.E.U16 [R16.64], R24 ;  /* 0x0000001810005986 */ /* 0x0001e8000c101508 */
[----:B0-----:R-:W3:Y:S01]  /*bd3e0*/  LDL.LU R17, [R1+0x1c4] ;  /* 0x0001c40001117983 */ /* 0x001ee20000300800 */
[----:B------:R-:W-:Y:S01]  /*bd3f0*/  ISETP.LT.AND P4, PT, R25, c[0x0][0x17c], !P0 ;  /* 0x00005f0019007a0c */ /* 0x000fe20004781270 */
[----:B------:R-:W-:Y:S01]  /*bd400*/  IMAD.MOV.U32 R24, RZ, RZ, c[0x0][0x198] ;  /* 0x00006600ff187624 */ /* 0x000fe200078e00ff */
[----:B-----5:R-:W-:-:S02]  /*bd410*/  PRMT R25, R19, 0x7632, R25 ;  /* 0x0000763213197816 */ /* 0x020fc40000000019 */
[----:B------:R-:W-:Y:S01]  /*bd420*/  ISETP.LT.AND P5, PT, R21, c[0x0][0x17c], !P0 ;  /* 0x00005f0015007a0c */ /* 0x000fe200047a1270 */
[----:B------:R-:W4:Y:S01]  /*bd430*/  LDL.LU R19, [R1+0x34ec] ;  /* 0x0034ec0001137983 */ /* 0x000f220000300800 */
[----:B--2---:R-:W-:Y:S01]  /*bd440*/  ISETP.LT.AND P3, PT, R23, c[0x0][0x17c], !P0 ;  /* 0x00005f0017007a0c */ /* 0x004fe20004761270 */
[----:B------:R-:W-:Y:S01]  /*bd450*/  IMAD R23, R14, 0x2, R15 ;  /* 0x000000020e177824 */ /* 0x000fe200078e020f */
[----:B------:R-:W-:-:S04]  /*bd460*/  LEA R14, P6, R15, R0, 0x1 ;  /* 0x000000000f0e7211 */ /* 0x000fc800078c08ff */
[----:B------:R-:W-:Y:S02]  /*bd470*/  LEA.HI.X.SX32 R15, R15, R2, 0x1, P6 ;  /* 0x000000020f0f7211 */ /* 0x000fe400030f0eff */
[----:B------:R-:W-:Y:S01]  /*bd480*/  LEA R16, P6, R23, R0, 0x1 ;  /* 0x0000000017107211 */ /* 0x000fe200078c08ff */
[----:B------:R-:W-:Y:S02]  /*bd490*/  IMAD R24, R24, 0x2, R23 ;  /* 0x0000000218187824 */ /* 0x000fe400078e0217 */
[----:B------:R0:W-:Y:S01]  /*bd4a0*/  @P1 STG.E.U16 [R14.64], R25 ;  /* 0x000000190e001986 */ /* 0x0001e2000c101508 */
[----:B---3--:R-:W-:Y:S02]  /*bd4b0*/  PRMT R21, R17, 0x7632, R21 ;  /* 0x0000763211157816 */ /* 0x008fe40000000015 */
[----:B------:R-:W-:Y:S02]  /*bd4c0*/  LEA.HI.X.SX32 R17, R23, R2, 0x1, P6 ;  /* 0x0000000217117211 */ /* 0x000fe400030f0eff */
[----:B------:R-:W2:Y:S04]  /*bd4d0*/  LDL.LU R23, [R1+0x1d4] ;  /* 0x0001d40001177983 */ /* 0x000ea80000300800 */
[----:B0-----:R-:W3:Y:S01]  /*bd4e0*/  LDL.LU R25, [R1+0x94] ;  /* 0x0000940001197983 */ /* 0x001ee20000300800 */
[----:B------:R-:W-:Y:S01]  /*bd4f0*/  IMAD.MOV.U32 R15, RZ, RZ, c[0x0][0x198] ;  /* 0x00006600ff0f7624 */ /* 0x000fe200078e00ff */
[----:B------:R-:W-:-:S02]  /*bd500*/  LEA R14, P6, R24, R0, 0x1 ;  /* 0x00000000180e7211 */ /* 0x000fc400078c08ff */
[----:B------:R0:W-:Y:S01]  /*bd510*/  @P2 STG.E.U16 [R16.64], R21 ;  /* 0x0000001510002986 */ /* 0x0001e2000c101508 */
[----:B----4-:R-:W-:Y:S02]  /*bd520*/  ISETP.LT.AND P1, PT, R19, c[0x0][0x17c], !P0 ;  /* 0x00005f0013007a0c */ /* 0x010fe40004721270 */
[----:B------:R-:W-:Y:S01]  /*bd530*/  ISETP.LT.AND P2, PT, R18, c[0x0][0x17c], !P0 ;  /* 0x00005f0012007a0c */ /* 0x000fe20004741270 */
[----:B0-----:R-:W-:Y:S01]  /*bd540*/  IMAD R17, R15, 0x2, R24 ;  /* 0x000000020f117824 */ /* 0x001fe200078e0218 */
[----:B------:R-:W-:Y:S01]  /*bd550*/  LEA.HI.X.SX32 R15, R24, R2, 0x1, P6 ;  /* 0x00000002180f7211 */ /* 0x000fe200030f0eff */
[----:B------:R-:W-:-:S03]  /*bd560*/  IMAD.MOV.U32 R24, RZ, RZ, c[0x0][0x198] ;  /* 0x00006600ff187624 */ /* 0x000fc600078e00ff */
[----:B------:R-:W-:Y:S01]  /*bd570*/  LEA R16, P6, R17, R0, 0x1 ;  /* 0x0000000011107211 */ /* 0x000fe200078c08ff */
[----:B------:R-:W-:-:S03]  /*bd580*/  IMAD R18, R24, 0x2, R17 ;  /* 0x0000000218127824 */ /* 0x000fc600078e0211 */
[----:B------:R-:W-:Y:S02]  /*bd590*/  LEA.HI.X.SX32 R17, R17, R2, 0x1, P6 ;  /* 0x0000000211117211 */ /* 0x000fe400030f0eff */
[----:B---3--:R-:W-:Y:S02]  /*bd5a0*/  PRMT R19, R25, 0x7632, R19 ;  /* 0x0000763219137816 */ /* 0x008fe40000000013 */
[----:B--2---:R-:W-:-:S03]  /*bd5b0*/  PRMT R21, R23, 0x7632, R21 ;  /* 0x0000763217157816 */ /* 0x004fc60000000015 */
[----:B------:R0:W-:Y:S01]  /*bd5c0*/  @P4 STG.E.U16 [R14.64], R19 ;  /* 0x000000130e004986 */ /* 0x0001e2000c101508 */
[----:B------:R-:W-:Y:S02]  /*bd5d0*/  ISETP.LT.AND P4, PT, R13, c[0x0][0x17c], !P0 ;  /* 0x00005f000d007a0c */ /* 0x000fe40004781270 */
[----:B------:R-:W-:Y:S01]  /*bd5e0*/  PRMT R13, R28, 0x7632, R13 ;  /* 0x000076321c0d7816 */ /* 0x000fe2000000000d */
[----:B------:R-:W-:Y:S01]  /*bd5f0*/  @P3 STG.E.U16 [R16.64], R21 ;  /* 0x0000001510003986 */ /* 0x000fe2000c101508 */
[----:B------:R-:W-:-:S03]  /*bd600*/  ISETP.LT.AND P3, PT, R12, c[0x0][0x17c], !P0 ;  /* 0x00005f000c007a0c */ /* 0x000fc60004761270 */
[----:B------:R-:W2:Y:S01]  /*bd610*/  LDL.LU R28, [R1+0x78] ;  /* 0x00007800011c7983 */ /* 0x000ea20000300800 */
[----:B0-----:R-:W-:Y:S01]  /*bd620*/  LEA R14, P6, R18, R0, 0x1 ;  /* 0x00000000120e7211 */ /* 0x001fe200078c08ff */
[----:B------:R-:W-:-:S03]  /*bd630*/  IMAD R19, R24, 0x2, R18 ;  /* 0x0000000218137824 */ /* 0x000fc600078e0212 */
[----:B------:R-:W-:Y:S02]  /*bd640*/  LEA.HI.X.SX32 R15, R18, R2, 0x1, P6 ;  /* 0x00000002120f7211 */ /* 0x000fe400030f0eff */
[----:B------:R-:W-:-:S03]  /*bd650*/  LEA R12, P6, R19, R0, 0x1 ;  /* 0x00000000130c7211 */ /* 0x000fc600078c08ff */
[----:B------:R0:W-:Y:S02]  /*bd660*/  @P5 STG.E.U16 [R14.64], R13 ;  /* 0x0000000d0e005986 */ /* 0x0001e4000c101508 */
[----:B0-----:R-:W-:Y:S01]  /*bd670*/  IMAD R15, R24, 0x2, R19 ;  /* 0x00000002180f7824 */ /* 0x001fe200078e0213 */
[----:B------:R-:W-:Y:S02]  /*bd680*/  LEA.HI.X.SX32 R13, R19, R2, 0x1, P6 ;  /* 0x00000002130d7211 */ /* 0x000fe400030f0eff */
[----:B------:R-:W3:Y:S01]  /*bd690*/  LDL.LU R19, [R1+0x88] ;  /* 0x0000880001137983 */ /* 0x000ee20000300800 */
[----:B------:R-:W-:Y:S02]  /*bd6a0*/  PRMT R16, R26, 0x7632, R16 ;  /* 0x000076321a107816 */ /* 0x000fe40000000010 */
[----:B------:R-:W-:Y:S01]  /*bd6b0*/  ISETP.LT.AND P5, PT, R11, c[0x0][0x17c], !P0 ;  /* 0x00005f000b007a0c */ /* 0x000fe200047a1270 */
[----:B------:R-:W-:Y:S01]  /*bd6c0*/  IMAD R11, R24, 0x2, R15 ;  /* 0x00000002180b7824 */ /* 0x000fe200078e020f */
[----:B------:R-:W-:Y:S01]  /*bd6d0*/  LEA R14, P6, R15, R0, 0x1 ;  /* 0x000000000f0e7211 */ /* 0x000fe200078c08ff */
[----:B------:R0:W-:Y:S01]  /*bd6e0*/  @P1 STG.E.U16 [R12.64], R16 ;  /* 0x000000100c001986 */ /* 0x0001e2000c101508 */
[----:B------:R-:W-:-:S02]  /*bd6f0*/  PRMT R17, R27, 0x7632, R17 ;  /* 0x000076321b117816 */ /* 0x000fc40000000011 */
[----:B------:R-:W-:Y:S01]  /*bd700*/  LEA.HI.X.SX32 R15, R15, R2, 0x1, P6 ;  /* 0x000000020f0f7211 */ /* 0x000fe200030f0eff */
[----:B------:R-:W4:Y:S01]  /*bd710*/  LDL.LU R23, [R1+0x1d8] ;  /* 0x0001d80001177983 */ /* 0x000f220000300800 */
[----:B------:R-:W-:-:S03]  /*bd720*/  ISETP.LT.AND P1, PT, R10, c[0x0][0x17c], !P0 ;  /* 0x00005f000a007a0c */ /* 0x000fc60004721270 */
[----:B------:R1:W-:Y:S01]  /*bd730*/  @P2 STG.E.U16 [R14.64], R17 ;  /* 0x000000110e002986 */ /* 0x0003e2000c101508 */
[----:B0-----:R-:W-:Y:S01]  /*bd740*/  LEA R12, P6, R11, R0, 0x1 ;  /* 0x000000000b0c7211 */ /* 0x001fe200078c08ff */
[C---:B------:R-:W-:Y:S01]  /*bd750*/  IMAD R16, R24.reuse, 0x2, R11 ;  /* 0x0000000218107824 */ /* 0x040fe200078e020b */
[----:B------:R-:W-:Y:S01]  /*bd760*/  ISETP.LT.AND P2, PT, R9, c[0x0][0x17c], !P0 ;  /* 0x00005f0009007a0c */ /* 0x000fe20004741270 */
[----:B------:R-:W5:Y:S01]  /*bd770*/  LDL.LU R27, [R1+0x8] ;  /* 0x00000800011b7983 */ /* 0x000f620000300800 */
[----:B------:R-:W-:Y:S01]  /*bd780*/  LEA.HI.X.SX32 R13, R11, R2, 0x1, P6 ;  /* 0x000000020b0d7211 */ /* 0x000fe200030f0eff */
[----:B------:R-:W-:Y:S01]  /*bd790*/  IMAD R9, R24, 0x2, R16 ;  /* 0x0000000218097824 */ /* 0x000fe200078e0210 */
[----:B------:R-:W-:Y:S01]  /*bd7a0*/  LEA R10, P6, R16, R0, 0x1 ;  /* 0x00000000100a7211 */ /* 0x000fe200078c08ff */
[----:B------:R-:W4:Y:S02]  /*bd7b0*/  LDL.LU R21, [R1+0x1e8] ;  /* 0x0001e80001157983 */ /* 0x000f240000300800 */
[----:B-1----:R-:W-:Y:S01]  /*bd7c0*/  IMAD R14, R24, 0x2, R9 ;  /* 0x00000002180e7824 */ /* 0x002fe200078e0209 */
[----:B------:R-:W-:Y:S01]  /*bd7d0*/  LEA.HI.X.SX32 R11, R16, R2, 0x1, P6 ;  /* 0x00000002100b7211 */ /* 0x000fe200030f0eff */
[----:B------:R-:W4:Y:S04]  /*bd7e0*/  LDL.LU R25, [R1+0x1f8] ;  /* 0x0001f80001197983 */ /* 0x000f280000300800 */
[----:B------:R-:W4:Y:S04]  /*bd7f0*/  LDL.LU R26, [R1+0x68] ;  /* 0x00006800011a7983 */ /* 0x000f280000300800 */
[----:B------:R-:W4:Y:S04]  /*bd800*/  LDL.LU R17, [R1+0x4] ;  /* 0x0000040001117983 */ /* 0x000f280000300800 */
[----:B------:R-:W4:Y:S04]  /*bd810*/  LDL.LU R15, [R1+0x98] ;  /* 0x00009800010f7983 */ /* 0x000f280000300800 */
[----:B------:R-:W4:Y:S04]  /*bd820*/  LDL.LU R16, [R1] ;  /* 0x0000000001107983 */ /* 0x000f280000300800 */
[----:B--2---:R0:W-:Y:S01]  /*bd830*/  @P4 STG.E.U16 [R12.64], R28 ;  /* 0x0000001c0c004986 */ /* 0x0041e2000c101508 */
[----:B------:R-:W-:-:S02]  /*bd840*/  ISETP.LT.AND P4, PT, R8, c[0x0][0x17c], !P0 ;  /* 0x00005f0008007a0c */ /* 0x000fc40004781270 */
[----:B0-----:R-:W-:-:S04]  /*bd850*/  LEA R12, P6, R9, R0, 0x1 ;  /* 0x00000000090c7211 */ /* 0x001fc800078c08ff */
[----:B------:R-:W-:Y:S02]  /*bd860*/  LEA.HI.X.SX32 R13, R9, R2, 0x1, P6 ;  /* 0x00000002090d7211 */ /* 0x000fe400030f0eff */
[----:B------:R-:W-:-:S04]  /*bd870*/  LEA R8, P6, R14, R0, 0x1 ;  /* 0x000000000e087211 */ /* 0x000fc800078c08ff */
[----:B------:R-:W-:Y:S01]  /*bd880*/  LEA.HI.X.SX32 R9, R14, R2, 0x1, P6 ;  /* 0x000000020e097211 */ /* 0x000fe200030f0eff */
[----:B---3--:R0:W-:Y:S01]  /*bd890*/  @P3 STG.E.U16 [R10.64], R19 ;  /* 0x000000130a003986 */ /* 0x0081e2000c101508 */
[----:B------:R-:W-:Y:S01]  /*bd8a0*/  ISETP.LT.AND P3, PT, R7, c[0x0][0x17c], !P0 ;  /* 0x00005f0007007a0c */ /* 0x000fe20004761270 */
[----:B------:R-:W-:Y:S02]  /*bd8b0*/  IMAD R7, R24, 0x2, R14 ;  /* 0x0000000218077824 */ /* 0x000fe400078e020e */
[----:B------:R-:W2:Y:S03]  /*bd8c0*/  LDL.LU R14, [R1+0x1c8] ;  /* 0x0001c800010e7983 */ /* 0x000ea60000300800 */
[----:B0-----:R-:W-:-:S04]  /*bd8d0*/  LEA R10, P6, R7, R0, 0x1 ;  /* 0x00000000070a7211 */ /* 0x001fc800078c08ff */
[----:B------:R-:W-:Y:S01]  /*bd8e0*/  LEA.HI.X.SX32 R11, R7, R2, 0x1, P6 ;  /* 0x00000002070b7211 */ /* 0x000fe200030f0eff */
[----:B--2---:R0:W-:Y:S01]  /*bd8f0*/  @P5 STG.E.U16 [R12.64], R14 ;  /* 0x0000000e0c005986 */ /* 0x0041e2000c101508 */
[----:B------:R-:W-:-:S03]  /*bd900*/  ISETP.LT.AND P5, PT, R6, c[0x0][0x17c], !P0 ;  /* 0x00005f0006007a0c */ /* 0x000fc600047a1270 */
[----:B----4-:R1:W-:Y:S01]  /*bd910*/  @P1 STG.E.U16 [R8.64], R15 ;  /* 0x0000000f08001986 */ /* 0x0103e2000c101508 */
[----:B------:R-:W-:Y:S01]  /*bd920*/  ISETP.LT.AND P1, PT, R5, c[0x0][0x17c], !P0 ;  /* 0x00005f0005007a0c */ /* 0x000fe20004721270 */
[----:B0-----:R-:W-:-:S04]  /*bd930*/  IMAD R12, R24, 0x2, R7 ;  /* 0x00000002180c7824 */ /* 0x001fc800078e0207 */
[----:B------:R-:W-:Y:S01]  /*bd940*/  IMAD R5, R24, 0x2, R12 ;  /* 0x0000000218057824 */ /* 0x000fe200078e020c */
[C---:B------:R-:W-:Y:S01]  /*bd950*/  LEA R6, P6, R12.reuse, R0, 0x1 ;  /* 0x000000000c067211 */ /* 0x040fe200078c08ff */
[----:B------:R0:W-:Y:S03]  /*bd960*/  @P2 STG.E.U16 [R10.64], R23 ;  /* 0x000000170a002986 */ /* 0x0001e6000c101508 */
[----:B------:R-:W-:Y:S02]  /*bd970*/  LEA.HI.X.SX32 R7, R12, R2, 0x1, P6 ;  /* 0x000000020c077211 */ /* 0x000fe400030f0eff */
[C---:B-1----:R-:W-:Y:S02]  /*bd980*/  LEA R8, P6, R5.reuse, R0, 0x1 ;  /* 0x0000000005087211 */ /* 0x042fe400078c08ff */
[----:B------:R-:W-:Y:S01]  /*bd990*/  ISETP.LT.AND P2, PT, R4, c[0x0][0x17c], !P0 ;  /* 0x00005f0004007a0c */ /* 0x000fe20004741270 */
[----:B------:R1:W-:Y:S01]  /*bd9a0*/  @P4 STG.E.U16 [R6.64], R21 ;  /* 0x0000001506004986 */ /* 0x0003e2000c101508 */
[----:B0-----:R-:W-:Y:S01]  /*bd9b0*/  IMAD R10, R24, 0x2, R5 ;  /* 0x00000002180a7824 */ /* 0x001fe200078e0205 */
[----:B------:R-:W-:-:S02]  /*bd9c0*/  LEA.HI.X.SX32 R9, R5, R2, 0x1, P6 ;  /* 0x0000000205097211 */ /* 0x000fc400030f0eff */
[----:B------:R-:W-:Y:S01]  /*bd9d0*/  ISETP.LT.AND P4, PT, R3, c[0x0][0x17c], !P0 ;  /* 0x00005f0003007a0c */ /* 0x000fe20004781270 */
[--C-:B------:R-:W-:Y:S01]  /*bd9e0*/  IMAD R3, R24, 0x2, R10.reuse ;  /* 0x0000000218037824 */ /* 0x100fe200078e020a */
[C---:B------:R-:W-:Y:S01]  /*bd9f0*/  LEA R4, P6, R10.reuse, R0, 0x1 ;  /* 0x000000000a047211 */ /* 0x040fe200078c08ff */
[----:B------:R0:W-:Y:S03]  /*bda00*/  @P3 STG.E.U16 [R8.64], R25 ;  /* 0x0000001908003986 */ /* 0x0001e6000c101508 */
[----:B------:R-:W-:Y:S02]  /*bda10*/  LEA.HI.X.SX32 R5, R10, R2, 0x1, P6 ;  /* 0x000000020a057211 */ /* 0x000fe400030f0eff */
[----:B-1----:R-:W-:Y:S02]  /*bda20*/  LEA R6, P6, R3, R0, 0x1 ;  /* 0x0000000003067211 */ /* 0x002fe400078c08ff */
[----:B------:R-:W-:-:S02]  /*bda30*/  PRMT R10, R28, 0x7632, R10 ;  /* 0x000076321c0a7816 */ /* 0x000fc4000000000a */
[----:B------:R-:W-:Y:S01]  /*bda40*/  LEA.HI.X.SX32 R7, R3, R2, 0x1, P6 ;  /* 0x0000000203077211 */ /* 0x000fe200030f0eff */
[----:B------:R-:W2:Y:S01]  /*bda50*/  LDL.LU R28, [R1+0x34e8] ;  /* 0x0034e800011c7983 */ /* 0x000ea20000300800 */
[C-C-:B0-----:R-:W-:Y:S01]  /*bda60*/  IMAD R8, R24.reuse, 0x2, R3.reuse ;  /* 0x0000000218087824 */ /* 0x141fe200078e0203 */
[----:B------:R-:W-:Y:S02]  /*bda70*/  PRMT R3, R19, 0x7632, R3 ;  /* 0x0000763213037816 */ /* 0x000fe40000000003 */
[----:B------:R-:W3:Y:S01]  /*bda80*/  LDL.LU R19, [R1+0xc] ;  /* 0x00000c0001137983 */ /* 0x000ee20000300800 */
[----:B------:R-:W-:-:S03]  /*bda90*/  IMAD R9, R24, 0x2, R8 ;  /* 0x0000000218097824 */ /* 0x000fc600078e0208 */
[----:B------:R-:W4:Y:S04]  /*bdaa0*/  LDL.LU R24, [R1+0x10] ;  /* 0x0000100001187983 */ /* 0x000f280000300800 */
[----:B------:R0:W-:Y:S04]  /*bdab0*/  @P5 STG.E.U16 [R4.64], R26 ;  /* 0x0000001a04005986 */ /* 0x0001e8000c101508 */
[----:B------:R1:W-:Y:S01]  /*bdac0*/  @P1 STG.E.U16 [R6.64], R10 ;  /* 0x0000000a06001986 */ /* 0x0003e2000c101508 */
[----:B------:R-:W-:Y:S01]  /*bdad0*/  ISETP.LT.AND P1, PT, R29, c[0x0][0x17c], !P0 ;  /* 0x00005f001d007a0c */ /* 0x000fe20004721270 */
[----:B------:R-:W-:Y:S01]  /*bdae0*/  IMAD.MOV.U32 R29, RZ, RZ, c[0x0][0x198] ;  /* 0x00006600ff1d7624 */ /* 0x000fe200078e00ff */
[----:B0-----:R-:W-:-:S04]  /*bdaf0*/  LEA R4, P6, R8, R0, 0x1 ;  /* 0x0000000008047211 */ /* 0x001fc800078c08ff */
[----:B------:R-:W-:Y:S02]  /*bdb00*/  LEA.HI.X.SX32 R5, R8, R2, 0x1, P6 ;  /* 0x0000000208057211 */ /* 0x000fe400030f0eff */
[----:B-1----:R-:W-:-:S03]  /*bdb10*/  LEA R6, P6, R9, R0, 0x1 ;  /* 0x0000000009067211 */ /* 0x002fc600078c08ff */
[----:B------:R0:W-:Y:S01]  /*bdb20*/  @P2 STG.E.U16 [R4.64], R3 ;  /* 0x0000000304002986 */ /* 0x0001e2000c101508 */
[----:B------:R-:W-:Y:S02]  /*bdb30*/  ISETP.LT.AND P3, PT, R20, c[0x0][0x17c], !P0 ;  /* 0x00005f0014007a0c */ /* 0x000fe40004761270 */
[----:B------:R-:W-:Y:S01]  /*bdb40*/  LEA.HI.X.SX32 R7, R9, R2, 0x1, P6 ;  /* 0x0000000209077211 */ /* 0x000fe200030f0eff */
[----:B0-----:R-:W-:Y:S01]  /*bdb50*/  IMAD R3, R29, 0x2, R9 ;  /* 0x000000021d037824 */ /* 0x001fe200078e0209 */
[----:B------:R-:W-:-:S04]  /*bdb60*/  PRMT R5, R14, 0x7632, R5 ;  /* 0x000076320e057816 */ /* 0x000fc80000000005 */
[----:B------:R-:W-:Y:S01]  /*bdb70*/  LEA R4, P6, R3, R0, 0x1 ;  /* 0x0000000003047211 */ /* 0x000fe200078c08ff */
[----:B------:R-:W-:Y:S01]  /*bdb80*/  IMAD R8, R29, 0x2, R3 ;  /* 0x000000021d087824 */ /* 0x000fe200078e0203 */
[----:B------:R0:W-:Y:S01]  /*bdb90*/  @P4 STG.E.U16 [R6.64], R5 ;  /* 0x0000000506004986 */ /* 0x0001e2000c101508 */
[----:B------:R-:W-:Y:S02]  /*bdba0*/  PRMT R10, R15, 0x7632, R10 ;  /* 0x000076320f0a7816 */ /* 0x000fe4000000000a */
[----:B------:R-:W-:Y:S02]  /*bdbb0*/  ISETP.LT.AND P5, PT, R22, c[0x0][0x17c], !P0 ;  /* 0x00005f0016007a0c */ /* 0x000fe400047a1270 */
[----:B------:R-:W-:Y:S02]  /*bdbc0*/  PRMT R9, R23, 0x7632, R9 ;  /* 0x0000763217097816 */ /* 0x000fe40000000009 */
[----:B------:R-:W2:Y:S01]  /*bdbd0*/  LDL.LU R23, [R1+0x14] ;  /* 0x0000140001177983 */ /* 0x000ea20000300800 */
[----:B0-----:R-:W-:Y:S01]  /*bdbe0*/  LEA.HI.X.SX32 R5, R3, R2, 0x1, P6 ;  /* 0x0000000203057211 */ /* 0x001fe200030f0eff */
[----:B------:R-:W-:Y:S01]  /*bdbf0*/  IMAD R3, R29, 0x2, R8 ;  /* 0x000000021d037824 */ /* 0x000fe200078e0208 */
[----:B------:R-:W-:-:S03]  /*bdc00*/  LEA R6, P6, R8, R0, 0x1 ;  /* 0x0000000008067211 */ /* 0x000fc600078c08ff */
[----:B------:R0:W-:Y:S01]  /*bdc10*/  @P3 STG.E.U16 [R4.64], R10 ;  /* 0x0000000a04003986 */ /* 0x0001e2000c101508 */
[----:B-----5:R-:W-:Y:S02]  /*bdc20*/  ISETP.LT.AND P3, PT, R27, c[0x0][0x17c], !P0 ;  /* 0x00005f001b007a0c */ /* 0x020fe40004761270 */
[----:B------:R-:W-:Y:S01]  /*bdc30*/  LEA.HI.X.SX32 R7, R8, R2, 0x1, P6 ;  /* 0x0000000208077211 */ /* 0x000fe200030f0eff */
[----:B------:R-:W5:Y:S01]  /*bdc40*/  LDL.LU R27, [R1+0x18] ;  /* 0x00001800011b7983 */ /* 0x000f620000300800 */
[----:B------:R-:W-:-:S03]  /*bdc50*/  PRMT R8, R21, 0x7632, R8 ;  /* 0x0000763215087816 */ /* 0x000fc60000000008 */
[----:B------:R-:W5:Y:S01]  /*bdc60*/  LDL.LU R13, [R1+0x7c] ;  /* 0x00007c00010d7983 */ /* 0x000f620000300800 */
[----:B0-----:R-:W-:-:S03]  /*bdc70*/  LEA R4, P6, R3, R0, 0x1 ;  /* 0x0000000003047211 */ /* 0x001fc600078c08ff */
[----:B------:R-:W5:Y:S01]  /*bdc80*/  LDL.LU R21, [R1+0x8c] ;  /* 0x00008c0001157983 */ /* 0x000f620000300800 */
[----:B------:R-:W-:Y:S02]  /*bdc90*/  ISETP.LT.AND P2, PT, R16, c[0x0][0x17c], !P0 ;  /* 0x00005f0010007a0c */ /* 0x000fe40004741270 */
[----:B------:R-:W-:Y:S01]  /*bdca0*/  LEA.HI.X.SX32 R5, R3, R2, 0x1, P6 ;  /* 0x0000000203057211 */ /* 0x000fe200030f0eff */
[----:B------:R-:W5:Y:S01]  /*bdcb0*/  LDL.LU R16, [R1+0x1cc] ;  /* 0x0001cc0001107983 */ /* 0x000f620000300800 */
[----:B------:R-:W-:-:S03]  /*bdcc0*/  ISETP.LT.AND P4, PT, R17, c[0x0][0x17c], !P0 ;  /* 0x00005f0011007a0c */ /* 0x000fc60004781270 */
[----:B------:R0:W-:Y:S04]  /*bdcd0*/  @P5 STG.E.U16 [R6.64], R9 ;  /* 0x0000000906005986 */ /* 0x0001e8000c101508 */
[----:B------:R-:W5:Y:S04]  /*bdce0*/  LDL.LU R20, [R1+0x1c] ;  /* 0x00001c0001147983 */ /* 0x000f680000300800 */
[----:B------:R1:W-:Y:S04]  /*bdcf0*/  @P1 STG.E.U16 [R4.64], R8 ;  /* 0x0000000804001986 */ /* 0x0003e8000c101508 */
[----:B------:R-:W5:Y:S04]  /*bdd00*/  LDL.LU R12, [R1+0x60] ;  /* 0x00006000010c7983 */ /* 0x000f680000300800 */
[----:B------:R-:W5:Y:S01]  /*bdd10*/  LDL.LU R17, [R1+0x9c] ;  /* 0x00009c0001117983 */ /* 0x000f620000300800 */
[----:B----4-:R-:W-:-:S03]  /*bdd20*/  ISETP.LT.AND P1, PT, R24, c[0x0][0x17c], !P0 ;  /* 0x00005f0018007a0c */ /* 0x010fc60004721270 */
[----:B------:R-:W4:Y:S01]  /*bdd30*/  LDL.LU R24, [R1+0x70] ;  /* 0x0000700001187983 */ /* 0x000f220000300800 */
[----:B0-----:R-:W-:Y:S01]  /*bdd40*/  IMAD R7, R29, 0x2, R3 ;  /* 0x000000021d077824 */ /* 0x001fe200078e0203 */
[----:B------:R-:W-:Y:S02]  /*bdd50*/  PRMT R10, R25, 0x7632, R10 ;  /* 0x00007632190a7816 */ /* 0x000fe4000000000a */
[----:B------:R-:W-:Y:S01]  /*bdd60*/  PRMT R9, R26, 0x7632, R9 ;  /* 0x000076321a097816 */ /* 0x000fe20000000009 */
[----:B------:R-:W-:Y:S01]  /*bdd70*/  IMAD R3, R29, 0x2, R7 ;  /* 0x000000021d037824 */ /* 0x000fe200078e0207 */
[C---:B------:R-:W-:Y:S01]  /*bdd80*/  LEA R6, P6, R7.reuse, R0, 0x1 ;  /* 0x0000000007067211 */ /* 0x040fe200078c08ff */
[----:B------:R-:W4:Y:S03]  /*bdd90*/  LDL.LU R14, [R1+0x80] ;  /* 0x00008000010e7983 */ /* 0x000f260000300800 */
[----:B------:R-:W-:Y:S01]  /*bdda0*/  LEA.HI.X.SX32 R7, R7, R2, 0x1, P6 ;  /* 0x0000000207077211 */ /* 0x000fe200030f0eff */
[----:B-1----:R-:W-:Y:S01]  /*bddb0*/  IMAD R8, R29, 0x2, R3 ;  /* 0x000000021d087824 */ /* 0x002fe200078e0203 */
[----:B------:R-:W-:Y:S01]  /*bddc0*/  LEA R4, P6, R3, R0, 0x1 ;  /* 0x0000000003047211 */ /* 0x000fe200078c08ff */
[----:B------:R-:W4:Y:S01]  /*bddd0*/  LDL.LU R25, [R1+0x1dc] ;  /* 0x0001dc0001197983 */ /* 0x000f220000300800 */
[----:B---3--:R-:W-:-:S02]  /*bdde0*/  ISETP.LT.AND P5, PT, R19, c[0x0][0x17c], !P0 ;  /* 0x00005f0013007a0c */ /* 0x008fc400047a1270 */
[----:B------:R-:W-:Y:S01]  /*bddf0*/  LEA.HI.X.SX32 R5, R3, R2, 0x1, P6 ;  /* 0x0000000203057211 */ /* 0x000fe200030f0eff */
[----:B------:R0:W-:Y:S01]  /*bde00*/  @P2 STG.E.U16 [R6.64], R10 ;  /* 0x0000000a06002986 */ /* 0x0001e2000c101508 */
[----:B------:R-:W-:-:S03]  /*bde10*/  IMAD R3, R29, 0x2, R8 ;  /* 0x000000021d037824 */ /* 0x000fc600078e0208 */
[----:B------:R1:W-:Y:S04]  /*bde20*/  @P4 STG.E.U16 [R4.64], R9 ;  /* 0x0000000904004986 */ /* 0x0003e8000c101508 */
[----:B------:R-:W3:Y:S01]  /*bde30*/  LDL.LU R26, [R1+0x1ec] ;  /* 0x0001ec00011a7983 */ /* 0x000ee20000300800 */
[----:B0-----:R-:W-:-:S03]  /*bde40*/  LEA R6, P2, R8, R0, 0x1 ;  /* 0x0000000008067211 */ /* 0x001fc600078408ff */
[----:B------:R-:W3:Y:S01]  /*bde50*/  LDL.LU R15, [R1+0x90] ;  /* 0x00009000010f7983 */ /* 0x000ee20000300800 */
[----:B------:R-:W-:Y:S01]  /*bde60*/  LEA.HI.X.SX32 R7, R8, R2, 0x1, P2 ;  /* 0x0000000208077211 */ /* 0x000fe200010f0eff */
[----:B------:R-:W-:Y:S01]  /*bde70*/  IMAD R8, R29, 0x2, R3 ;  /* 0x000000021d087824 */ /* 0x000fe200078e0203 */
[C---:B-1----:R-:W-:Y:S01]  /*bde80*/  LEA R4, P6, R3.reuse, R0, 0x1 ;  /* 0x0000000003047211 */ /* 0x042fe200078c08ff */
[----:B------:R-:W3:Y:S03]  /*bde90*/  LDL.LU R19, [R1+0xe4] ;  /* 0x0000e40001137983 */ /* 0x000ee60000300800 */
[----:B------:R-:W-:Y:S01]  /*bdea0*/  LEA.HI.X.SX32 R5, R3, R2, 0x1, P6 ;  /* 0x0000000203057211 */ /* 0x000fe200030f0eff */
[----:B------:R-:W-:Y:S01]  /*bdeb0*/  IMAD R3, R29, 0x2, R8 ;  /* 0x000000021d037824 */ /* 0x000fe200078e0208 */
[----:B------:R-:W3:Y:S01]  /*bdec0*/  LDL.LU R11, [R1+0xe8] ;  /* 0x0000e800010b7983 */ /* 0x000ee20000300800 */
[----:B--2---:R-:W-:-:S02]  /*bded0*/  ISETP.LT.AND P4, PT, R23, c[0x0][0x17c], !P0 ;  /* 0x00005f0017007a0c */ /* 0x004fc40004781270 */
[----:B-----5:R-:W-:Y:S02]  /*bdee0*/  ISETP.LT.AND P2, PT, R27, c[0x0][0x17c], !P0 ;  /* 0x00005f001b007a0c */ /* 0x020fe40004741270 */
[----:B------:R-:W2:Y:S04]  /*bdef0*/  LDL.LU R27, [R1+0x1fc] ;  /* 0x0001fc00011b7983 */ /* 0x000ea80000300800 */
[----:B------:R0:W-:Y:S04]  /*bdf00*/  @P3 STG.E.U16 [R6.64], R13 ;  /* 0x0000000d06003986 */ /* 0x0001e8000c101508 */
[----:B------:R1:W-:Y:S04]  /*bdf10*/  @P5 STG.E.U16 [R4.64], R21 ;  /* 0x0000001504005986 */ /* 0x0003e8000c101508 */
[----:B------:R-:W5:Y:S01]  /*bdf20*/  LDL.LU R23, [R1+0x6c] ;  /* 0x00006c0001177983 */ /* 0x000f620000300800 */
[----:B0-----:R-:W-:-:S02]  /*bdf30*/  LEA R6, P3, R8, R0, 0x1 ;  /* 0x0000000008067211 */ /* 0x001fc400078608ff */
[C---:B-1----:R-:W-:Y:S02]  /*bdf40*/  LEA R4, P6, R3.reuse, R0, 0x1 ;  /* 0x0000000003047211 */ /* 0x042fe400078c08ff */
[-C--:B------:R-:W-:Y:S02]  /*bdf50*/  LEA.HI.X.SX32 R7, R8, R2.reuse, 0x1, P3 ;  /* 0x0000000208077211 */ /* 0x080fe400018f0eff */
[----:B------:R-:W-:-:S03]  /*bdf60*/  LEA.HI.X.SX32 R5, R3, R2, 0x1, P6 ;  /* 0x0000000203057211 */ /* 0x000fc600030f0eff */
[----:B------:R0:W-:Y:S01]  /*bdf70*/  @P1 STG.E.U16 [R6.64], R16 ;  /* 0x0000001006001986 */ /* 0x0001e2000c101508 */
[----:B------:R-:W-:-:S03]  /*bdf80*/  ISETP.LT.AND P3, PT, R12, c[0x0][0x17c], !P0 ;  /* 0x00005f000c007a0c */ /* 0x000fc60004761270 */
[----:B------:R1:W-:Y:S04]  /*bdf90*/  @P4 STG.E.U16 [R4.64], R17 ;  /* 0x0000001104004986 */ /* 0x0003e8000c101508 */
[----:B------:R-:W5:Y:S01]  /*bdfa0*/  LDL.LU R12, [R1+0xec] ;  /* 0x0000ec00010c7983 */ /* 0x000f620000300800 */
[----:B----4-:R-:W-:-:S03]  /*bdfb0*/  ISETP.LT.AND P4, PT, R24, c[0x0][0x17c], !P0 ;  /* 0x00005f0018007a0c */ /* 0x010fc60004781270 */
[----:B------:R-:W4:Y:S01]  /*bdfc0*/  LDL.LU R24, [R1+0xf0] ;  /* 0x0000f00001187983 */ /* 0x000f220000300800 */
[----:B------:R-:W-:Y:S01]  /*bdfd0*/  IMAD R8, R29, 0x2, R3 ;  /* 0x000000021d087824 */ /* 0x000fe200078e0203 */
[----:B------:R-:W-:-:S03]  /*bdfe0*/  ISETP.LT.AND P5, PT, R20, c[0x0][0x17c], !P0 ;  /* 0x00005f0014007a0c */ /* 0x000fc600047a1270 */
[----:B------:R-:W-:Y:S01]  /*bdff0*/  IMAD R3, R29, 0x2, R8 ;  /* 0x000000021d037824 */ /* 0x000fe200078e0208 */
[----:B0-----:R-:W-:-:S04]  /*be000*/  LEA R6, P1, R8, R0, 0x1 ;  /* 0x0000000008067211 */ /* 0x001fc800078208ff */
[----:B------:R-:W-:Y:S01]  /*be010*/  LEA.HI.X.SX32 R7, R8, R2, 0x1, P1 ;  /* 0x0000000208077211 */ /* 0x000fe200008f0eff */
[----:B------:R-:W-:Y:S01]  /*be020*/  IMAD R8, R29, 0x2, R3 ;  /* 0x000000021d087824 */ /* 0x000fe200078e0203 */
[----:B-1----:R-:W-:-:S03]  /*be030*/  LEA R4, P6, R3, R0, 0x1 ;  /* 0x0000000003047211 */ /* 0x002fc600078c08ff */
[----:B------:R0:W-:Y:S01]  /*be040*/  @P2 STG.E.U16 [R6.64], R25 ;  /* 0x0000001906002986 */ /* 0x0001e2000c101508 */
[----:B------:R-:W-:Y:S01]  /*be050*/  LEA.HI.X.SX32 R5, R3, R2, 0x1, P6 ;  /* 0x0000000203057211 */ /* 0x000fe200030f0eff */
[----:B------:R-:W-:Y:S01]  /*be060*/  IMAD R3, R29, 0x2, R8 ;  /* 0x000000021d037824 */ /* 0x000fe200078e0208 */
[----:B------:R-:W-:Y:S02]  /*be070*/  ISETP.LT.AND P1, PT, R14, c[0x0][0x17c], !P0 ;  /* 0x00005f000e007a0c */ /* 0x000fe40004721270 */
[----:B------:R-:W-:Y:S01]  /*be080*/  PRMT R10, R13, 0x7632, R10 ;  /* 0x000076320d0a7816 */ /* 0x000fe2000000000a */
[----:B------:R-:W4:Y:S01]  /*be090*/  LDL.LU R14, [R1+0xf4] ;  /* 0x0000f400010e7983 */ /* 0x000f220000300800 */
[----:B0-----:R-:W-:-:S03]  /*be0a0*/  LEA R6, P2, R8, R0, 0x1 ;  /* 0x0000000008067211 */ /* 0x001fc600078408ff */
[----:B---3--:R0:W-:Y:S01]  /*be0b0*/  @P5 STG.E.U16 [R4.64], R26 ;  /* 0x0000001a04005986 */ /* 0x0081e2000c101508 */
[----:B------:R-:W-:Y:S01]  /*be0c0*/  LEA.HI.X.SX32 R7, R8, R2, 0x1, P2 ;  /* 0x0000000208077211 */ /* 0x000fe200010f0eff */
[----:B------:R-:W-:Y:S01]  /*be0d0*/  IMAD R8, R29, 0x2, R3 ;  /* 0x000000021d087824 */ /* 0x000fe200078e0203 */
[----:B0-----:R-:W-:-:S04]  /*be0e0*/  LEA R4, P6, R3, R0, 0x1 ;  /* 0x0000000003047211 */ /* 0x001fc800078c08ff */
[----:B------:R-:W-:Y:S02]  /*be0f0*/  LEA.HI.X.SX32 R5, R3, R2, 0x1, P6 ;  /* 0x0000000203057211 */ /* 0x000fe400030f0eff */
[----:B------:R-:W-:Y:S02]  /*be100*/  ISETP.LT.AND P2, PT, R15, c[0x0][0x17c], !P0 ;  /* 0x00005f000f007a0c */ /* 0x000fe40004741270 */
[----:B------:R-:W-:Y:S01]  /*be110*/  ISETP.LT.AND P5, PT, R19, c[0x0][0x17c], !P0 ;  /* 0x00005f0013007a0c */ /* 0x000fe200047a1270 */
[----:B------:R-:W3:Y:S01]  /*be120*/  LDL.LU R15, [R1+0xf8] ;  /* 0x0000f800010f7983 */ /* 0x000ee20000300800 */
[----:B------:R-:W-:-:S03]  /*be130*/  PRMT R9, R21, 0x7632, R9 ;  /* 0x0000763215097816 */ /* 0x000fc60000000009 */
[----:B------:R-:W3:Y:S04]  /*be140*/  LDL.LU R19, [R1+0xfc] ;  /* 0x0000fc0001137983 */ /* 0x000ee80000300800 */
[----:B------:R-:W3:Y:S04]  /*be150*/  LDL.LU R21, [R1+0x100] ;  /* 0x0001000001157983 */ /* 0x000ee80000300800 */
[----:B--2---:R0:W-:Y:S02]  /*be160*/  @P3 STG.E.U16 [R6.64], R27 ;  /* 0x0000001b06003986 */ /* 0x0041e4000c101508 */
[----:B0-----:R-:W-:-:S04]  /*be170*/  LEA R6, P6, R8, R0, 0x1 ;  /* 0x0000000008067211 */ /* 0x001fc800078c08ff */
[----:B------:R-:W-:Y:S01]  /*be180*/  LEA.HI.X.SX32 R7, R8, R2, 0x1, P6 ;  /* 0x0000000208077211 */ /* 0x000fe200030f0eff */
[----:B-----5:R0:W-:Y:S04]  /*be190*/  @P4 STG.E.U16 [R4.64], R23 ;  /* 0x0000001704004986 */ /* 0x0201e8000c101508 */
[----:B------:R1:W-:Y:S01]  /*be1a0*/  @P1 STG.E.U16 [R6.64], R10 ;  /* 0x0000000a06001986 */ /* 0x0003e2000c101508 */
[----:B----4-:R-:W-:-:S03]  /*be1b0*/  ISETP.LT.AND P1, PT, R24, c[0x0][0x17c], !P0 ;  /* 0x00005f0018007a0c */ /* 0x010fc60004721270 */
[----:B------:R-:W2:Y:S01]  /*be1c0*/  LDL.LU R24, [R1+0x104] ;  /* 0x0001040001187983 */ /* 0x000ea20000300800 */
[----:B------:R-:W-:-:S04]  /*be1d0*/  IMAD R3, R29, 0x2, R8 ;  /* 0x000000021d037824 */ /* 0x000fc800078e0208 */
[----:B------:R-:W-:Y:S01]  /*be1e0*/  IMAD R8, R29, 0x2, R3 ;  /* 0x000000021d087824 */ /* 0x000fe200078e0203 */
[----:B0-----:R-:W-:-:S04]  /*be1f0*/  LEA R4, P6, R3, R0, 0x1 ;  /* 0x0000000003047211 */ /* 0x001fc800078c08ff */
[----:B------:R-:W-:Y:S02]  /*be200*/  LEA.HI.X.SX32 R5, R3, R2, 0x1, P6 ;  /* 0x0000000203057211 */ /* 0x000fe400030f0eff */
[----:B-1----:R-:W-:Y:S02]  /*be210*/  LEA R6, P6, R8, R0, 0x1 ;  /* 0x0000000008067211 */ /* 0x002fe400078c08ff */
[----:B------:R-:W-:Y:S02]  /*be220*/  PRMT R10, R16, 0x7632, R10 ;  /* 0x00007632100a7816 */ /* 0x000fe4000000000a */
[----:B------:R-:W-:Y:S01]  /*be230*/  LEA.HI.X.SX32 R7, R8, R2, 0x1, P6 ;  /* 0x0000000208077211 */ /* 0x000fe200030f0eff */
[----:B------:R-:W-:Y:S04]  /*be240*/  @P2 STG.E.U16 [R4.64], R9 ;  /* 0x0000000904002986 */ /* 0x000fe8000c101508 */
[----:B------:R0:W-:Y:S01]  /*be250*/  @P5 STG.E.U16 [R6.64], R10 ;  /* 0x0000000a06005986 */ /* 0x0001e2000c101508 */
[----:B------:R-:W-:Y:S01]  /*be260*/  IMAD R3, R29, 0x2, R8 ;  /* 0x000000021d037824 */ /* 0x000fe200078e0208 */
[----:B------:R-:W-:-:S02]  /*be270*/  ISETP.LT.AND P3, PT, R11, c[0x0][0x17c], !P0 ;  /* 0x00005f000b007a0c */ /* 0x000fc40004761270 */
[----:B0-----:R-:W-:Y:S02]  /*be280*/  PRMT R10, R25, 0x7632, R10 ;  /* 0x00007632190a7816 */ /* 0x001fe4000000000a */
[----:B------:R-:W4:Y:S01]  /*be290*/  LDL.LU R25, [R1+0x108] ;  /* 0x0001080001197983 */ /* 0x000f220000300800 */
[----:B------:R-:W-:Y:S01]  /*be2a0*/  LEA R4, P6, R3, R0, 0x1 ;  /* 0x0000000003047211 */ /* 0x000fe200078c08ff */
[----:B------:R-:W-:Y:S01]  /*be2b0*/  IMAD R8, R29, 0x2, R3 ;  /* 0x000000021d087824 */ /* 0x000fe200078e0203 */
[----:B------:R-:W-:Y:S02]  /*be2c0*/  PRMT R9, R17, 0x7632, R9 ;  /* 0x0000763211097816 */ /* 0x000fe40000000009 */
[----:B------:R-:W-:Y:S01]  /*be2d0*/  LEA.HI.X.SX32 R5, R3, R2, 0x1, P6 ;  /* 0x0000000203057211 */ /* 0x000fe200030f0eff */
[----:B------:R-:W-:Y:S01]  /*be2e0*/  IMAD R3, R29, 0x2, R8 ;  /* 0x000000021d037824 */ /* 0x000fe200078e0208 */
[----:B------:R-:W-:Y:S02]  /*be2f0*/  ISETP.LT.AND P4, PT, R12, c[0x0][0x17c], !P0 ;  /* 0x00005f000c007a0c */ /* 0x000fe40004781270 */
[C---:B------:R-:W-:Y:S01]  /*be300*/  LEA R6, P6, R8.reuse, R0, 0x1 ;  /* 0x0000000008067211 */ /* 0x040fe200078c08ff */
[----:B------:R0:W-:Y:S03]  /*be310*/  @P3 STG.E.U16 [R4.64], R9 ;  /* 0x0000000904003986 */ /* 0x0001e6000c101508 */
[----:B------:R-:W-:-:S02]  /*be320*/  LEA.HI.X.SX32 R7, R8, R2, 0x1, P6 ;  /* 0x0000000208077211 */ /* 0x000fc400030f0eff */
[C---:B0-----:R-:W-:Y:S02]  /*be330*/  LEA R4, P6, R3.reuse, R0, 0x1 ;  /* 0x0000000003047211 */ /* 0x041fe400078c08ff */
[----:B------:R-:W-:Y:S02]  /*be340*/  PRMT R9, R26, 0x7632, R9 ;  /* 0x000076321a097816 */ /* 0x000fe40000000009 */
[----:B------:R-:W-:Y:S01]  /*be350*/  LEA.HI.X.SX32 R5, R3, R2, 0x1, P6 ;  /* 0x0000000203057211 */ /* 0x000fe200030f0eff */
[----:B------:R-:W5:Y:S01]  /*be360*/  LDL.LU R26, [R1+0x10c] ;  /* 0x00010c00011a7983 */ /* 0x000f620000300800 */
[----:B------:R-:W-:-:S03]  /*be370*/  ISETP.LT.AND P2, PT, R14, c[0x0][0x17c], !P0 ;  /* 0x00005f000e007a0c */ /* 0x000fc60004741270 */
[----:B------:R0:W-:Y:S04]  /*be380*/  @P4 STG.E.U16 [R6.64], R10 ;  /* 0x0000000a06004986 */ /* 0x0001e8000c101508 */
[----:B------:R-:W5:Y:S04]  /*be390*/  LDL.LU R12, [R1+0xa0] ;  /* 0x0000a000010c7983 */ /* 0x000f680000300800 */
[----:B------:R1:W-:Y:S04]  /*be3a0*/  @P1 STG.E.U16 [R4.64], R9 ;  /* 0x0000000904001986 */ /* 0x0003e8000c101508 */
[----:B------:R-:W5:Y:S01]  /*be3b0*/  LDL.LU R14, [R1+0x40] ;  /* 0x00004000010e7983 */ /* 0x000f620000300800 */
[----:B0-----:R-:W-:-:S02]  /*be3c0*/  PRMT R10, R27, 0x7632, R10 ;  /* 0x000076321b0a7816 */ /* 0x001fc4000000000a */
[----:B--2---:R-:W-:Y:S02]  /*be3d0*/  ISETP.LT.AND P1, PT, R24, c[0x0][0x17c], !P0 ;  /* 0x00005f0018007a0c */ /* 0x004fe40004721270 */
[----:B------:R-:W2:Y:S04]  /*be3e0*/  LDL.LU R24, [R1+0x30] ;  /* 0x0000300001187983 */ /* 0x000ea80000300800 */
[----:B------:R-:W2:Y:S04]  /*be3f0*/  LDL.LU R13, [R1+0x110] ;  /* 0x00011000010d7983 */ /* 0x000ea80000300800 */
[----:B------:R-:W2:Y:S01]  /*be400*/  LDL.LU R27, [R1+0x114] ;  /* 0x00011400011b7983 */ /* 0x000ea20000300800 */
[----:B------:R-:W-:Y:S01]  /*be410*/  IMAD R8, R29, 0x2, R3 ;  /* 0x000000021d087824 */ /* 0x000fe200078e0203 */
[----:B---3--:R-:W-:-:S02]  /*be420*/  ISETP.LT.AND P5, PT, R15, c[0x0][0x17c], !P0 ;  /* 0x00005f000f007a0c */ /* 0x008fc400047a1270 */
[----:B------:R-:W3:Y:S01]  /*be430*/  LDL.LU R17, [R1+0x20] ;  /* 0x0000200001117983 */ /* 0x000ee20000300800 */
[----:B------:R-:W-:Y:S01]  /*be440*/  IMAD R3, R29, 0x2, R8 ;  /* 0x000000021d037824 */ /* 0x000fe200078e0208 */
[C---:B------:R-:W-:Y:S02]  /*be450*/  LEA R6, P6, R8.reuse, R0, 0x1 ;  /* 0x0000000008067211 */ /* 0x040fe400078c08ff */
[----:B------:R-:W3:Y:S02]  /*be460*/  LDL.LU R20, [R1+0x118] ;  /* 0x0001180001147983 */ /* 0x000ee40000300800 */
[----:B------:R-:W-:Y:S02]  /*be470*/  LEA.HI.X.SX32 R7, R8, R2, 0x1, P6 ;  /* 0x0000000208077211 */ /* 0x000fe400030f0eff */
[----:B-1----:R-:W-:Y:S01]  /*be480*/  LEA R4, P6, R3, R0, 0x1 ;  /* 0x0000000003047211 */ /* 0x002fe200078c08ff */
[----:B------:R-:W3:Y:S01]  /*be490*/  LDL.LU R16, [R1+0x11c] ;  /* 0x00011c0001107983 */ /* 0x000ee20000300800 */
[----:B------:R-:W-:-:S02]  /*be4a0*/  ISETP.LT.AND P4, PT, R21, c[0x0][0x17c], !P0 ;  /* 0x00005f0015007a0c */ /* 0x000fc40004781270 */
[----:B------:R-:W-:Y:S01]  /*be4b0*/  PRMT R9, R23, 0x7632, R9 ;  /* 0x0000763217097816 */ /* 0x000fe20000000009 */
[----:B------:R-:W3:Y:S01]  /*be4c0*/  LDL.LU R21, [R1+0x50] ;  /* 0x0000500001157983 */ /* 0x000ee20000300800 */
[----:B------:R-:W-:-:S03]  /*be4d0*/  LEA.HI.X.SX32 R5, R3, R2, 0x1, P6 ;  /* 0x0000000203057211 */ /* 0x000fc600030f0eff */
[----:B------:R0:W-:Y:S04]  /*be4e0*/  @P2 STG.E.U16 [R6.64], R10 ;  /* 0x0000000a06002986 */ /* 0x0001e8000c101508 */
[----:B------:R-:W3:Y:S04]  /*be4f0*/  LDL.LU R23, [R1+0xc0] ;  /* 0x0000c00001177983 */ /* 0x000ee80000300800 */
[----:B------:R1:W-:Y:S01]  /*be500*/  @P5 STG.E.U16 [R4.64], R9 ;  /* 0x0000000904005986 */ /* 0x0003e2000c101508 */
[----:B----4-:R-:W-:-:S03]  /*be510*/  ISETP.LT.AND P5, PT, R25, c[0x0][0x17c], !P0 ;  /* 0x00005f0019007a0c */ /* 0x010fc600047a1270 */
[----:B------:R-:W4:Y:S04]  /*be520*/  LDL.LU R11, [R1+0x120] ;  /* 0x00012000010b7983 */ /* 0x000f280000300800 */
[----:B------:R-:W4:Y:S01]  /*be530*/  LDL.LU R25, [R1+0x124] ;  /* 0x0001240001197983 */ /* 0x000f220000300800 */
[----:B------:R-:W-:Y:S01]  /*be540*/  IMAD R8, R29, 0x2, R3 ;  /* 0x000000021d087824 */ /* 0x000fe200078e0203 */
[----:B------:R-:W-:Y:S02]  /*be550*/  ISETP.LT.AND P3, PT, R19, c[0x0][0x17c], !P0 ;  /* 0x00005f0013007a0c */ /* 0x000fe40004761270 */
[----:B------:R-:W4:Y:S01]  /*be560*/  LDL.LU R15, [R1+0x128] ;  /* 0x00012800010f7983 */ /* 0x000f220000300800 */
[----:B------:R-:W-:Y:S01]  /*be570*/  IMAD R3, R29, 0x2, R8 ;  /* 0x000000021d037824 */ /* 0x000fe200078e0208 */
[----:B0-----:R-:W-:-:S02]  /*be580*/  LEA R6, P2, R8, R0, 0x1 ;  /* 0x0000000008067211 */ /* 0x001fc400078408ff */
[----:B------:R-:W4:Y:S02]  /*be590*/  LDL.LU R19, [R1+0xb0] ;  /* 0x0000b00001137983 */ /* 0x000f240000300800 */
[C---:B-1----:R-:W-:Y:S02]  /*be5a0*/  LEA R4, P6, R3.reuse, R0, 0x1 ;  /* 0x0000000003047211 */ /* 0x042fe400078c08ff */
[-C--:B------:R-:W-:Y:S02]  /*be5b0*/  LEA.HI.X.SX32 R7, R8, R2.reuse, 0x1, P2 ;  /* 0x0000000208077211 */ /* 0x080fe400010f0eff */
[----:B------:R-:W-:Y:S02]  /*be5c0*/  LEA.HI.X.SX32 R5, R3, R2, 0x1, P6 ;  /* 0x0000000203057211 */ /* 0x000fe400030f0eff */
[----:B-----5:R-:W-:Y:S02]  /*be5d0*/  ISETP.LT.AND P2, PT, R26, c[0x0][0x17c], !P0 ;  /* 0x00005f001a007a0c */ /* 0x020fe40004741270 */
[----:B------:R-:W5:Y:S04]  /*be5e0*/  LDL.LU R26, [R1+0xd0] ;  /* 0x0000d000011a7983 */ /* 0x000f680000300800 */
[----:B------:R0:W-:Y:S04]  /*be5f0*/  @P3 STG.E.U16 [R6.64], R12 ;  /* 0x0000000c06003986 */ /* 0x0001e8000c101508 */
[----:B------:R1:W-:Y:S01]  /*be600*/  @P4 STG.E.U16 [R4.64], R14 ;  /* 0x0000000e04004986 */ /* 0x0003e2000c101508 */
[----:B--2---:R-:W-:-:S03]  /*be610*/  ISETP.LT.AND P4, PT, R27, c[0x0][0x17c], !P0 ;  /* 0x00005f001b007a0c */ /* 0x004fc60004781270 */
[----:B------:R-:W2:Y:S01]  /*be620*/  LDL.LU R27, [R1+0x12c] ;  /* 0x00012c00011b7983 */ /* 0x000ea20000300800 */
[----:B------:R-:W-:-:S04]  /*be630*/  IMAD R8, R29, 0x2, R3 ;  /* 0x000000021d087824 */ /* 0x000fc800078e0203 */
        /* <DEDUP_REMOVED lines=8> */
[----:B0-----:R-:W-:-:S04]  /*be6c0*/  LEA R6, P1, R8, R0, 0x1 ;  /* 0x0000000008067211 */ /* 0x001fc800078208ff */
[----:B------:R-:W-:Y:S01]  /*be6d0*/  LEA.HI.X.SX32 R7, R8, R2, 0x1, P1 ;  /* 0x0000000208077211 */ /* 0x000fe200008f0eff */
[----:B------:R-:W-:Y:S01]  /*be6e0*/  IMAD R8, R29, 0x2, R3 ;  /* 0x000000021d087824 */ /* 0x000fe200078e0203 */
[----:B---3--:R-:W-:Y:S04]  /*be6f0*/  @P5 STG.E.U16 [R4.64], R17 ;  /* 0x0000001104005986 */ /* 0x008fe8000c101508 */
[----:B------:R0:W-:Y:S01]  /*be700*/  @P2 STG.E.U16 [R6.64], R21 ;  /* 0x0000001506002986 */ /* 0x0001e2000c101508 */
[----:B------:R-:W-:Y:S02]  /*be710*/  ISETP.LT.AND P3, PT, R13, c[0x0][0x17c], !P0 ;  /* 0x00005f000d007a0c */ /* 0x000fe40004761270 */
[----:B------:R-:W-:Y:S01]  /*be720*/  ISETP.LT.AND P5, PT, R16, c[0x0][0x17c], !P0 ;  /* 0x00005f0010007a0c */ /* 0x000fe200047a1270 */
[----:B------:R-:W3:Y:S04]  /*be730*/  LDL.LU R13, [R1+0x130] ;  /* 0x00013000010d7983 */ /* 0x000ee80000300800 */
[----:B------:R-:W3:Y:S01]  /*be740*/  LDL.LU R16, [R1+0x134] ;  /* 0x0001340001107983 */ /* 0x000ee20000300800 */
[----:B0-----:R-:W-:-:S04]  /*be750*/  LEA R6, P2, R8, R0, 0x1 ;  /* 0x0000000008067211 */ /* 0x001fc800078408ff */
[----:B------:R-:W-:Y:S02]  /*be760*/  LEA.HI.X.SX32 R7, R8, R2, 0x1, P2 ;  /* 0x0000000208077211 */ /* 0x000fe400010f0eff */
[----:B----4-:R-:W-:Y:S02]  /*be770*/  ISETP.LT.AND P2, PT, R25, c[0x0][0x17c], !P0 ;  /* 0x00005f0019007a0c */ /* 0x010fe40004741270 */
[----:B------:R-:W4:Y:S01]  /*be780*/  LDL.LU R25, [R1+0x138] ;  /* 0x0001380001197983 */ /* 0x000f220000300800 */
[C---:B------:R-:W-:Y:S02]  /*be790*/  LEA R4, P6, R3.reuse, R0, 0x1 ;  /* 0x0000000003047211 */ /* 0x040fe400078c08ff */
[----:B------:R-:W-:Y:S02]  /*be7a0*/  ISETP.LT.AND P1, PT, R20, c[0x0][0x17c], !P0 ;  /* 0x00005f0014007a0c */ /* 0x000fe40004721270 */
[----:B------:R-:W-:Y:S01]  /*be7b0*/  LEA.HI.X.SX32 R5, R3, R2, 0x1, P6 ;  /* 0x0000000203057211 */ /* 0x000fe200030f0eff */
[----:B------:R-:W-:-:S04]  /*be7c0*/  IMAD R3, R29, 0x2, R8 ;  /* 0x000000021d037824 */ /* 0x000fc800078e0208 */
[----:B------:R0:W-:Y:S04]  /*be7d0*/  @P3 STG.E.U16 [R4.64], R23 ;  /* 0x0000001704003986 */ /* 0x0001e8000c101508 */
[----:B------:R-:W-:Y:S01]  /*be7e0*/  @P4 STG.E.U16 [R6.64], R19 ;  /* 0x0000001306004986 */ /* 0x000fe2000c101508 */
[----:B0-----:R-:W-:-:S04]  /*be7f0*/  LEA R4, P6, R3, R0, 0x1 ;  /* 0x0000000003047211 */ /* 0x001fc800078c08ff */
[----:B------:R-:W-:Y:S02]  /*be800*/  LEA.HI.X.SX32 R5, R3, R2, 0x1, P6 ;  /* 0x0000000203057211 */ /* 0x000fe400030f0eff */
[----:B------:R-:W-:Y:S02]  /*be810*/  ISETP.LT.AND P4, PT, R15, c[0x0][0x17c], !P0 ;  /* 0x00005f000f007a0c */ /* 0x000fe40004781270 */
[----:B------:R-:W3:Y:S04]  /*be820*/  LDL.LU R15, [R1+0x13c] ;  /* 0x00013c00010f7983 */ /* 0x000ee80000300800 */
[----:B-----5:R0:W-:Y:S01]  /*be830*/  @P1 STG.E.U16 [R4.64], R26 ;  /* 0x0000001a04001986 */ /* 0x0201e2000c101508 */
[----:B--2---:R-:W-:-:S03]  /*be840*/  ISETP.LT.AND P1, PT, R27, c[0x0][0x17c], !P0 ;  /* 0x00005f001b007a0c */ /* 0x004fc60004721270 */
[----:B------:R-:W2:Y:S01]  /*be850*/  LDL.LU R27, [R1+0x140] ;  /* 0x00014000011b7983 */ /* 0x000ea20000300800 */
[----:B------:R-:W-:Y:S01]  /*be860*/  IMAD R8, R29, 0x2, R3 ;  /* 0x000000021d087824 */ /* 0x000fe200078e0203 */
[----:B0-----:R-:W-:-:S03]  /*be870*/  PRMT R5, R12, 0x7632, R5 ;  /* 0x000076320c057816 */ /* 0x001fc60000000005 */
[----:B------:R-:W-:Y:S01]  /*be880*/  IMAD R3, R29, 0x2, R8 ;  /* 0x000000021d037824 */ /* 0x000fe200078e0208 */
[C---:B------:R-:W-:Y:S02]  /*be890*/  LEA R6, P6, R8.reuse, R0, 0x1 ;  /* 0x0000000008067211 */ /* 0x040fe400078c08ff */
[----:B------:R-:W-:Y:S02]  /*be8a0*/  ISETP.LT.AND P3, PT, R11, c[0x0][0x17c], !P0 ;  /* 0x00005f000b007a0c */ /* 0x000fe40004761270 */
[----:B------:R-:W-:Y:S01]  /*be8b0*/  LEA.HI.X.SX32 R7, R8, R2, 0x1, P6 ;  /* 0x0000000208077211 */ /* 0x000fe200030f0eff */
[----:B------:R-:W-:Y:S01]  /*be8c0*/  IMAD R8, R29, 0x2, R3 ;  /* 0x000000021d087824 */ /* 0x000fe200078e0203 */
[----:B------:R-:W-:-:S03]  /*be8d0*/  LEA R4, P6, R3, R0, 0x1 ;  /* 0x0000000003047211 */ /* 0x000fc600078c08ff */
[----:B------:R0:W-:Y:S01]  /*be8e0*/  @P5 STG.E.U16 [R6.64], R5 ;  /* 0x0000000506005986 */ /* 0x0001e2000c101508 */
[----:B------:R-:W-:Y:S02]  /*be8f0*/  PRMT R10, R14, 0x7632, R10 ;  /* 0x000076320e0a7816 */ /* 0x000fe4000000000a */
[----:B------:R-:W-:Y:S02]  /*be900*/  PRMT R9, R24, 0x7632, R9 ;  /* 0x0000763218097816 */ /* 0x000fe40000000009 */
[----:B------:R-:W5:Y:S01]  /*be910*/  LDL.LU R24, [R1+0x144] ;  /* 0x0001440001187983 */ /* 0x000f620000300800 */
[----:B0-----:R-:W-:Y:S02]  /*be920*/  LEA.HI.X.SX32 R5, R3, R2, 0x1, P6 ;  /* 0x0000000203057211 */ /* 0x001fe400030f0eff */
[----:B------:R-:W-:Y:S01]  /*be930*/  LEA R6, P6, R8, R0, 0x1 ;  /* 0x0000000008067211 */ /* 0x000fe200078c08ff */
[----:B------:R-:W-:-:S03]  /*be940*/  IMAD R3, R29, 0x2, R8 ;  /* 0x000000021d037824 */ /* 0x000fc600078e0208 */
[----:B------:R-:W-:Y:S01]  /*be950*/  LEA.HI.X.SX32 R7, R8, R2, 0x1, P6 ;  /* 0x0000000208077211 */ /* 0x000fe200030f0eff */
[----:B------:R0:W-:Y:S04]  /*be960*/  @P3 STG.E.U16 [R4.64], R10 ;  /* 0x0000000a04003986 */ /* 0x0001e8000c101508 */
[----:B------:R1:W-:Y:S01]  /*be970*/  @P2 STG.E.U16 [R6.64], R9 ;  /* 0x0000000906002986 */ /* 0x0003e2000c101508 */
[----:B------:R-:W-:Y:S02]  /*be980*/  PRMT R8, R17, 0x7632, R8 ;  /* 0x0000763211087816 */ /* 0x000fe40000000008 */
[----:B0-----:R-:W-:-:S04]  /*be990*/  LEA R4, P6, R3, R0, 0x1 ;  /* 0x0000000003047211 */ /* 0x001fc800078c08ff */
[----:B------:R-:W-:Y:S02]  /*be9a0*/  LEA.HI.X.SX32 R5, R3, R2, 0x1, P6 ;  /* 0x0000000203057211 */ /* 0x000fe400030f0eff */
[----:B----4-:R-:W-:Y:S02]  /*be9b0*/  ISETP.LT.AND P2, PT, R25, c[0x0][0x17c], !P0 ;  /* 0x00005f0019007a0c */ /* 0x010fe40004741270 */
[----:B------:R-:W4:Y:S04]  /*be9c0*/  LDL.LU R25, [R1+0x148] ;  /* 0x0001480001197983 */ /* 0x000f280000300800 */
[----:B------:R0:W-:Y:S01]  /*be9d0*/  @P4 STG.E.U16 [R4.64], R8 ;  /* 0x0000000804004986 */ /* 0x0001e2000c101508 */
[----:B-1----:R-:W-:Y:S01]  /*be9e0*/  IMAD R7, R29, 0x2, R3 ;  /* 0x000000021d077824 */ /* 0x002fe200078e0203 */
[----:B0-----:R-:W-:-:S02]  /*be9f0*/  PRMT R8, R23, 0x7632, R8 ;  /* 0x0000763217087816 */ /* 0x001fc40000000008 */
[----:B------:R-:W4:Y:S01]  /*bea00*/  LDL.LU R23, [R1+0x14c] ;  /* 0x00014c0001177983 */ /* 0x000f220000300800 */
[----:B------:R-:W-:Y:S01]  /*bea10*/  IMAD R3, R29, 0x2, R7 ;  /* 0x000000021d037824 */ /* 0x000fe200078e0207 */
[----:B------:R-:W-:Y:S02]  /*bea20*/  LEA R6, P6, R7, R0, 0x1 ;  /* 0x0000000007067211 */ /* 0x000fe400078c08ff */
[----:B---3--:R-:W-:Y:S02]  /*bea30*/  ISETP.LT.AND P5, PT, R13, c[0x0][0x17c], !P0 ;  /* 0x00005f000d007a0c */ /* 0x008fe400047a1270 */
[----:B------:R-:W-:Y:S01]  /*bea40*/  LEA.HI.X.SX32 R7, R7, R2, 0x1, P6 ;  /* 0x0000000207077211 */ /* 0x000fe200030f0eff */
[----:B------:R-:W3:Y:S01]  /*bea50*/  LDL.LU R13, [R1+0xa4] ;  /* 0x0000a400010d7983 */ /* 0x000ee20000300800 */
[----:B------:R-:W-:Y:S01]  /*bea60*/  LEA R4, P6, R3, R0, 0x1 ;  /* 0x0000000003047211 */ /* 0x000fe200078c08ff */
[----:B------:R-:W-:Y:S01]  /*bea70*/  IMAD R9, R29, 0x2, R3 ;  /* 0x000000021d097824 */ /* 0x000fe200078e0203 */
[----:B------:R-:W-:-:S02]  /*bea80*/  PRMT R10, R21, 0x7632, R10 ;  /* 0x00007632150a7816 */ /* 0x000fc4000000000a */
[----:B------:R-:W-:-:S03]  /*bea90*/  LEA.HI.X.SX32 R5, R3, R2, 0x1, P6 ;  /* 0x0000000203057211 */ /* 0x000fc600030f0eff */
[----:B------:R0:W-:Y:S01]  /*beaa0*/  @P1 STG.E.U16 [R6.64], R10 ;  /* 0x0000000a06001986 */ /* 0x0001e2000c101508 */
[----:B------:R-:W-:-:S03]  /*beab0*/  ISETP.LT.AND P4, PT, R15, c[0x0][0x17c], !P0 ;  /* 0x00005f000f007a0c */ /* 0x000fc60004781270 */
[----:B------:R1:W-:Y:S01]  /*beac0*/  @P5 STG.E.U16 [R4.64], R8 ;  /* 0x0000000804005986 */ /* 0x0003e2000c101508 */
[----:B0-----:R-:W-:Y:S01]  /*bead0*/  LEA R6, P6, R9, R0, 0x1 ;  /* 0x0000000009067211 */ /* 0x001fe200078c08ff */
[----:B-1----:R-:W-:-:S03]  /*beae0*/  IMAD R5, R29, 0x2, R9 ;  /* 0x000000021d057824 */ /* 0x002fc600078e0209 */
[----:B------:R-:W-:Y:S02]  /*beaf0*/  LEA.HI.X.SX32 R7, R9, R2, 0x1, P6 ;  /* 0x0000000209077211 */ /* 0x000fe400030f0eff */
[----:B------:R-:W-:Y:S02]  /*beb00*/  PRMT R9, R26, 0x7632, R9 ;  /* 0x000076321a097816 */ /* 0x000fe40000000009 */
[----:B--2---:R-:W-:Y:S02]  /*beb10*/  ISETP.LT.AND P1, PT, R27, c[0x0][0x17c], !P0 ;  /* 0x00005f001b007a0c */ /* 0x004fe40004721270 */
[----:B------:R-:W2:Y:S04]  /*beb20*/  LDL.LU R27, [R1+0x150] ;  /* 0x00015000011b7983 */ /* 0x000ea80000300800 */
[----:B------:R-:W2:Y:S04]  /*beb30*/  LDL.LU R21, [R1+0x44] ;  /* 0x0000440001157983 */ /* 0x000ea80000300800 */
[----:B------:R-:W2:Y:S04]  /*beb40*/  LDL.LU R14, [R1+0x34] ;  /* 0x00003400010e7983 */ /* 0x000ea80000300800 */
[----:B------:R-:W2:Y:S04]  /*beb50*/  LDL.LU R12, [R1+0x154] ;  /* 0x00015400010c7983 */ /* 0x000ea80000300800 */
[----:B------:R-:W2:Y:S04]  /*beb60*/  LDL.LU R15, [R1+0x24] ;  /* 0x00002400010f7983 */ /* 0x000ea80000300800 */
[----:B------:R-:W2:Y:S01]  /*beb70*/  LDL.LU R26, [R1+0x158] ;  /* 0x00015800011a7983 */ /* 0x000ea20000300800 */
[----:B------:R-:W-:-:S02]  /*beb80*/  ISETP.LT.AND P3, PT, R16, c[0x0][0x17c], !P0 ;  /* 0x00005f0010007a0c */ /* 0x000fc40004761270 */
[----:B------:R-:W-:Y:S01]  /*beb90*/  PRMT R8, R19, 0x7632, R8 ;  /* 0x0000763213087816 */ /* 0x000fe20000000008 */
[----:B------:R-:W2:Y:S01]  /*beba0*/  LDL.LU R16, [R1+0x15c] ;  /* 0x00015c0001107983 */ /* 0x000ea20000300800 */
[----:B------:R-:W-:Y:S01]  /*bebb0*/  LEA R4, P6, R5, R0, 0x1 ;  /* 0x0000000005047211 */ /* 0x000fe200078c08ff */
[----:B------:R-:W-:-:S08]  /*bebc0*/  IMAD R3, R29, 0x2, R5 ;  /* 0x000000021d037824 */ /* 0x000fd000078e0205 */
[----:B------:R0:W-:Y:S01]  /*bebd0*/  @P3 STG.E.U16 [R6.64], R8 ;  /* 0x0000000806003986 */ /* 0x0001e2000c101508 */
[----:B------:R-:W-:Y:S02]  /*bebe0*/  LEA.HI.X.SX32 R5, R5, R2, 0x1, P6 ;  /* 0x0000000205057211 */ /* 0x000fe400030f0eff */
[----:B-----5:R-:W-:-:S03]  /*bebf0*/  ISETP.LT.AND P5, PT, R24, c[0x0][0x17c], !P0 ;  /* 0x00005f0018007a0c */ /* 0x020fc600047a1270 */
[----:B------:R1:W-:Y:S01]  /*bec00*/  @P2 STG.E.U16 [R4.64], R9 ;  /* 0x0000000904002986 */ /* 0x0003e2000c101508 */
[----:B----4-:R-:W-:-:S03]  /*bec10*/  ISETP.LT.AND P3, PT, R25, c[0x0][0x17c], !P0 ;  /* 0x00005f0019007a0c */ /* 0x010fc60004761270 */
[----:B------:R-:W4:Y:S04]  /*bec20*/  LDL.LU R25, [R1+0x54] ;  /* 0x0000540001197983 */ /* 0x000f280000300800 */
[----:B------:R-:W5:Y:S04]  /*bec30*/  LDL.LU R19, [R1+0xc4] ;  /* 0x0000c40001137983 */ /* 0x000f680000300800 */
[----:B------:R-:W5:Y:S04]  /*bec40*/  LDL.LU R17, [R1+0x160] ;  /* 0x0001600001117983 */ /* 0x000f680000300800 */
[----:B------:R-:W5:Y:S01]  /*bec50*/  LDL.LU R24, [R1+0xb4] ;  /* 0x0000b40001187983 */ /* 0x000f620000300800 */
[----:B------:R-:W-:-:S03]  /*bec60*/  ISETP.LT.AND P2, PT, R23, c[0x0][0x17c], !P0 ;  /* 0x00005f0017007a0c */ /* 0x000fc60004741270 */
[----:B------:R-:W5:Y:S04]  /*bec70*/  LDL.LU R11, [R1+0x164] ;  /* 0x00016400010b7983 */ /* 0x000f680000300800 */
[----:B------:R-:W5:Y:S01]  /*bec80*/  LDL.LU R23, [R1+0x168] ;  /* 0x0001680001177983 */ /* 0x000f620000300800 */
[----:B0-----:R-:W-:Y:S01]  /*bec90*/  LEA R6, P6, R3, R0, 0x1 ;  /* 0x0000000003067211 */ /* 0x001fe200078c08ff */
[----:B------:R-:W-:-:S03]  /*beca0*/  IMAD R8, R29, 0x2, R3 ;  /* 0x000000021d087824 */ /* 0x000fc600078e0203 */
[----:B------:R-:W-:Y:S01]  /*becb0*/  LEA.HI.X.SX32 R7, R3, R2, 0x1, P6 ;  /* 0x0000000203077211 */ /* 0x000fe200030f0eff */
[----:B------:R-:W-:Y:S01]  /*becc0*/  IMAD R3, R29, 0x2, R8 ;  /* 0x000000021d037824 */ /* 0x000fe200078e0208 */
[----:B-1----:R-:W-:-:S03]  /*becd0*/  LEA R4, P6, R8, R0, 0x1 ;  /* 0x0000000008047211 */ /* 0x002fc600078c08ff */
[----:B---3--:R0:W-:Y:S01]  /*bece0*/  @P4 STG.E.U16 [R6.64], R13 ;  /* 0x0000000d06004986 */ /* 0x0081e2000c101508 */
[----:B------:R-:W-:Y:S02]  /*becf0*/  LEA.HI.X.SX32 R5, R8, R2, 0x1, P6 ;  /* 0x0000000208057211 */ /* 0x000fe400030f0eff */
[----:B0-----:R-:W-:-:S04]  /*bed00*/  LEA R6, P6, R3, R0, 0x1 ;  /* 0x0000000003067211 */ /* 0x001fc800078c08ff */
[----:B------:R-:W-:Y:S02]  /*bed10*/  LEA.HI.X.SX32 R7, R3, R2, 0x1, P6 ;  /* 0x0000000203077211 */ /* 0x000fe400030f0eff */
[----:B--2---:R-:W-:Y:S02]  /*bed20*/  ISETP.LT.AND P4, PT, R27, c[0x0][0x17c], !P0 ;  /* 0x00005f001b007a0c */ /* 0x004fe40004781270 */
[----:B------:R-:W2:Y:S04]  /*bed30*/  LDL.LU R27, [R1+0xd4] ;  /* 0x0000d400011b7983 */ /* 0x000ea80000300800 */
[----:B------:R0:W-:Y:S04]  /*bed40*/  @P1 STG.E.U16 [R4.64], R21 ;  /* 0x0000001504001986 */ /* 0x0001e8000c101508 */
[----:B------:R1:W-:Y:S01]  /*bed50*/  @P5 STG.E.U16 [R6.64], R14 ;  /* 0x0000000e06005986 */ /* 0x0003e2000c101508 */
[----:B------:R-:W-:-:S03]  /*bed60*/  ISETP.LT.AND P1, PT, R12, c[0x0][0x17c], !P0 ;  /* 0x00005f000c007a0c */ /* 0x000fc60004721270 */
[----:B------:R-:W3:Y:S01]  /*bed70*/  LDL.LU R12, [R1+0x16c] ;  /* 0x00016c00010c7983 */ /* 0x000ee20000300800 */
[----:B------:R-:W-:-:S03]  /*bed80*/  ISETP.LT.AND P5, PT, R26, c[0x0][0x17c], !P0 ;  /* 0x00005f001a007a0c */ /* 0x000fc600047a1270 */
[----:B------:R-:W3:Y:S01]  /*bed90*/  LDL.LU R26, [R1+0x170] ;  /* 0x00017000011a7983 */ /* 0x000ee20000300800 */
        /* <DEDUP_REMOVED lines=11> */
[----:B----4-:R0:W-:Y:S01]  /*bee50*/  @P2 STG.E.U16 [R6.64], R25 ;  /* 0x0000001906002986 */ /* 0x0101e2000c101508 */
[----:B------:R-:W-:-:S03]  /*bee60*/  ISETP.LT.AND P3, PT, R16, c[0x0][0x17c], !P0 ;  /* 0x00005f0010007a0c */ /* 0x000fc60004761270 */
[----:B-----5:R1:W-:Y:S01]  /*bee70*/  @P4 STG.E.U16 [R4.64], R19 ;  /* 0x0000001304004986 */ /* 0x0203e2000c101508 */
[----:B0-----:R-:W-:-:S03]  /*bee80*/  LEA R6, P6, R3, R0, 0x1 ;  /* 0x0000000003067211 */ /* 0x001fc600078c08ff */
[----:B------:R-:W4:Y:S01]  /*bee90*/  LDL.LU R16, [R1+0x174] ;  /* 0x0001740001107983 */ /* 0x000f220000300800 */
[----:B------:R-:W-:Y:S02]  /*beea0*/  LEA.HI.X.SX32 R7, R3, R2, 0x1, P6 ;  /* 0x0000000203077211 */ /* 0x000fe400030f0eff */
[----:B------:R-:W-:Y:S02]  /*beeb0*/  ISETP.LT.AND P2, PT, R17, c[0x0][0x17c], !P0 ;  /* 0x00005f0011007a0c */ /* 0x000fe40004741270 */
[----:B------:R-:W5:Y:S04]  /*beec0*/  LDL.LU R17, [R1+0x178] ;  /* 0x0001780001117983 */ /* 0x000f680000300800 */
[----:B------:R0:W-:Y:S01]  /*beed0*/  @P1 STG.E.U16 [R6.64], R24 ;  /* 0x0000001806001986 */ /* 0x0001e2000c101508 */
[----:B------:R-:W-:-:S03]  /*beee0*/  ISETP.LT.AND P1, PT, R23, c[0x0][0x17c], !P0 ;  /* 0x00005f0017007a0c */ /* 0x000fc60004721270 */
[----:B------:R-:W4:Y:S01]  /*beef0*/  LDL.LU R23, [R1+0x17c] ;  /* 0x00017c0001177983 */ /* 0x000f220000300800 */
[----:B------:R-:W-:-:S04]  /*bef00*/  IMAD R8, R29, 0x2, R3 ;  /* 0x000000021d087824 */ /* 0x000fc800078e0203 */
[----:B------:R-:W-:Y:S01]  /*bef10*/  IMAD R3, R29, 0x2, R8 ;  /* 0x000000021d037824 */ /* 0x000fe200078e0208 */
[----:B-1----:R-:W-:-:S04]  /*bef20*/  LEA R4, P6, R8, R0, 0x1 ;  /* 0x0000000008047211 */ /* 0x002fc800078c08ff */
[----:B------:R-:W-:Y:S02]  /*bef30*/  LEA.HI.X.SX32 R5, R8, R2, 0x1, P6 ;  /* 0x0000000208057211 */ /* 0x000fe400030f0eff */
[----:B0-----:R-:W-:Y:S02]  /*bef40*/  LEA R6, P6, R3, R0, 0x1 ;  /* 0x0000000003067211 */ /* 0x001fe400078c08ff */
[----:B------:R-:W-:Y:S02]  /*bef50*/  PRMT R10, R13, 0x7632, R10 ;  /* 0x000076320d0a7816 */ /* 0x000fe4000000000a */
[----:B------:R-:W-:Y:S02]  /*bef60*/  LEA.HI.X.SX32 R7, R3, R2, 0x1, P6 ;  /* 0x0000000203077211 */ /* 0x000fe400030f0eff */
[----:B------:R-:W-:Y:S02]  /*bef70*/  PRMT R9, R21, 0x7632, R9 ;  /* 0x0000763215097816 */ /* 0x000fe40000000009 */
[----:B------:R-:W5:Y:S04]  /*bef80*/  LDL.LU R21, [R1+0x180] ;  /* 0x0001800001157983 */ /* 0x000f680000300800 */
[----:B--2---:R0:W-:Y:S04]  /*bef90*/  @P5 STG.E.U16 [R4.64], R27 ;  /* 0x0000001b04005986 */ /* 0x0041e8000c101508 */
[----:B------:R1:W-:Y:S01]  /*befa0*/  @P3 STG.E.U16 [R6.64], R10 ;  /* 0x0000000a06003986 */ /* 0x0003e2000c101508 */
[----:B---3--:R-:W-:-:S03]  /*befb0*/  ISETP.LT.AND P3, PT, R26, c[0x0][0x17c], !P0 ;  /* 0x00005f001a007a0c */ /* 0x008fc60004761270 */
[----:B------:R-:W2:Y:S01]  /*befc0*/  LDL.LU R26, [R1+0x184] ;  /* 0x00018400011a7983 */ /* 0x000ea20000300800 */
[----:B------:R-:W-:-:S05]  /*befd0*/  IMAD R8, R29, 0x2, R3 ;  /* 0x000000021d087824 */ /* 0x000fca00078e0203 */
[----:B0-----:R-:W-:Y:S01]  /*befe0*/  LEA R4, P6, R8, R0, 0x1 ;  /* 0x0000000008047211 */ /* 0x001fe200078c08ff */
[----:B------:R-:W-:-:S03]  /*beff0*/  IMAD R3, R29, 0x2, R8 ;  /* 0x000000021d037824 */ /* 0x000fc600078e0208 */
[----:B------:R-:W-:Y:S02]  /*bf000*/  LEA.HI.X.SX32 R5, R8, R2, 0x1, P6 ;  /* 0x0000000208057211 */ /* 0x000fe400030f0eff */
[----:B------:R-:W-:Y:S02]  /*bf010*/  ISETP.LT.AND P4, PT, R11, c[0x0][0x17c], !P0 ;  /* 0x00005f000b007a0c */ /* 0x000fe40004781270 */
[C---:B-1----:R-:W-:Y:S01]  /*bf020*/  LEA R6, P6, R3.reuse, R0, 0x1 ;  /* 0x0000000003067211 */ /* 0x042fe200078c08ff */
[----:B------:R0:W-:Y:S03]  /*bf030*/  @P2 STG.E.U16 [R4.64], R9 ;  /* 0x0000000904002986 */ /* 0x0001e6000c101508 */
[----:B------:R-:W-:Y:S01]  /*bf040*/  LEA.HI.X.SX32 R7, R3, R2, 0x1, P6 ;  /* 0x0000000203077211 */ /* 0x000fe200030f0eff */
[----:B0-----:R-:W-:Y:S01]  /*bf050*/  IMAD R5, R29, 0x2, R3 ;  /* 0x000000021d057824 */ /* 0x001fe200078e0203 */
[----:B------:R-:W-:-:S04]  /*bf060*/  PRMT R8, R14, 0x7632, R8 ;  /* 0x000076320e087816 */ /* 0x000fc80000000008 */
[----:B------:R-:W-:Y:S01]  /*bf070*/  LEA R4, P6, R5, R0, 0x1 ;  /* 0x0000000005047211 */ /* 0x000fe200078c08ff */
[----:B------:R-:W-:Y:S01]  /*bf080*/  IMAD R3, R29, 0x2, R5 ;  /* 0x000000021d037824 */ /* 0x000fe200078e0205 */
[----:B------:R-:W-:Y:S02]  /*bf090*/  PRMT R10, R15, 0x7632, R10 ;  /* 0x000076320f0a7816 */ /* 0x000fe4000000000a */
[----:B------:R-:W-:Y:S01]  /*bf0a0*/  LEA.HI.X.SX32 R5, R5, R2, 0x1, P6 ;  /* 0x0000000205057211 */ /* 0x000fe200030f0eff */
[----:B------:R0:W-:Y:S01]  /*bf0b0*/  @P4 STG.E.U16 [R6.64], R8 ;  /* 0x0000000806004986 */ /* 0x0001e2000c101508 */
[----:B------:R-:W-:-:S03]  /*bf0c0*/  PRMT R9, R25, 0x7632, R9 ;  /* 0x0000763219097816 */ /* 0x000fc60000000009 */
[----:B------:R1:W-:Y:S04]  /*bf0d0*/  @P1 STG.E.U16 [R4.64], R10 ;  /* 0x0000000a04001986 */ /* 0x0003e8000c101508 */
[----:B------:R-:W3:Y:S01]  /*bf0e0*/  LDL.LU R25, [R1+0x188] ;  /* 0x0001880001197983 */ /* 0x000ee20000300800 */
[----:B------:R-:W-:Y:S02]  /*bf0f0*/  ISETP.LT.AND P5, PT, R12, c[0x0][0x17c], !P0 ;  /* 0x00005f000c007a0c */ /* 0x000fe400047a1270 */
[----:B----4-:R-:W-:Y:S02]  /*bf100*/  ISETP.LT.AND P1, PT, R23, c[0x0][0x17c], !P0 ;  /* 0x00005f0017007a0c */ /* 0x010fe40004721270 */
[----:B------:R-:W4:Y:S01]  /*bf110*/  LDL.LU R23, [R1+0x18c] ;  /* 0x00018c0001177983 */ /* 0x000f220000300800 */
[----:B0-----:R-:W-:Y:S01]  /*bf120*/  LEA R6, P6, R3, R0, 0x1 ;  /* 0x0000000003067211 */ /* 0x001fe200078c08ff */
[----:B------:R-:W-:-:S02]  /*bf130*/  IMAD R8, R29, 0x2, R3 ;  /* 0x000000021d087824 */ /* 0x000fc400078e0203 */
[----:B------:R-:W4:Y:S01]  /*bf140*/  LDL.LU R12, [R1+0xa8] ;  /* 0x0000a800010c7983 */ /* 0x000f220000300800 */
[----:B------:R-:W-:Y:S02]  /*bf150*/  LEA.HI.X.SX32 R7, R3, R2, 0x1, P6 ;  /* 0x0000000203077211 */ /* 0x000fe400030f0eff */
[C---:B-1----:R-:W-:Y:S01]  /*bf160*/  LEA R4, P6, R8.reuse, R0, 0x1 ;  /* 0x0000000008047211 */ /* 0x042fe200078c08ff */
[----:B------:R-:W4:Y:S03]  /*bf170*/  LDL.LU R14, [R1+0x48] ;  /* 0x00004800010e7983 */ /* 0x000f260000300800 */
[----:B------:R-:W-:Y:S01]  /*bf180*/  LEA.HI.X.SX32 R5, R8, R2, 0x1, P6 ;  /* 0x0000000208057211 */ /* 0x000fe200030f0eff */
[----:B------:R0:W-:Y:S02]  /*bf190*/  @P5 STG.E.U16 [R6.64], R9 ;  /* 0x0000000906005986 */ /* 0x0001e4000c101508 */
[----:B0-----:R-:W-:-:S05]  /*bf1a0*/  PRMT R7, R19, 0x7632, R7 ;  /* 0x0000763213077816 */ /* 0x001fca0000000007 */
[----:B------:R0:W-:Y:S01]  /*bf1b0*/  @P3 STG.E.U16 [R4.64], R7 ;  /* 0x0000000704003986 */ /* 0x0001e2000c101508 */
[----:B--2---:R-:W-:-:S03]  /*bf1c0*/  ISETP.LT.AND P3, PT, R26, c[0x0][0x17c], !P0 ;  /* 0x00005f001a007a0c */ /* 0x004fc60004761270 */
[----:B------:R-:W2:Y:S04]  /*bf1d0*/  LDL.LU R26, [R1+0x38] ;  /* 0x00003800011a7983 */ /* 0x000ea80000300800 */
[----:B------:R-:W2:Y:S04]  /*bf1e0*/  LDL.LU R13, [R1+0x190] ;  /* 0x00019000010d7983 */ /* 0x000ea80000300800 */
[----:B------:R-:W2:Y:S01]  /*bf1f0*/  LDL.LU R19, [R1+0x194] ;  /* 0x0001940001137983 */ /* 0x000ea20000300800 */
[----:B------:R-:W-:Y:S01]  /*bf200*/  IMAD R3, R29, 0x2, R8 ;  /* 0x000000021d037824 */ /* 0x000fe200078e0208 */
[----:B------:R-:W-:-:S02]  /*bf210*/  ISETP.LT.AND P2, PT, R16, c[0x0][0x17c], !P0 ;  /* 0x00005f0010007a0c */ /* 0x000fc40004741270 */
[----:B-----5:R-:W-:Y:S01]  /*bf220*/  ISETP.LT.AND P4, PT, R17, c[0x0][0x17c], !P0 ;  /* 0x00005f0011007a0c */ /* 0x020fe20004781270 */
[----:B------:R-:W-:Y:S01]  /*bf230*/  IMAD R8, R29, 0x2, R3 ;  /* 0x000000021d087824 */ /* 0x000fe200078e0203 */
[C---:B------:R-:W-:Y:S01]  /*bf240*/  LEA R6, P6, R3.reuse, R0, 0x1 ;  /* 0x0000000003067211 */ /* 0x040fe200078c08ff */
[----:B------:R-:W5:Y:S01]  /*bf250*/  LDL.LU R17, [R1+0x28] ;  /* 0x0000280001117983 */ /* 0x000f620000300800 */
[----:B------:R-:W-:Y:S02]  /*bf260*/  PRMT R10, R24, 0x7632, R10 ;  /* 0x00007632180a7816 */ /* 0x000fe4000000000a */
[----:B0-----:R-:W-:Y:S01]  /*bf270*/  LEA.HI.X.SX32 R7, R3, R2, 0x1, P6 ;  /* 0x0000000203077211 */ /* 0x001fe200030f0eff */
[----:B------:R-:W5:Y:S01]  /*bf280*/  LDL.LU R20, [R1+0x198] ;  /* 0x0001980001147983 */ /* 0x000f620000300800 */
[----:B------:R-:W-:Y:S01]  /*bf290*/  IMAD R3, R29, 0x2, R8 ;  /* 0x000000021d037824 */ /* 0x000fe200078e0208 */
[C---:B------:R-:W-:Y:S02]  /*bf2a0*/  LEA R4, P6, R8.reuse, R0, 0x1 ;  /* 0x0000000008047211 */ /* 0x040fe400078c08ff */
[----:B------:R-:W-:Y:S01]  /*bf2b0*/  PRMT R9, R27, 0x7632, R9 ;  /* 0x000076321b097816 */ /* 0x000fe20000000009 */
[----:B------:R-:W5:Y:S01]  /*bf2c0*/  LDL.LU R16, [R1+0x19c] ;  /* 0x00019c0001107983 */ /* 0x000f620000300800 */
[----:B------:R-:W-:-:S03]  /*bf2d0*/  LEA.HI.X.SX32 R5, R8, R2, 0x1, P6 ;  /* 0x0000000208057211 */ /* 0x000fc600030f0eff */
[----:B------:R-:W5:Y:S04]  /*bf2e0*/  LDL.LU R27, [R1+0x58] ;  /* 0x00005800011b7983 */ /* 0x000f680000300800 */
[----:B------:R0:W-:Y:S04]  /*bf2f0*/  @P2 STG.E.U16 [R6.64], R10 ;  /* 0x0000000a06002986 */ /* 0x0001e8000c101508 */
[----:B------:R-:W5:Y:S04]  /*bf300*/  LDL.LU R15, [R1+0xc8] ;  /* 0x0000c800010f7983 */ /* 0x000f680000300800 */
[----:B------:R-:W5:Y:S01]  /*bf310*/  LDL.LU R11, [R1+0x1a0] ;  /* 0x0001a000010b7983 */ /* 0x000f620000300800 */
[----:B0-----:R-:W-:-:S03]  /*bf320*/  LEA R6, P2, R3, R0, 0x1 ;  /* 0x0000000003067211 */ /* 0x001fc600078408ff */
[----:B------:R-:W-:Y:S01]  /*bf330*/  @P4 STG.E.U16 [R4.64], R9 ;  /* 0x0000000904004986 */ /* 0x000fe2000c101508 */
[----:B---3--:R-:W-:Y:S02]  /*bf340*/  ISETP.LT.AND P4, PT, R25, c[0x0][0x17c], !P0 ;  /* 0x00005f0019007a0c */ /* 0x008fe40004781270 */
[----:B------:R-:W-:Y:S01]  /*bf350*/  LEA.HI.X.SX32 R7, R3, R2, 0x1, P2 ;  /* 0x0000000203077211 */ /* 0x000fe200010f0eff */
[----:B------:R-:W3:Y:S01]  /*bf360*/  LDL.LU R24, [R1+0x1a4] ;  /* 0x0001a40001187983 */ /* 0x000ee20000300800 */
[----:B----4-:R-:W-:-:S03]  /*bf370*/  ISETP.LT.AND P2, PT, R23, c[0x0][0x17c], !P0 ;  /* 0x00005f0017007a0c */ /* 0x010fc60004741270 */
[----:B------:R-:W4:Y:S04]  /*bf380*/  LDL.LU R23, [R1+0x1a8] ;  /* 0x0001a80001177983 */ /* 0x000f280000300800 */
[----:B------:R-:W3:Y:S01]  /*bf390*/  LDL.LU R25, [R1+0xb8] ;  /* 0x0000b80001197983 */ /* 0x000ee20000300800 */
[----:B------:R-:W-:-:S04]  /*bf3a0*/  IMAD R8, R29, 0x2, R3 ;  /* 0x000000021d087824 */ /* 0x000fc800078e0203 */
[----:B------:R-:W-:Y:S01]  /*bf3b0*/  IMAD R3, R29, 0x2, R8 ;  /* 0x000000021d037824 */ /* 0x000fe200078e0208 */
[----:B------:R0:W-:Y:S01]  /*bf3c0*/  @P1 STG.E.U16 [R6.64], R12 ;  /* 0x0000000c06001986 */ /* 0x0001e2000c101508 */
[----:B------:R-:W-:-:S03]  /*bf3d0*/  ISETP.LT.AND P5, PT, R21, c[0x0][0x17c], !P0 ;  /* 0x00005f0015007a0c */ /* 0x000fc600047a1270 */
[----:B------:R-:W4:Y:S01]  /*bf3e0*/  LDL.LU R21, [R1+0xd8] ;  /* 0x0000d80001157983 */ /* 0x000f220000300800 */
[----:B0-----:R-:W-:-:S04]  /*bf3f0*/  LEA R6, P1, R3, R0, 0x1 ;  /* 0x0000000003067211 */ /* 0x001fc800078208ff */
[----:B------:R-:W-:Y:S02]  /*bf400*/  LEA.HI.X.SX32 R7, R3, R2, 0x1, P1 ;  /* 0x0000000203077211 */ /* 0x000fe400008f0eff */
[----:B--2---:R-:W-:Y:S02]  /*bf410*/  ISETP.LT.AND P1, PT, R19, c[0x0][0x17c], !P0 ;  /* 0x00005f0013007a0c */ /* 0x004fe40004721270 */
[----:B------:R-:W2:Y:S01]  /*bf420*/  LDL.LU R19, [R1+0x1ac] ;  /* 0x0001ac0001137983 */ /* 0x000ea20000300800 */
[----:B------:R-:W-:-:S04]  /*bf430*/  LEA R4, P6, R8, R0, 0x1 ;  /* 0x0000000008047211 */ /* 0x000fc800078c08ff */
[----:B------:R-:W-:Y:S01]  /*bf440*/  LEA.HI.X.SX32 R5, R8, R2, 0x1, P6 ;  /* 0x0000000208057211 */ /* 0x000fe200030f0eff */
[----:B------:R-:W-:-:S04]  /*bf450*/  IMAD R8, R29, 0x2, R3 ;  /* 0x000000021d087824 */ /* 0x000fc800078e0203 */
[----:B------:R0:W-:Y:S01]  /*bf460*/  @P5 STG.E.U16 [R4.64], R14 ;  /* 0x0000000e04005986 */ /* 0x0001e2000c101508 */
[----:B------:R-:W-:-:S03]  /*bf470*/  IMAD R3, R29, 0x2, R8 ;  /* 0x000000021d037824 */ /* 0x000fc600078e0208 */
[----:B------:R1:W-:Y:S01]  /*bf480*/  @P3 STG.E.U16 [R6.64], R26 ;  /* 0x0000001a06003986 */ /* 0x0003e2000c101508 */
[----:B0-----:R-:W-:-:S04]  /*bf490*/  LEA R4, P6, R8, R0, 0x1 ;  /* 0x0000000008047211 */ /* 0x001fc800078c08ff */
[----:B------:R-:W-:Y:S01]  /*bf4a0*/  LEA.HI.X.SX32 R5, R8, R2, 0x1, P6 ;  /* 0x0000000208057211 */ /* 0x000fe200030f0eff */
[----:B------:R-:W-:Y:S01]  /*bf4b0*/  IMAD R8, R29, 0x2, R3 ;  /* 0x000000021d087824 */ /* 0x000fe200078e0203 */
[----:B-1----:R-:W-:Y:S02]  /*bf4c0*/  LEA R6, P3, R3, R0, 0x1 ;  /* 0x0000000003067211 */ /* 0x002fe400078608ff */
[----:B------:R-:W-:Y:S02]  /*bf4d0*/  ISETP.LT.AND P5, PT, R13, c[0x0][0x17c], !P0 ;  /* 0x00005f000d007a0c */ /* 0x000fe400047a1270 */
[----:B------:R-:W-:Y:S01]  /*bf4e0*/  LEA.HI.X.SX32 R7, R3, R2, 0x1, P3 ;  /* 0x0000000203077211 */ /* 0x000fe200018f0eff */
[----:B------:R-:W-:Y:S01]  /*bf4f0*/  IMAD R3, R29, 0x2, R8 ;  /* 0x000000021d037824 */ /* 0x000fe200078e0208 */
[----:B-----5:R0:W-:Y:S04]  /*bf500*/  @P4 STG.E.U16 [R4.64], R17 ;  /* 0x0000001104004986 */ /* 0x0201e8000c101508 */
[----:B------:R1:W-:Y:S04]  /*bf510*/  @P2 STG.E.U16 [R6.64], R27 ;  /* 0x0000001b06002986 */ /* 0x0003e8000c101508 */
[----:B------:R-:W5:Y:S01]  /*bf520*/  LDL.LU R13, [R1+0x1b0] ;  /* 0x0001b000010d7983 */ /* 0x000f620000300800 */
[----:B0-----:R-:W-:-:S02]  /*bf530*/  LEA R4, P6, R8, R0, 0x1 ;  /* 0x0000000008047211 */ /* 0x001fc400078c08ff */
[C---:B-1----:R-:W-:Y:S02]  /*bf540*/  LEA R6, P2, R3.reuse, R0, 0x1 ;  /* 0x0000000003067211 */ /* 0x042fe400078408ff */
[-C--:B------:R-:W-:Y:S02]  /*bf550*/  LEA.HI.X.SX32 R5, R8, R2.reuse, 0x1, P6 ;  /* 0x0000000208057211 */ /* 0x080fe400030f0eff */
[----:B------:R-:W-:Y:S02]  /*bf560*/  LEA.HI.X.SX32 R7, R3, R2, 0x1, P2 ;  /* 0x0000000203077211 */ /* 0x000fe400010f0eff */
[----:B------:R-:W-:Y:S01]  /*bf570*/  ISETP.LT.AND P4, PT, R16, c[0x0][0x17c], !P0 ;  /* 0x00005f0010007a0c */ /* 0x000fe20004781270 */
[----:B------:R0:W-:Y:S01]  /*bf580*/  @P5 STG.E.U16 [R4.64], R15 ;  /* 0x0000000f04005986 */ /* 0x0001e2000c101508 */
[----:B---3--:R-:W-:-:S03]  /*bf590*/  ISETP.LT.AND P5, PT, R24, c[0x0][0x17c], !P0 ;  /* 0x00005f0018007a0c */ /* 0x008fc600047a1270 */
[----:B------:R-:W3:Y:S04]  /*bf5a0*/  LDL.LU R16, [R1+0x1b4] ;  /* 0x0001b40001107983 */ /* 0x000ee80000300800 */
[----:B------:R-:W3:Y:S04]  /*bf5b0*/  LDL.LU R24, [R1+0x1b8] ;  /* 0x0001b80001187983 */ /* 0x000ee80000300800 */
[----:B------:R-:W-:Y:S01]  /*bf5c0*/  @P1 STG.E.U16 [R6.64], R25 ;  /* 0x0000001906001986 */ /* 0x000fe2000c101508 */
[----:B----4-:R-:W-:-:S03]  /*bf5d0*/  ISETP.LT.AND P1, PT, R23, c[0x0][0x17c], !P0 ;  /* 0x00005f0017007a0c */ /* 0x010fc60004721270 */
[----:B------:R-:W4:Y:S01]  /*bf5e0*/  LDL.LU R23, [R1+0x1bc] ;  /* 0x0001bc0001177983 */ /* 0x000f220000300800 */
[----:B------:R-:W-:Y:S01]  /*bf5f0*/  IMAD R8, R29, 0x2, R3 ;  /* 0x000000021d087824 */ /* 0x000fe200078e0203 */
[----:B------:R-:W-:-:S04]  /*bf600*/  ISETP.LT.AND P3, PT, R20, c[0x0][0x17c], !P0 ;  /* 0x00005f0014007a0c */ /* 0x000fc80004761270 */
[----:B0-----:R-:W-:-:S04]  /*bf610*/  LEA R4, P6, R8, R0, 0x1 ;  /* 0x0000000008047211 */ /* 0x001fc800078c08ff */
[----:B------:R-:W-:Y:S02]  /*bf620*/  LEA.HI.X.SX32 R5, R8, R2, 0x1, P6 ;  /* 0x0000000208057211 */ /* 0x000fe400030f0eff */
[----:B------:R-:W-:-:S03]  /*bf630*/  PRMT R9, R26, 0x7632, R9 ;  /* 0x000076321a097816 */ /* 0x000fc60000000009 */
[----:B------:R0:W-:Y:S01]  /*bf640*/  @P3 STG.E.U16 [R4.64], R21 ;  /* 0x0000001504003986 */ /* 0x0001e2000c101508 */
[----:B--2---:R-:W-:-:S03]  /*bf650*/  ISETP.LT.AND P3, PT, R19, c[0x0][0x17c], !P0 ;  /* 0x00005f0013007a0c */ /* 0x004fc60004761270 */
[----:B------:R-:W2:Y:S04]  /*bf660*/  LDL.LU R19, [R1+0x1c0] ;  /* 0x0001c00001137983 */ /* 0x000ea80000300800 */
[----:B------:R-:W2:Y:S01]  /*bf670*/  LDL.LU R26, [R1+0x1d0] ;  /* 0x0001d000011a7983 */ /* 0x000ea20000300800 */
[----:B------:R-:W-:Y:S01]  /*bf680*/  IMAD R3, R29, 0x2, R8 ;  /* 0x000000021d037824 */ /* 0x000fe200078e0208 */
[----:B------:R-:W-:-:S03]  /*bf690*/  ISETP.LT.AND P2, PT, R11, c[0x0][0x17c], !P0 ;  /* 0x00005f000b007a0c */ /* 0x000fc60004741270 */
[----:B0-----:R-:W-:Y:S01]  /*bf6a0*/  IMAD R5, R29, 0x2, R3 ;  /* 0x000000021d057824 */ /* 0x001fe200078e0203 */
[C---:B------:R-:W-:Y:S02]  /*bf6b0*/  LEA R6, P6, R3.reuse, R0, 0x1 ;  /* 0x0000000003067211 */ /* 0x040fe400078c08ff */
[----:B------:R-:W-:Y:S02]  /*bf6c0*/  PRMT R8, R12, 0x7632, R8 ;  /* 0x000076320c087816 */ /* 0x000fe40000000008 */
[----:B------:R-:W-:Y:S01]  /*bf6d0*/  LEA.HI.X.SX32 R7, R3, R2, 0x1, P6 ;  /* 0x0000000203077211 */ /* 0x000fe200030f0eff */
[----:B------:R-:W-:Y:S01]  /*bf6e0*/  IMAD R3, R29, 0x2, R5 ;  /* 0x000000021d037824 */ /* 0x000fe200078e0205 */
[C---:B------:R-:W-:Y:S02]  /*bf6f0*/  LEA R4, P6, R5.reuse, R0, 0x1 ;  /* 0x0000000005047211 */ /* 0x040fe400078c08ff */
[----:B------:R-:W-:Y:S01]  /*bf700*/  PRMT R10, R14, 0x7632, R10 ;  /* 0x000076320e0a7816 */ /* 0x000fe2000000000a */
[----:B------:R0:W-:Y:S01]  /*bf710*/  @P4 STG.E.U16 [R6.64], R8 ;  /* 0x0000000806004986 */ /* 0x0001e2000c101508 */
[----:B------:R-:W-:-:S05]  /*bf720*/  LEA.HI.X.SX32 R5, R5, R2, 0x1, P6 ;  /* 0x0000000205057211 */ /* 0x000fca00030f0eff */
[----:B------:R1:W-:Y:S01]  /*bf730*/  @P2 STG.E.U16 [R4.64], R10 ;  /* 0x0000000a04002986 */ /* 0x0003e2000c101508 */
[----:B0-----:R-:W-:Y:S01]  /*bf740*/  LEA R6, P6, R3, R0, 0x1 ;  /* 0x0000000003067211 */ /* 0x001fe200078c08ff */
[----:B------:R-:W-:-:S03]  /*bf750*/  IMAD R8, R29, 0x2, R3 ;  /* 0x000000021d087824 */ /* 0x000fc600078e0203 */
[----:B------:R-:W-:Y:S02]  /*bf760*/  LEA.HI.X.SX32 R7, R3, R2, 0x1, P6 ;  /* 0x0000000203077211 */ /* 0x000fe400030f0eff */
[----:B-1----:R-:W-:-:S03]  /*bf770*/  LEA R4, P6, R8, R0, 0x1 ;  /* 0x0000000008047211 */ /* 0x002fc600078c08ff */
[----:B------:R0:W-:Y:S01]  /*bf780*/  @P5 STG.E.U16 [R6.64], R9 ;  /* 0x0000000906005986 */ /* 0x0001e2000c101508 */
[----:B------:R-:W-:Y:S02]  /*bf790*/  LEA.HI.X.SX32 R5, R8, R2, 0x1, P6 ;  /* 0x0000000208057211 */ /* 0x000fe400030f0eff */
[----:B------:R-:W-:Y:S02]  /*bf7a0*/  PRMT R10, R27, 0x7632, R10 ;  /* 0x000076321b0a7816 */ /* 0x000fe4000000000a */
[----:B0-----:R-:W-:-:S05]  /*bf7b0*/  PRMT R7, R17, 0x7632, R7 ;  /* 0x0000763211077816 */ /* 0x001fca0000000007 */
[----:B------:R0:W-:Y:S01]  /*bf7c0*/  @P1 STG.E.U16 [R4.64], R7 ;  /* 0x0000000704001986 */ /* 0x0001e2000c101508 */
[----:B---3--:R-:W-:-:S03]  /*bf7d0*/  ISETP.LT.AND P5, PT, R24, c[0x0][0x17c], !P0 ;  /* 0x00005f0018007a0c */ /* 0x008fc600047a1270 */
[----:B------:R-:W3:Y:S04]  /*bf7e0*/  LDL.LU R24, [R1+0x1e0] ;  /* 0x0001e00001187983 */ /* 0x000ee80000300800 */
[----:B------:R-:W3:Y:S01]  /*bf7f0*/  LDL.LU R27, [R1+0x1f0] ;  /* 0x0001f000011b7983 */ /* 0x000ee20000300800 */
[----:B----4-:R-:W-:-:S03]  /*bf800*/  ISETP.LT.AND P1, PT, R23, c[0x0][0x17c], !P0 ;  /* 0x00005f0017007a0c */ /* 0x010fc60004721270 */
[----:B------:R-:W4:Y:S01]  /*bf810*/  LDL.LU R23, [R1+0xac] ;  /* 0x0000ac0001177983 */ /* 0x000f220000300800 */
[----:B------:R-:W-:Y:S01]  /*bf820*/  IMAD R3, R29, 0x2, R8 ;  /* 0x000000021d037824 */ /* 0x000fe200078e0208 */
[----:B-----5:R-:W-:Y:S02]  /*bf830*/  ISETP.LT.AND P4, PT, R13, c[0x0][0x17c], !P0 ;  /* 0x00005f000d007a0c */ /* 0x020fe40004781270 */
[----:B------:R-:W-:Y:S01]  /*bf840*/  PRMT R9, R15, 0x7632, R9 ;  /* 0x000076320f097816 */ /* 0x000fe20000000009 */
[----:B------:R-:W-:Y:S01]  /*bf850*/  IMAD R8, R29, 0x2, R3 ;  /* 0x000000021d087824 */ /* 0x000fe200078e0203 */
[C---:B------:R-:W-:Y:S01]  /*bf860*/  LEA R6, P6, R3.reuse, R0, 0x1 ;  /* 0x0000000003067211 */ /* 0x040fe200078c08ff */
[----:B------:R-:W5:Y:S03]  /*bf870*/  LDL.LU R14, [R1+0x4c] ;  /* 0x00004c00010e7983 */ /* 0x000f660000300800 */
[----:B0-----:R-:W-:-:S02]  /*bf880*/  LEA.HI.X.SX32 R7, R3, R2, 0x1, P6 ;  /* 0x0000000203077211 */ /* 0x001fc400030f0eff */
[----:B------:R-:W-:-:S04]  /*bf890*/  LEA R4, P6, R8, R0, 0x1 ;  /* 0x0000000008047211 */ /* 0x000fc800078c08ff */
[----:B------:R-:W-:Y:S01]  /*bf8a0*/  LEA.HI.X.SX32 R5, R8, R2, 0x1, P6 ;  /* 0x0000000208057211 */ /* 0x000fe200030f0eff */
[----:B------:R-:W-:Y:S04]  /*bf8b0*/  @P3 STG.E.U16 [R6.64], R10 ;  /* 0x0000000a06003986 */ /* 0x000fe8000c101508 */
[----:B------:R0:W-:Y:S01]  /*bf8c0*/  @P4 STG.E.U16 [R4.64], R9 ;  /* 0x0000000904004986 */ /* 0x0001e2000c101508 */
[----:B--2---:R-:W-:-:S03]  /*bf8d0*/  ISETP.LT.AND P4, PT, R26, c[0x0][0x17c], !P0 ;  /* 0x00005f001a007a0c */ /* 0x004fc60004781270 */
[----:B------:R-:W2:Y:S01]  /*bf8e0*/  LDL.LU R26, [R1+0x204] ;  /* 0x00020400011a7983 */ /* 0x000ea20000300800 */
[----:B------:R-:W-:Y:S01]  /*bf8f0*/  IMAD R3, R29, 0x2, R8 ;  /* 0x000000021d037824 */ /* 0x000fe200078e0208 */
[----:B------:R-:W-:-:S03]  /*bf900*/  ISETP.LT.AND P2, PT, R16, c[0x0][0x17c], !P0 ;  /* 0x00005f0010007a0c */ /* 0x000fc60004741270 */
[----:B0-----:R-:W-:Y:S01]  /*bf910*/  IMAD R5, R29, 0x2, R3 ;  /* 0x000000021d057824 */ /* 0x001fe200078e0203 */
[----:B------:R-:W-:Y:S02]  /*bf920*/  LEA R6, P6, R3, R0, 0x1 ;  /* 0x0000000003067211 */ /* 0x000fe400078c08ff */
[----:B------:R-:W-:Y:S02]  /*bf930*/  PRMT R8, R25, 0x7632, R8 ;  /* 0x0000763219087816 */ /* 0x000fe40000000008 */
[----:B------:R-:W-:Y:S01]  /*bf940*/  LEA.HI.X.SX32 R7, R3, R2, 0x1, P6 ;  /* 0x0000000203077211 */ /* 0x000fe200030f0eff */
[----:B------:R-:W-:Y:S01]  /*bf950*/  IMAD R3, R29, 0x2, R5 ;  /* 0x000000021d037824 */ /* 0x000fe200078e0205 */
[C---:B------:R-:W-:Y:S01]  /*bf960*/  LEA R4, P6, R5.reuse, R0, 0x1 ;  /* 0x0000000005047211 */ /* 0x040fe200078c08ff */
[----:B------:R-:W2:Y:S03]  /*bf970*/  LDL.LU R25, [R1+0x2c] ;  /* 0x00002c0001197983 */ /* 0x000ea60000300800 */
[----:B------:R-:W-:Y:S01]  /*bf980*/  LEA.HI.X.SX32 R5, R5, R2, 0x1, P6 ;  /* 0x0000000205057211 */ /* 0x000fe200030f0eff */
[----:B------:R0:W-:Y:S01]  /*bf990*/  @P2 STG.E.U16 [R6.64], R8 ;  /* 0x0000000806002986 */ /* 0x0001e2000c101508 */
[----:B------:R-:W-:-:S03]  /*bf9a0*/  PRMT R9, R21, 0x7632, R9 ;  /* 0x0000763215097816 */ /* 0x000fc60000000009 */
[----:B------:R-:W2:Y:S01]  /*bf9b0*/  LDL.LU R16, [R1+0x208] ;  /* 0x0002080001107983 */ /* 0x000ea20000300800 */
[----:B------:R-:W-:-:S03]  /*bf9c0*/  ISETP.LT.AND P3, PT, R19, c[0x0][0x17c], !P0 ;  /* 0x00005f0013007a0c */ /* 0x000fc60004761270 */
[----:B------:R-:W2:Y:S01]  /*bf9d0*/  LDL.LU R17, [R1+0x20c] ;  /* 0x00020c0001117983 */ /* 0x000ea20000300800 */
[----:B0-----:R-:W-:-:S03]  /*bf9e0*/  LEA R6, P6, R3, R0, 0x1 ;  /* 0x0000000003067211 */ /* 0x001fc600078c08ff */
[----:B------:R-:W2:Y:S01]  /*bf9f0*/  LDL.LU R21, [R1+0x5c] ;  /* 0x00005c0001157983 */ /* 0x000ea20000300800 */
[----:B------:R-:W-:-:S03]  /*bfa00*/  LEA.HI.X.SX32 R7, R3, R2, 0x1, P6 ;  /* 0x0000000203077211 */ /* 0x000fc600030f0eff */
[----:B------:R-:W2:Y:S04]  /*bfa10*/  LDL.LU R15, [R1+0xcc] ;  /* 0x0000cc00010f7983 */ /* 0x000ea80000300800 */
[----:B------:R0:W-:Y:S04]  /*bfa20*/  @P5 STG.E.U16 [R4.64], R9 ;  /* 0x0000000904005986 */ /* 0x0001e8000c101508 */
[----:B------:R-:W2:Y:S01]  /*bfa30*/  LDL.LU R19, [R1+0x210] ;  /* 0x0002100001137983 */ /* 0x000ea20000300800 */
[----:B------:R-:W-:Y:S01]  /*bfa40*/  IMAD R8, R29, 0x2, R3 ;  /* 0x000000021d087824 */ /* 0x000fe200078e0203 */
[----:B---3--:R-:W-:-:S02]  /*bfa50*/  ISETP.LT.AND P5, PT, R27, c[0x0][0x17c], !P0 ;  /* 0x00005f001b007a0c */ /* 0x008fc400047a1270 */
[----:B------:R-:W3:Y:S04]  /*bfa60*/  LDL.LU R27, [R1+0xbc] ;  /* 0x0000bc00011b7983 */ /* 0x000ee80000300800 */
[----:B----4-:R1:W-:Y:S01]  /*bfa70*/  @P1 STG.E.U16 [R6.64], R23 ;  /* 0x0000001706001986 */ /* 0x0103e2000c101508 */
[----:B------:R-:W-:-:S03]  /*bfa80*/  ISETP.LT.AND P1, PT, R28, c[0x0][0x17c], !P0 ;  /* 0x00005f001c007a0c */ /* 0x000fc60004721270 */
[----:B------:R-:W4:Y:S01]  /*bfa90*/  LDL.LU R28, [R1+0x34e4] ;  /* 0x0034e400011c7983 */ /* 0x000f220000300800 */
[----:B0-----:R-:W-:Y:S02]  /*bfaa0*/  LEA R4, P6, R8, R0, 0x1 ;  /* 0x0000000008047211 */ /* 0x001fe400078c08ff */
[----:B------:R-:W-:Y:S01]  /*bfab0*/  ISETP.LT.AND P2, PT, R24, c[0x0][0x17c], !P0 ;  /* 0x00005f0018007a0c */ /* 0x000fe20004741270 */
[----:B------:R-:W3:Y:S01]  /*bfac0*/  LDL.LU R12, [R1+0x214] ;  /* 0x00021400010c7983 */ /* 0x000ee20000300800 */
[----:B------:R-:W-:-:S03]  /*bfad0*/  LEA.HI.X.SX32 R5, R8, R2, 0x1, P6 ;  /* 0x0000000208057211 */ /* 0x000fc600030f0eff */
[----:B------:R-:W3:Y:S04]  /*bfae0*/  LDL.LU R13, [R1+0x218] ;  /* 0x00021800010d7983 */ /* 0x000ee80000300800 */
[----:B-----5:R0:W-:Y:S04]  /*bfaf0*/  @P3 STG.E.U16 [R4.64], R14 ;  /* 0x0000000e04003986 */ /* 0x0201e8000c101508 */
[----:B------:R-:W5:Y:S01]  /*bfb00*/  LDL.LU R24, [R1+0xdc] ;  /* 0x0000dc0001187983 */ /* 0x000f620000300800 */
[----:B--2---:R-:W-:-:S03]  /*bfb10*/  ISETP.LT.AND P3, PT, R26, c[0x0][0x17c], !P0 ;  /* 0x00005f001a007a0c */ /* 0x004fc60004761270 */
[----:B------:R-:W2:Y:S01]  /*bfb20*/  LDL.LU R26, [R1+0x21c] ;  /* 0x00021c00011a7983 */ /* 0x000ea20000300800 */
[----:B------:R-:W-:-:S04]  /*bfb30*/  IMAD R3, R29, 0x2, R8 ;  /* 0x000000021d037824 */ /* 0x000fc800078e0208 */
[----:B------:R-:W-:Y:S01]  /*bfb40*/  IMAD R8, R29, 0x2, R3 ;  /* 0x000000021d087824 */ /* 0x000fe200078e0203 */
[----:B-1----:R-:W-:-:S04]  /*bfb50*/  LEA R6, P6, R3, R0, 0x1 ;  /* 0x0000000003067211 */ /* 0x002fc800078c08ff */
[----:B------:R-:W-:Y:S01]  /*bfb60*/  LEA.HI.X.SX32 R7, R3, R2, 0x1, P6 ;  /* 0x0000000203077211 */ /* 0x000fe200030f0eff */
[----:B------:R-:W-:Y:S01]  /*bfb70*/  IMAD R3, R29, 0x2, R8 ;  /* 0x000000021d037824 */ /* 0x000fe200078e0208 */
[----:B0-----:R-:W-:-:S04]  /*bfb80*/  LEA R4, P6, R8, R0, 0x1 ;  /* 0x0000000008047211 */ /* 0x001fc800078c08ff */
[----:B------:R-:W-:Y:S01]  /*bfb90*/  LEA.HI.X.SX32 R5, R8, R2, 0x1, P6 ;  /* 0x0000000208057211 */ /* 0x000fe200030f0eff */
[----:B------:R-:W-:Y:S01]  /*bfba0*/  IMAD R8, R29, 0x2, R3 ;  /* 0x000000021d087824 */ /* 0x000fe200078e0203 */
[----:B------:R-:W-:Y:S01]  /*bfbb0*/  PRMT R9, R23, 0x7632, R9 ;  /* 0x0000763217097816 */ /* 0x000fe20000000009 */
[----:B----4-:R0:W-:Y:S04]  /*bfbc0*/  @P4 STG.E.U16 [R6.64], R28 ;  /* 0x0000001c06004986 */ /* 0x0101e8000c101508 */
[----:B------:R1:W-:Y:S01]  /*bfbd0*/  @P2 STG.E.U16 [R4.64], R25 ;  /* 0x0000001904002986 */ /* 0x0003e2000c101508 */
        /* <DEDUP_REMOVED lines=8> */
[----:B------:R-:W-:Y:S01]  /*bfc60*/  ISETP.LT.AND P2, PT, R17, c[0x0][0x17c], !P0 ;  /* 0x00005f0011007a0c */ /* 0x000fe20004741270 */
[----:B------:R1:W-:Y:S01]  /*bfc70*/  @P1 STG.E.U16 [R4.64], R15 ;  /* 0x0000000f04001986 */ /* 0x0003e2000c101508 */
[----:B------:R-:W-:-:S03]  /*bfc80*/  ISETP.LT.AND P5, PT, R19, c[0x0][0x17c], !P0 ;  /* 0x00005f0013007a0c */ /* 0x000fc600047a1270 */
[----:B------:R-:W4:Y:S01]  /*bfc90*/  LDL.LU R16, [R1+0x220] ;  /* 0x0002200001107983 */ /* 0x000f220000300800 */
[----:B0-----:R-:W-:-:S03]  /*bfca0*/  LEA R6, P6, R3, R0, 0x1 ;  /* 0x0000000003067211 */ /* 0x001fc600078c08ff */
[----:B------:R-:W4:Y:S01]  /*bfcb0*/  LDL.LU R17, [R1+0x224] ;  /* 0x0002240001117983 */ /* 0x000f220000300800 */
[----:B------:R-:W-:Y:S01]  /*bfcc0*/  LEA.HI.X.SX32 R7, R3, R2, 0x1, P6 ;  /* 0x0000000203077211 */ /* 0x000fe200030f0eff */
[----:B------:R-:W-:Y:S01]  /*bfcd0*/  IMAD R3, R29, 0x2, R8 ;  /* 0x000000021d037824 */ /* 0x000fe200078e0208 */
[C---:B-1----:R-:W-:Y:S01]  /*bfce0*/  LEA R4, P6, R8.reuse, R0, 0x1 ;  /* 0x0000000008047211 */ /* 0x042fe200078c08ff */
[----:B------:R-:W4:Y:S03]  /*bfcf0*/  LDL.LU R19, [R1+0x228] ;  /* 0x0002280001137983 */ /* 0x000f260000300800 */
[----:B------:R-:W-:Y:S01]  /*bfd00*/  LEA.HI.X.SX32 R5, R8, R2, 0x1, P6 ;  /* 0x0000000208057211 */ /* 0x000fe200030f0eff */
[----:B---3--:R0:W-:Y:S04]  /*bfd10*/  @P3 STG.E.U16 [R6.64], R27 ;  /* 0x0000001b06003986 */ /* 0x0081e8000c101508 */
[----:B------:R-:W-:Y:S01]  /*bfd20*/  STL [R1+0x34dc], R15 ;  /* 0x0034dc0f01007387 */ /* 0x000fe20000100800 */
[----:B0-----:R-:W-:-:S03]  /*bfd30*/  LEA R6, P6, R3, R0, 0x1 ;  /* 0x0000000003067211 */ /* 0x001fc600078c08ff */
[----:B-----5:R-:W-:Y:S01]  /*bfd40*/  @P4 STG.E.U16 [R4.64], R24 ;  /* 0x0000001804004986 */ /* 0x020fe2000c101508 */
[----:B------:R-:W-:-:S03]  /*bfd50*/  LEA.HI.X.SX32 R7, R3, R2, 0x1, P6 ;  /* 0x0000000203077211 */ /* 0x000fc600030f0eff */
[----:B------:R-:W3:Y:S04]  /*bfd60*/  LDL.LU R23, [R1+0x22c] ;  /* 0x00022c0001177983 */ /* 0x000ee80000300800 */
[----:B------:R0:W-:Y:S02]  /*bfd70*/  @P2 STG.E.U16 [R6.64], R9 ;  /* 0x0000000906002986 */ /* 0x0001e4000c101508 */
[----:B0-----:R-:W-:Y:S02]  /*bfd80*/  PRMT R9, R28, 0x7632, R9 ;  /* 0x000076321c097816 */ /* 0x001fe40000000009 */
[----:B--2---:R-:W-:Y:S02]  /*bfd90*/  ISETP.LT.AND P4, PT, R26, c[0x0][0x17c], !P0 ;  /* 0x00005f001a007a0c */ /* 0x004fe40004781270 */
[----:B------:R-:W2:Y:S04]  /*bfda0*/  LDL.LU R26, [R1+0x230] ;  /* 0x00023000011a7983 */ /* 0x000ea80000300800 */
[----:B------:R-:W5:Y:S01]  /*bfdb0*/  LDL.LU R28, [R1+0x34e0] ;  /* 0x0034e000011c7983 */ /* 0x000f620000300800 */
[----:B------:R-:W-:-:S05]  /*bfdc0*/  IMAD R8, R29, 0x2, R3 ;  /* 0x000000021d087824 */ /* 0x000fca00078e0203 */
[----:B------:R-:W-:Y:S01]  /*bfdd0*/  LEA R4, P6, R8, R0, 0x1 ;  /* 0x0000000008047211 */ /* 0x000fe200078c08ff */
[--C-:B------:R-:W-:Y:S01]  /*bfde0*/  IMAD R3, R29, 0x2, R8.reuse ;  /* 0x000000021d037824 */ /* 0x100fe200078e0208 */
[----:B------:R-:W-:Y:S02]  /*bfdf0*/  ISETP.LT.AND P1, PT, R12, c[0x0][0x17c], !P0 ;  /* 0x00005f000c007a0c */ /* 0x000fe40004721270 */
[----:B------:R-:W-:Y:S02]  /*bfe00*/  LEA.HI.X.SX32 R5, R8, R2, 0x1, P6 ;  /* 0x0000000208057211 */ /* 0x000fe400030f0eff */
[----:B------:R-:W-:Y:S02]  /*bfe10*/  ISETP.LT.AND P3, PT, R13, c[0x0][0x17c], !P0 ;  /* 0x00005f000d007a0c */ /* 0x000fe40004761270 */
[----:B------:R-:W-:Y:S02]  /*bfe20*/  PRMT R8, R14, 0x7632, R8 ;  /* 0x000076320e087816 */ /* 0x000fe40000000008 */
[----:B------:R-:W-:-:S04]  /*bfe30*/  LEA R6, P6, R3, R0, 0x1 ;  /* 0x0000000003067211 */ /* 0x000fc800078c08ff */
[----:B------:R-:W-:Y:S01]  /*bfe40*/  LEA.HI.X.SX32 R7, R3, R2, 0x1, P6 ;  /* 0x0000000203077211 */ /* 0x000fe200030f0eff */
[----:B------:R0:W-:Y:S04]  /*bfe50*/  @P5 STG.E.U16 [R4.64], R8 ;  /* 0x0000000804005986 */ /* 0x0001e8000c101508 */
[----:B------:R1:W-:Y:S01]  /*bfe60*/  @P1 STG.E.U16 [R6.64], R9 ;  /* 0x0000000906001986 */ /* 0x0003e2000c101508 */
[----:B0-----:R-:W-:Y:S02]  /*bfe70*/  PRMT R8, R25, 0x7632, R8 ;  /* 0x0000763219087816 */ /* 0x001fe40000000008 */
[----:B-1----:R-:W-:Y:S01]  /*bfe80*/  PRMT R9, R21, 0x7632, R9 ;  /* 0x0000763215097816 */ /* 0x002fe20000000009 */
[----:B------:R-:W-:-:S05]  /*bfe90*/  IMAD R3, R29, 0x2, R3 ;  /* 0x000000021d037824 */ /* 0x000fca00078e0203 */
[----:B------:R-:W-:-:S04]  /*bfea0*/  LEA R4, P6, R3, R0, 0x1 ;  /* 0x0000000003047211 */ /* 0x000fc800078c08ff */
[----:B------:R-:W-:-:S05]  /*bfeb0*/  LEA.HI.X.SX32 R5, R3, R2, 0x1, P6 ;  /* 0x0000000203057211 */ /* 0x000fca00030f0eff */
[----:B------:R-:W-:Y:S01]  /*bfec0*/  @P3 STG.E.U16 [R4.64], R8 ;  /* 0x0000000804003986 */ /* 0x000fe2000c101508 */
[----:B----4-:R-:W-:-:S03]  /*bfed0*/  ISETP.LT.AND P1, PT, R19, c[0x0][0x17c], !P0 ;  /* 0x00005f0013007a0c */ /* 0x010fc60004721270 */
[----:B------:R-:W4:Y:S04]  /*bfee0*/  LDL.LU R19, [R1+0x234] ;  /* 0x0002340001137983 */ /* 0x000f280000300800 */
[----:B------:R-:W2:Y:S01]  /*bfef0*/  LDL.LU R21, [R1+0x238] ;  /* 0x0002380001157983 */ /* 0x000ea20000300800 */
[----:B---3--:R-:W-:-:S03]  /*bff00*/  ISETP.LT.AND P3, PT, R23, c[0x0][0x17c], !P0 ;  /* 0x00005f0017007a0c */ /* 0x008fc60004761270 */
[----:B-----5:R-:W0:Y:S01]  /*bff10*/  LDS.128 R12, [R28] ;  /* 0x000000001c0c7984 */ /* 0x020e220000000c00 */
[----:B------:R-:W-:-:S03]  /*bff20*/  LOP3.LUT R25, R28, 0x20, RZ, 0x3c, !PT ;  /* 0x000000201c197812 */ /* 0x000fc600078e3cff */
[----:B0-----:R-:W-:Y:S04]  /*bff30*/  STL.64 [R1+0x20], R12 ;  /* 0x0000200c01007387 */ /* 0x001fe80000100a00 */
[----:B------:R-:W-:Y:S04]  /*bff40*/  STL.64 [R1+0x28], R14 ;  /* 0x0000280e01007387 */ /* 0x000fe80000100a00 */
[----:B------:R-:W0:Y:S04]  /*bff50*/  LDS.128 R12, [R25] ;  /* 0x00000000190c7984 */ /* 0x000e280000000c00 */
[----:B0-----:R-:W-:Y:S04]  /*bff60*/  STL.64 [R1], R12 ;  /* 0x0000000c01007387 */ /* 0x001fe80000100a00 */
[----:B------:R0:W-:Y:S04]  /*bff70*/  STL.64 [R1+0x8], R14 ;  /* 0x0000080e01007387 */ /* 0x0001e80000100a00 */
[----:B0-----:R-:W3:Y:S04]  /*bff80*/  LDL.LU R15, [R1+0x34dc] ;  /* 0x0034dc00010f7983 */ /* 0x001ee80000300800 */
[----:B------:R-:W5:Y:S01]  /*bff90*/  LDL.LU R23, [R1+0x23c] ;  /* 0x00023c0001177983 */ /* 0x000f620000300800 */
[----:B------:R-:W-:-:S04]  /*bffa0*/  IMAD R7, R29, 0x2, R3 ;  /* 0x000000021d077824 */ /* 0x000fc800078e0203 */
[----:B------:R-:W-:Y:S01]  /*bffb0*/  IMAD R3, R29, 0x2, R7 ;  /* 0x000000021d037824 */ /* 0x000fe200078e0207 */
[C---:B------:R-:W-:Y:S02]  /*bffc0*/  LEA R6, P6, R7.reuse, R0, 0x1 ;  /* 0x0000000007067211 */ /* 0x040fe400078c08ff */
[----:B------:R-:W-:Y:S02]  /*bffd0*/  ISETP.LT.AND P2, PT, R16, c[0x0][0x17c], !P0 ;  /* 0x00005f0010007a0c */ /* 0x000fe40004741270 */
[----:B------:R-:W-:Y:S01]  /*bffe0*/  LEA.HI.X.SX32 R7, R7, R2, 0x1, P6 ;  /* 0x0000000207077211 */ /* 0x000fe200030f0eff */
[----:B------:R-:W-:Y:S01]  /*bfff0*/  IMAD R12, R29, 0x2, R3 ;  /* 0x000000021d0c7824 */ /* 0x000fe200078e0203 */
[----:B------:R-:W-:Y:S02]  /*c0000*/  LEA R8, P6, R3, R0, 0x1 ;  /* 0x0000000003087211 */ /* 0x000fe400078c08ff */
[----:B------:R-:W-:Y:S01]  /*c0010*/  ISETP.LT.AND P5, PT, R17, c[0x0][0x17c], !P0 ;  /* 0x00005f0011007a0c */ /* 0x000fe200047a1270 */
[----:B------:R0:W-:Y:S01]  /*c0020*/  @P4 STG.E.U16 [R6.64], R9 ;  /* 0x0000000906004986 */ /* 0x0001e2000c101508 */
[----:B--2---:R-:W-:-:S02]  /*c0030*/  ISETP.LT.AND P4, PT, R26, c[0x0][0x17c], !P0 ;  /* 0x00005f001a007a0c */ /* 0x004fc40004781270 */
[----:B------:R-:W-:-:S05]  /*c0040*/  LOP3.LUT R26, R28, 0x40, RZ, 0x3c, !PT ;  /* 0x000000401c1a7812 */ /* 0x000fca00078e3cff */
[----:B------:R-:W1:Y:S01]  /*c0050*/  LDS.128 R4, [R26] ;  /* 0x000000001a047984 */ /* 0x000e620000000c00 */
[----:B0-----:R-:W-:Y:S02]  /*c0060*/  LEA.HI.X.SX32 R9, R3, R2, 0x1, P6 ;  /* 0x0000000203097211 */ /* 0x001fe400030f0eff */
[----:B------:R-:W-:Y:S02]  /*c0070*/  LEA R14, P6, R12, R0, 0x1 ;  /* 0x000000000c0e7211 */ /* 0x000fe400078c08ff */
[----:B------:R-:W-:Y:S02]  /*c0080*/  PRMT R3, R27, 0x7632, R3 ;  /* 0x000076321b037816 */ /* 0x000fe40000000003 */
[----:B------:R-:W-:Y:S02]  /*c0090*/  LOP3.LUT R27, R28, 0x60, RZ, 0x3c, !PT ;  /* 0x000000601c1b7812 */ /* 0x000fe400078e3cff */
[----:B---3--:R-:W-:Y:S02]  /*c00a0*/  PRMT R10, R15, 0x7632, R10 ;  /* 0x000076320f0a7816 */ /* 0x008fe4000000000a */
[----:B------:R-:W-:-:S03]  /*c00b0*/  LEA.HI.X.SX32 R15, R12, R2, 0x1, P6 ;  /* 0x000000020c0f7211 */ /* 0x000fc600030f0eff */
[----:B------:R-:W-:Y:S04]  /*c00c0*/  @P2 STG.E.U16 [R8.64], R10 ;  /* 0x0000000a08002986 */ /* 0x000fe8000c101508 */
[----:B------:R-:W0:Y:S04]  /*c00d0*/  LDS.128 R8, [R27] ;  /* 0x000000001b087984 */ /* 0x000e280000000c00 */
[----:B------:R-:W-:Y:S01]  /*c00e0*/  @P5 STG.E.U16 [R14.64], R3 ;  /* 0x000000030e005986 */ /* 0x000fe2000c101508 */
[----:B------:R-:W-:-:S03]  /*c00f0*/  ISETP.LT.AND P5, PT, R21, c[0x0][0x17c], !P0 ;  /* 0x00005f0015007a0c */ /* 0x000fc600047a1270 */
[----:B-----5:R-:W-:Y:S04]  /*c0100*/  STL [R1+0x34d8], R23 ;  /* 0x0034d81701007387 */ /* 0x020fe80000100800 */
[----:B------:R-:W2:Y:S04]  /*c0110*/  LDS.128 R20, [R28+0x400] ;  /* 0x000400001c147984 */ /* 0x000ea80000000c00 */
[----:B-1----:R1:W-:Y:S04]  /*c0120*/  STL [R1+0x34d0], R5 ;  /* 0x0034d00501007387 */ /* 0x0023e80000100800 */
[----:B-1----:R-:W3:Y:S04]  /*c0130*/  LDL.LU R5, [R1] ;  /* 0x0000000001057983 */ /* 0x002ee80000300800 */
[----:B------:R-:W-:Y:S04]  /*c0140*/  STL [R1+0x34cc], R6 ;  /* 0x0034cc0601007387 */ /* 0x000fe80000100800 */
[----:B------:R-:W-:Y:S04]  /*c0150*/  STL [R1+0x34c8], R7 ;  /* 0x0034c80701007387 */ /* 0x000fe80000100800 */
[----:B0-----:R0:W-:Y:S04]  /*c0160*/  STL [R1+0x34d4], R11 ;  /* 0x0034d40b01007387 */ /* 0x0011e80000100800 */
[----:B0-----:R-:W5:Y:S04]  /*c0170*/  LDL.LU R11, [R1+0x20] ;  /* 0x00002000010b7983 */ /* 0x001f680000300800 */
[----:B--2---:R-:W-:Y:S04]  /*c0180*/  STL [R1+0x14], R21 ;  /* 0x0000141501007387 */ /* 0x004fe80000100800 */
[----:B------:R0:W-:Y:S04]  /*c0190*/  STL.64 [R1+0x18], R22 ;  /* 0x0000181601007387 */ /* 0x0001e80000100a00 */
[----:B0-----:R-:W2:Y:S01]  /*c01a0*/  LDL.LU R23, [R1+0x34d8] ;  /* 0x0034d80001177983 */ /* 0x001ea20000300800 */
[----:B------:R-:W-:-:S02]  /*c01b0*/  IMAD R12, R29, 0x2, R12 ;  /* 0x000000021d0c7824 */ /* 0x000fc400078e020c */
[----:B------:R-:W-:Y:S01]  /*c01c0*/  IMAD.MOV.U32 R7, RZ, RZ, R20 ;  /* 0x000000ffff077224 */ /* 0x000fe200078e0014 */
[----:B------:R-:W-:Y:S01]  /*c01d0*/  PRMT R18, R24, 0x7632, R18 ;  /* 0x0000763218127816 */ /* 0x000fe20000000012 */
[C---:B------:R-:W-:Y:S01]  /*c01e0*/  IMAD R3, R29.reuse, 0x2, R12 ;  /* 0x000000021d037824 */ /* 0x040fe200078e020c */
[C---:B------:R-:W-:Y:S01]  /*c01f0*/  LEA R16, P6, R12.reuse, R0, 0x1 ;  /* 0x000000000c107211 */ /* 0x040fe200078c08ff */
[----:B------:R-:W2:Y:S03]  /*c0200*/  LDL.LU R6, [R1+0x254] ;  /* 0x0002540001067983 */ /* 0x000ea60000300800 */
[----:B------:R-:W-:Y:S01]  /*c0210*/  LEA.HI.X.SX32 R17, R12, R2, 0x1, P6 ;  /* 0x000000020c117211 */ /* 0x000fe200030f0eff */
[----:B------:R-:W-:Y:S01]  /*c0220*/  IMAD R22, R29, 0x2, R3 ;  /* 0x000000021d167824 */ /* 0x000fe200078e0203 */
[C---:B------:R-:W-:Y:S01]  /*c0230*/  LEA R20, P6, R3.reuse, R0, 0x1 ;  /* 0x0000000003147211 */ /* 0x040fe200078c08ff */
[----:B------:R0:W1:Y:S03]  /*c0240*/  LDS.128 R12, [R25+0x400] ;  /* 0x00040000190c7984 */ /* 0x0000660000000c00 */
[----:B------:R-:W-:Y:S01]  /*c0250*/  LEA.HI.X.SX32 R21, R3, R2, 0x1, P6 ;  /* 0x0000000203157211 */ /* 0x000fe200030f0eff */
[----:B------:R-:W-:Y:S01]  /*c0260*/  IMAD R3, R29, 0x2, R22 ;  /* 0x000000021d037824 */ /* 0x000fe200078e0216 */
[----:B----4-:R-:W-:Y:S01]  /*c0270*/  ISETP.LT.AND P2, PT, R19, c[0x0][0x17c], !P0 ;  /* 0x00005f0013007a0c */ /* 0x010fe20004741270 */
[----:B------:R-:W-:Y:S01]  /*c0280*/  @P1 STG.E.U16 [R16.64], R18 ;  /* 0x0000001210001986 */ /* 0x000fe2000c101508 */
[----:B------:R-:W-:-:S03]  /*c0290*/  LEA R24, P6, R22, R0, 0x1 ;  /* 0x0000000016187211 */ /* 0x000fc600078c08ff */
[----:B------:R4:W1:Y:S01]  /*c02a0*/  LDS.128 R16, [R26+0x400] ;  /* 0x000400001a107984 */ /* 0x0008620000000c00 */
[----:B0-----:R-:W-:Y:S01]  /*c02b0*/  LEA.HI.X.SX32 R25, R22, R2, 0x1, P6 ;  /* 0x0000000216197211 */ /* 0x001fe200030f0eff */
[----:B------:R-:W-:Y:S02]  /*c02c0*/  IMAD R28, R29, 0x2, R3 ;  /* 0x000000021d1c7824 */ /* 0x000fe400078e0203 */
[----:B-----5:R-:W-:Y:S01]  /*c02d0*/  @P3 STG.E.U16 [R20.64], R11 ;  /* 0x0000000b14003986 */ /* 0x020fe2000c101508 */
[----:B----4-:R-:W-:-:S03]  /*c02e0*/  LEA R26, P3, R3, R0, 0x1 ;  /* 0x00000000031a7211 */ /* 0x010fc600078608ff */
[----:B---3--:R-:W-:Y:S01]  /*c02f0*/  @P4 STG.E.U16 [R24.64], R5 ;  /* 0x0000000518004986 */ /* 0x008fe2000c101508 */
[----:B--2---:R-:W-:-:S03]  /*c0300*/  ISETP.LT.AND P1, PT, R23, c[0x0][0x17c], !P0 ;  /* 0x00005f0017007a0c */ /* 0x004fc60004721270 */
[----:B------:R0:W2:Y:S02]  /*c0310*/  LDS.128 R20, [R27+0x400] ;  /* 0x000400001b147984 */ /* 0x0000a40000000c00 */
[----:B0-----:R-:W-:Y:S02]  /*c0320*/  LEA.HI.X.SX32 R27, R3, R2, 0x1, P3 ;  /* 0x00000002031b7211 */ /* 0x001fe400018f0eff */
[----:B------:R-:W3:Y:S04]  /*c0330*/  LDL.LU R3, [R1+0x244] ;  /* 0x0002440001037983 */ /* 0x000ee80000300800 */
[----:B------:R-:W4:Y:S01]  /*c0340*/  LDL.LU R25, [R1+0x240] ;  /* 0x0002400001197983 */ /* 0x000f220000300800 */
[----:B------:R-:W-:-:S03]  /*c0350*/  LEA R24, P6, R28, R0, 0x1 ;  /* 0x000000001c187211 */ /* 0x000fc600078c08ff */
[----:B------:R0:W-:Y:S01]  /*c0360*/  @P2 STG.E.U16 [R26.64], R4 ;  /* 0x000000041a002986 */ /* 0x0001e2000c101508 */
[----:B---3--:R-:W-:Y:S01]  /*c0370*/  ISETP.LT.AND P4, PT, R3, c[0x0][0x17c], !P0 ;  /* 0x00005f0003007a0c */ /* 0x008fe20004781270 */
[----:B------:R-:W-:Y:S01]  /*c0380*/  IMAD R3, R29, 0x2, R28 ;  /* 0x000000021d037824 */ /* 0x000fe200078e021c */
[----:B----4-:R-:W-:-:S04]  /*c0390*/  ISETP.LT.AND P3, PT, R25, c[0x0][0x17c], !P0 ;  /* 0x00005f0019007a0c */ /* 0x010fc80004761270 */
[----:B0-----:R-:W-:Y:S02]  /*c03a0*/  LEA R26, P2, R3, R0, 0x1 ;  /* 0x00000000031a7211 */ /* 0x001fe400078408ff */
[-C--:B------:R-:W-:Y:S01]  /*c03b0*/  LEA.HI.X.SX32 R25, R28, R2.reuse, 0x1, P6 ;  /* 0x000000021c197211 */ /* 0x080fe200030f0eff */
[----:B------:R-:W-:Y:S01]  /*c03c0*/  IMAD R28, R29, 0x2, R3 ;  /* 0x000000021d1c7824 */ /* 0x000fe200078e0203 */
[----:B------:R-:W-:Y:S02]  /*c03d0*/  LEA.HI.X.SX32 R27, R3, R2, 0x1, P2 ;  /* 0x00000002031b7211 */ /* 0x000fe400010f0eff */
[----:B------:R-:W3:Y:S04]  /*c03e0*/  LDL.LU R3, [R1+0x24c] ;  /* 0x00024c0001037983 */ /* 0x000ee80000300800 */
[----:B------:R0:W-:Y:S04]  /*c03f0*/  @P5 STG.E.U16 [R24.64], R8 ;  /* 0x0000000818005986 */ /* 0x0001e8000c101508 */
[----:B0-----:R-:W4:Y:S01]  /*c0400*/  LDL.LU R25, [R1+0x248] ;  /* 0x0002480001197983 */ /* 0x001f220000300800 */
[----:B------:R-:W-:-:S03]  /*c0410*/  LEA R24, P6, R28, R0, 0x1 ;  /* 0x000000001c187211 */ /* 0x000fc600078c08ff */
[----:B------:R0:W-:Y:S01]  /*c0420*/  @P1 STG.E.U16 [R26.64], R7 ;  /* 0x000000071a001986 */ /* 0x0001e2000c101508 */
[----:B---3--:R-:W-:Y:S01]  /*c0430*/  ISETP.LT.AND P5, PT, R3, c[0x0][0x17c], !P0 ;  /* 0x00005f0003007a0c */ /* 0x008fe200047a1270 */
[----:B------:R-:W-:-:S05]  /*c0440*/  IMAD R3, R29, 0x2, R28 ;  /* 0x000000021d037824 */ /* 0x000fca00078e021c */
[----:B0-----:R-:W-:-:S04]  /*c0450*/  LEA R26, P1, R3, R0, 0x1 ;  /* 0x00000000031a7211 */ /* 0x001fc800078208ff */
[-C--:B------:R-:W-:Y:S02]  /*c0460*/  LEA.HI.X.SX32 R27, R3, R2.reuse, 0x1, P1 ;  /* 0x00000002031b7211 */ /* 0x080fe400008f0eff */
[----:B----4-:R-:W-:Y:S02]  /*c0470*/  ISETP.LT.AND P2, PT, R25, c[0x0][0x17c], !P0 ;  /* 0x00005f0019007a0c */ /* 0x010fe40004741270 */
[----:B------:R-:W-:Y:S01]  /*c0480*/  LEA.HI.X.SX32 R25, R28, R2, 0x1, P6 ;  /* 0x000000021c197211 */ /* 0x000fe200030f0eff */
[----:B------:R-:W-:-:S04]  /*c0490*/  IMAD.MOV.U32 R28, RZ, RZ, c[0x0][0x198] ;  /* 0x00006600ff1c7624 */ /* 0x000fc800078e00ff */
[----:B------:R-:W-:Y:S01]  /*c04a0*/  IMAD R29, R28, 0x2, R3 ;  /* 0x000000021c1d7824 */ /* 0x000fe200078e0203 */
[----:B-1----:R0:W-:Y:S04]  /*c04b0*/  @P3 STG.E.U16 [R24.64], R12 ;  /* 0x0000000c18003986 */ /* 0x0021e8000c101508 */
[----:B------:R-:W3:Y:S04]  /*c04c0*/  LDL.LU R3, [R1+0x258] ;  /* 0x0002580001037983 */ /* 0x000ee80000300800 */
[----:B0-----:R-:W4:Y:S01]  /*c04d0*/  LDL.LU R25, [R1+0x250] ;  /* 0x0002500001197983 */ /* 0x001f220000300800 */
[----:B------:R-:W-:-:S02]  /*c04e0*/  LEA R24, P6, R29, R0, 0x1 ;  /* 0x000000001d187211 */ /* 0x000fc400078c08ff */
[----:B------:R-:W-:Y:S01]  /*c04f0*/  ISETP.LT.AND P1, PT, R6, c[0x0][0x17c], !P0 ;  /* 0x00005f0006007a0c */ /* 0x000fe20004721270 */
[----:B------:R-:W-:Y:S04]  /*c0500*/  @P4 STG.E.U16 [R26.64], R16 ;  /* 0x000000101a004986 */ /* 0x000fe8000c101508 */
[----:B------:R-:W5:Y:S01]  /*c0510*/  LDL.LU R6, [R1+0x26c] ;  /* 0x00026c0001067983 */ /* 0x000f620000300800 */
[----:B----4-:R-:W-:Y:S02]  /*c0520*/  ISETP.LT.AND P3, PT, R25, c[0x0][0x17c], !P0 ;  /* 0x00005f0019007a0c */ /* 0x010fe40004761270 */
[----:B------:R-:W-:-:S05]  /*c0530*/  LEA.HI.X.SX32 R25, R29, R2, 0x1, P6 ;  /* 0x000000021d197211 */ /* 0x000fca00030f0eff */
[----:B--2---:R0:W-:Y:S04]  /*c0540*/  @P2 STG.E.U16 [R24.64], R20 ;  /* 0x0000001418002986 */ /* 0x0041e8000c101508 */
[----:B0-----:R-:W2:Y:S01]  /*c0550*/  LDL.LU R25, [R1+0x25c] ;  /* 0x00025c0001197983 */ /* 0x001ea20000300800 */
[----:B------:R-:W-:-:S03]  /*c0560*/  PRMT R4, R11, 0x7632, R4 ;  /* 0x000076320b047816 */ /* 0x000fc60000000004 */
[----:B------:R-:W4:Y:S01]  /*c0570*/  LDL.LU R11, [R1+0x34d4] ;  /* 0x0034d400010b7983 */ /* 0x000f220000300800 */
[----:B------:R-:W-:Y:S02]  /*c0580*/  IMAD R28, R28, 0x2, R29 ;  /* 0x000000021c1c7824 */ /* 0x000fe400078e021d */
[----:B------:R-:W-:Y:S01]  /*c0590*/  IMAD.MOV.U32 R29, RZ, RZ, c[0x0][0x198] ;  /* 0x00006600ff1d7624 */ /* 0x000fe200078e00ff */
[----:B---3--:R-:W-:Y:S02]  /*c05a0*/  ISETP.LT.AND P4, PT, R3, c[0x0][0x17c], !P0 ;  /* 0x00005f0003007a0c */ /* 0x008fe40004781270 */
[----:B--2---:R-:W-:Y:S02]  /*c05b0*/  ISETP.LT.AND P2, PT, R25, c[0x0][0x17c], !P0 ;  /* 0x00005f0019007a0c */ /* 0x004fe40004741270 */
[----:B------:R-:W2:Y:S01]  /*c05c0*/  LDL.LU R25, [R1+0x260] ;  /* 0x0002600001197983 */ /* 0x000ea20000300800 */
[----:B------:R-:W-:Y:S01]  /*c05d0*/  LEA R26, P6, R28, R0, 0x1 ;  /* 0x000000001c1a7211 */ /* 0x000fe200078c08ff */
[----:B------:R-:W-:-:S03]  /*c05e0*/  IMAD R3, R29, 0x2, R28 ;  /* 0x000000021d037824 */ /* 0x000fc600078e021c */
[----:B------:R-:W-:Y:S01]  /*c05f0*/  LEA.HI.X.SX32 R27, R28, R2, 0x1, P6 ;  /* 0x000000021c1b7211 */ /* 0x000fe200030f0eff */
[----:B------:R-:W-:Y:S01]  /*c0600*/  IMAD R28, R29, 0x2, R3 ;  /* 0x000000021d1c7824 */ /* 0x000fe200078e0203 */
[----:B------:R-:W-:-:S03]  /*c0610*/  LEA R24, P6, R3, R0, 0x1 ;  /* 0x0000000003187211 */ /* 0x000fc600078c08ff */
[----:B------:R0:W-:Y:S01]  /*c0620*/  @P5 STG.E.U16 [R26.64], R4 ;  /* 0x000000041a005986 */ /* 0x0001e2000c101508 */
[----:B------:R-:W-:Y:S01]  /*c0630*/  PRMT R8, R4, 0x7632, R8 ;  /* 0x0000763204087816 */ /* 0x000fe20000000008 */
[----:B0-----:R-:W-:Y:S01]  /*c0640*/  IMAD R4, R29, 0x2, R28 ;  /* 0x000000021d047824 */ /* 0x001fe200078e021c */
[----:B--2---:R-:W-:Y:S02]  /*c0650*/  ISETP.LT.AND P5, PT, R25, c[0x0][0x17c], !P0 ;  /* 0x00005f0019007a0c */ /* 0x004fe400047a1270 */
[----:B------:R-:W-:Y:S02]  /*c0660*/  LEA.HI.X.SX32 R25, R3, R2, 0x1, P6 ;  /* 0x0000000203197211 */ /* 0x000fe400030f0eff */
[C---:B------:R-:W-:Y:S02]  /*c0670*/  LEA R26, P6, R28.reuse, R0, 0x1 ;  /* 0x000000001c1a7211 */ /* 0x040fe400078c08ff */
[----:B------:R-:W-:Y:S02]  /*c0680*/  PRMT R3, R5, 0x7632, R3 ;  /* 0x0000763205037816 */ /* 0x000fe40000000003 */
[----:B------:R-:W2:Y:S01]  /*c0690*/  LDL.LU R5, [R1+0x34d0] ;  /* 0x0034d00001057983 */ /* 0x000ea20000300800 */
[----:B------:R-:W-:-:S03]  /*c06a0*/  LEA.HI.X.SX32 R27, R28, R2, 0x1, P6 ;  /* 0x000000021c1b7211 */ /* 0x000fc600030f0eff */
[----:B------:R-:W3:Y:S04]  /*c06b0*/  LDL.LU R28, [R1+0x274] ;  /* 0x00027400011c7983 */ /* 0x000ee80000300800 */
[----:B------:R0:W-:Y:S04]  /*c06c0*/  @P3 STG.E.U16 [R24.64], R3 ;  /* 0x0000000318003986 */ /* 0x0001e8000c101508 */
[----:B------:R1:W-:Y:S04]  /*c06d0*/  @P1 STG.E.U16 [R26.64], R8 ;  /* 0x000000081a001986 */ /* 0x0003e8000c101508 */
[----:B0-----:R-:W2:Y:S04]  /*c06e0*/  LDL.LU R25, [R1+0x264] ;  /* 0x0002640001197983 */ /* 0x001ea80000300800 */
[----:B-1----:R-:W3:Y:S01]  /*c06f0*/  LDL.LU R27, [R1+0x268] ;  /* 0x00026800011b7983 */ /* 0x002ee20000300800 */
[----:B------:R-:W-:Y:S01]  /*c0700*/  LEA R24, P6, R4, R0, 0x1 ;  /* 0x0000000004187211 */ /* 0x000fe200078c08ff */
[----:B------:R-:W-:Y:S01]  /*c0710*/  IMAD R3, R29, 0x2, R4 ;  /* 0x000000021d037824 */ /* 0x000fe200078e0204 */
[----:B------:R-:W-:-:S02]  /*c0720*/  PRMT R8, R8, 0x7632, R8 ;  /* 0x0000763208087816 */ /* 0x000fc40000000008 */
[----:B--2---:R-:W-:Y:S02]  /*c0730*/  ISETP.LT.AND P3, PT, R25, c[0x0][0x17c], !P0 ;  /* 0x00005f0019007a0c */ /* 0x004fe40004761270 */
[----:B------:R-:W-:Y:S01]  /*c0740*/  LEA.HI.X.SX32 R25, R4, R2, 0x1, P6 ;  /* 0x0000000204197211 */ /* 0x000fe200030f0eff */
[----:B------:R-:W-:Y:S01]  /*c0750*/  IMAD R4, R29, 0x2, R3 ;  /* 0x000000021d047824 */ /* 0x000fe200078e0203 */
[----:B------:R-:W-:Y:S01]  /*c0760*/  LEA R26, P6, R3, R0, 0x1 ;  /* 0x00000000031a7211 */ /* 0x000fe200078c08ff */
[----:B------:R-:W2:Y:S01]  /*c0770*/  LDL.LU R29, [R1+0x27c] ;  /* 0x00027c00011d7983 */ /* 0x000ea20000300800 */
[----:B---3--:R-:W-:Y:S02]  /*c0780*/  ISETP.LT.AND P1, PT, R27, c[0x0][0x17c], !P0 ;  /* 0x00005f001b007a0c */ /* 0x008fe40004721270 */
[----:B------:R-:W-:Y:S01]  /*c0790*/  LEA.HI.X.SX32 R27, R3, R2, 0x1, P6 ;  /* 0x00000002031b7211 */ /* 0x000fe200030f0eff */
[----:B------:R0:W-:Y:S01]  /*c07a0*/  @P4 STG.E.U16 [R24.64], R8 ;  /* 0x0000000818004986 */ /* 0x0001e2000c101508 */
[----:B------:R-:W-:Y:S01]  /*c07b0*/  IMAD.MOV.U32 R3, RZ, RZ, c[0x0][0x198] ;  /* 0x00006600ff037624 */ /* 0x000fe200078e00ff */
[----:B-----5:R-:W-:-:S02]  /*c07c0*/  ISETP.LT.AND P4, PT, R6, c[0x0][0x17c], !P0 ;  /* 0x00005f0006007a0c */ /* 0x020fc40004781270 */
[----:B------:R-:W3:Y:S01]  /*c07d0*/  LDL.LU R6, [R1+0x24] ;  /* 0x0000240001067983 */ /* 0x000ee20000300800 */
[----:B------:R-:W-:Y:S01]  /*c07e0*/  IMAD R3, R3, 0x2, R4 ;  /* 0x0000000203037824 */ /* 0x000fe200078e0204 */
[C---:B0-----:R-:W-:Y:S02]  /*c07f0*/  LEA R24, P6, R4.reuse, R0, 0x1 ;  /* 0x0000000004187211 */ /* 0x041fe400078c08ff */
[----:B------:R-:W-:Y:S02]  /*c0800*/  PRMT R8, R7, 0x7632, R8 ;  /* 0x0000763207087816 */ /* 0x000fe40000000008 */
[----:B------:R-:W5:Y:S01]  /*c0810*/  LDL.LU R7, [R1+0x4] ;  /* 0x0000040001077983 */ /* 0x000f620000300800 */
[----:B------:R-:W-:-:S03]  /*c0820*/  LEA.HI.X.SX32 R25, R4, R2, 0x1, P6 ;  /* 0x0000000204197211 */ /* 0x000fc600030f0eff */
[----:B------:R-:W2:Y:S01]  /*c0830*/  LDL.LU R4, [R1+0x270] ;  /* 0x0002700001047983 */ /* 0x000ea20000300800 */
[----:B------:R-:W-:-:S03]  /*c0840*/  PRMT R12, R12, 0x7632, R12 ;  /* 0x000076320c0c7816 */ /* 0x000fc6000000000c */
[----:B------:R0:W-:Y:S04]  /*c0850*/  @P2 STG.E.U16 [R26.64], R8 ;  /* 0x000000081a002986 */ /* 0x0001e8000c101508 */
[----:B------:R1:W-:Y:S01]  /*c0860*/  @P5 STG.E.U16 [R24.64], R12 ;  /* 0x0000000c18005986 */ /* 0x0003e2000c101508 */
[----:B0-----:R-:W-:Y:S01]  /*c0870*/  LEA R26, P6, R3, R0, 0x1 ;  /* 0x00000000031a7211 */ /* 0x001fe200078c08ff */
[----:B-1----:R-:W-:-:S03]  /*c0880*/  IMAD.MOV.U32 R12, RZ, RZ, c[0x0][0x198] ;  /* 0x00006600ff0c7624 */ /* 0x002fc600078e00ff */
[----:B------:R-:W-:Y:S02]  /*c0890*/  LEA.HI.X.SX32 R27, R3, R2, 0x1, P6 ;  /* 0x00000002031b7211 */ /* 0x000fe400030f0eff */
[----:B------:R-:W-:Y:S02]  /*c08a0*/  ISETP.LT.AND P5, PT, R28, c[0x0][0x17c], !P0 ;  /* 0x00005f001c007a0c */ /* 0x000fe400047a1270 */
[----:B------:R-:W3:Y:S01]  /*c08b0*/  LDL.LU R28, [R1+0x14] ;  /* 0x00001400011c7983 */ /* 0x000ee20000300800 */
[----:B--2---:R-:W-:Y:S01]  /*c08c0*/  ISETP.LT.AND P2, PT, R4, c[0x0][0x17c], !P0 ;  /* 0x00005f0004007a0c */ /* 0x004fe20004741270 */
[----:B------:R-:W-:-:S05]  /*c08d0*/  IMAD R4, R12, 0x2, R3 ;  /* 0x000000020c047824 */ /* 0x000fca00078e0203 */
[----:B------:R-:W-:Y:S01]  /*c08e0*/  LEA R24, P6, R4, R0, 0x1 ;  /* 0x0000000004187211 */ /* 0x000fe200078c08ff */
[----:B------:R-:W-:-:S03]  /*c08f0*/  IMAD R3, R12, 0x2, R4 ;  /* 0x000000020c037824 */ /* 0x000fc600078e0204 */
[----:B------:R-:W-:Y:S02]  /*c0900*/  LEA.HI.X.SX32 R25, R4, R2, 0x1, P6 ;  /* 0x0000000204197211 */ /* 0x000fe400030f0eff */
[----:B------:R-:W2:Y:S01]  /*c0910*/  LDL.LU R4, [R1+0x278] ;  /* 0x0002780001047983 */ /* 0x000ea20000300800 */
[----:B------:R-:W-:Y:S02]  /*c0920*/  PRMT R16, R16, 0x7632, R16 ;  /* 0x0000763210107816 */ /* 0x000fe40000000010 */
[----:B------:R-:W-:-:S03]  /*c0930*/  PRMT R20, R20, 0x7632, R20 ;  /* 0x0000763214147816 */ /* 0x000fc60000000014 */
[----:B------:R0:W-:Y:S04]  /*c0940*/  @P3 STG.E.U16 [R26.64], R16 ;  /* 0x000000101a003986 */ /* 0x0001e8000c101508 */
[----:B------:R1:W-:Y:S01]  /*c0950*/  @P1 STG.E.U16 [R24.64], R20 ;  /* 0x0000001418001986 */ /* 0x0003e2000c101508 */
[----:B0-----:R-:W-:-:S04]  /*c0960*/  LEA R26, P6, R3, R0, 0x1 ;  /* 0x00000000031a7211 */ /* 0x001fc800078c08ff */
[----:B------:R-:W-:Y:S01]  /*c0970*/  LEA.HI.X.SX32 R27, R3, R2, 0x1, P6 ;  /* 0x00000002031b7211 */ /* 0x000fe200030f0eff */
[----:B-1----:R-:W-:Y:S01]  /*c0980*/  IMAD.MOV.U32 R20, RZ, RZ, c[0x0][0x198] ;  /* 0x00006600ff147624 */ /* 0x002fe200078e00ff */
[----:B------:R-:W-:Y:S02]  /*c0990*/  ISETP.LT.AND P1, PT, R29, c[0x0][0x17c], !P0 ;  /* 0x00005f001d007a0c */ /* 0x000fe40004721270 */
[----:B--2---:R-:W-:Y:S01]  /*c09a0*/  ISETP.LT.AND P3, PT, R4, c[0x0][0x17c], !P0 ;  /* 0x00005f0004007a0c */ /* 0x004fe20004761270 */
[----:B------:R-:W-:Y:S02]  /*c09b0*/  IMAD R4, R12, 0x2, R3 ;  /* 0x000000020c047824 */ /* 0x000fe400078e0203 */
[----:B------:R-:W2:Y:S03]  /*c09c0*/  LDL.LU R12, [R1+0x290] ;  /* 0x00029000010c7983 */ /* 0x000ea60000300800 */
[----:B------:R-:W-:Y:S01]  /*c09d0*/  LEA R24, P6, R4, R0, 0x1 ;  /* 0x0000000004187211 */ /* 0x000fe200078c08ff */
[----:B------:R-:W2:Y:S01]  /*c09e0*/  LDL.LU R29, [R1+0x298] ;  /* 0x00029800011d7983 */ /* 0x000ea20000300800 */
[----:B------:R-:W-:-:S02]  /*c09f0*/  IMAD R3, R20, 0x2, R4 ;  /* 0x0000000214037824 */ /* 0x000fc400078e0204 */
[----:B------:R-:W-:Y:S02]  /*c0a00*/  LEA.HI.X.SX32 R25, R4, R2, 0x1, P6 ;  /* 0x0000000204197211 */ /* 0x000fe400030f0eff */
[----:B------:R-:W2:Y:S04]  /*c0a10*/  LDL.LU R4, [R1+0x280] ;  /* 0x0002800001047983 */ /* 0x000ea80000300800 */
[----:B---3--:R0:W-:Y:S02]  /*c0a20*/  @P4 STG.E.U16 [R26.64], R6 ;  /* 0x000000061a004986 */ /* 0x0081e4000c101508 */
[----:B0-----:R-:W-:-:S04]  /*c0a30*/  LEA R26, P6, R3, R0, 0x1 ;  /* 0x00000000031a7211 */ /* 0x001fc800078c08ff */
[----:B------:R-:W-:Y:S02]  /*c0a40*/  LEA.HI.X.SX32 R27, R3, R2, 0x1, P6 ;  /* 0x00000002031b7211 */ /* 0x000fe400030f0eff */
[----:B--2---:R-:W-:Y:S01]  /*c0a50*/  ISETP.LT.AND P4, PT, R4, c[0x0][0x17c], !P0 ;  /* 0x00005f0004007a0c */ /* 0x004fe20004781270 */
[----:B------:R-:W-:Y:S02]  /*c0a60*/  IMAD R4, R20, 0x2, R3 ;  /* 0x0000000214047824 */ /* 0x000fe400078e0203 */
[----:B------:R-:W2:Y:S04]  /*c0a70*/  LDL.LU R3, [R1+0x284] ;  /* 0x0002840001037983 */ /* 0x000ea80000300800 */
[----:B-----5:R0:W-:Y:S02]  /*c0a80*/  @P2 STG.E.U16 [R24.64], R7 ;  /* 0x0000000718002986 */ /* 0x0201e4000c101508 */
[----:B0-----:R-:W-:-:S04]  /*c0a90*/  LEA R24, P6, R4, R0, 0x1 ;  /* 0x0000000004187211 */ /* 0x001fc800078c08ff */
[----:B------:R-:W-:Y:S02]  /*c0aa0*/  LEA.HI.X.SX32 R25, R4, R2, 0x1, P6 ;  /* 0x0000000204197211 */ /* 0x000fe400030f0eff */
[----:B--2---:R-:W-:Y:S01]  /*c0ab0*/  ISETP.LT.AND P2, PT, R3, c[0x0][0x17c], !P0 ;  /* 0x00005f0003007a0c */ /* 0x004fe20004741270 */
[----:B------:R-:W-:Y:S02]  /*c0ac0*/  IMAD R3, R20, 0x2, R4 ;  /* 0x0000000214037824 */ /* 0x000fe400078e0204 */
[----:B------:R-:W2:Y:S04]  /*c0ad0*/  LDL.LU R4, [R1+0x288] ;  /* 0x0002880001047983 */ /* 0x000ea80000300800 */
[----:B------:R0:W-:Y:S02]  /*c0ae0*/  @P5 STG.E.U16 [R26.64], R5 ;  /* 0x000000051a005986 */ /* 0x0001e4000c101508 */
[----:B0-----:R-:W-:-:S04]  /*c0af0*/  LEA R26, P6, R3, R0, 0x1 ;  /* 0x00000000031a7211 */ /* 0x001fc800078c08ff */
[----:B------:R-:W-:Y:S02]  /*c0b00*/  LEA.HI.X.SX32 R27, R3, R2, 0x1, P6 ;  /* 0x00000002031b7211 */ /* 0x000fe400030f0eff */
[----:B--2---:R-:W-:Y:S01]  /*c0b10*/  ISETP.LT.AND P5, PT, R4, c[0x0][0x17c], !P0 ;  /* 0x00005f0004007a0c */ /* 0x004fe200047a1270 */
[----:B------:R-:W-:Y:S02]  /*c0b20*/  IMAD R4, R20, 0x2, R3 ;  /* 0x0000000214047824 */ /* 0x000fe400078e0203 */
[----:B------:R-:W2:Y:S04]  /*c0b30*/  LDL.LU R3, [R1+0x28c] ;  /* 0x00028c0001037983 */ /* 0x000ea80000300800 */
[----:B------:R0:W-:Y:S04]  /*c0b40*/  @P3 STG.E.U16 [R24.64], R9 ;  /* 0x0000000918003986 */ /* 0x0001e8000c101508 */
[----:B------:R1:W-:Y:S01]  /*c0b50*/  @P1 STG.E.U16 [R26.64], R28 ;  /* 0x0000001c1a001986 */ /* 0x0003e2000c101508 */
[----:B0-----:R-:W-:-:S04]  /*c0b60*/  LEA R24, P6, R4, R0, 0x1 ;  /* 0x0000000004187211 */ /* 0x001fc800078c08ff */
[----:B------:R-:W-:Y:S02]  /*c0b70*/  LEA.HI.X.SX32 R25, R4, R2, 0x1, P6 ;  /* 0x0000000204197211 */ /* 0x000fe400030f0eff */
[----:B------:R-:W-:Y:S02]  /*c0b80*/  ISETP.LT.AND P1, PT, R12, c[0x0][0x17c], !P0 ;  /* 0x00005f000c007a0c */ /* 0x000fe40004721270 */
[----:B------:R-:W3:Y:S04]  /*c0b90*/  LDL.LU R12, [R1+0x2a8] ;  /* 0x0002a800010c7983 */ /* 0x000ee80000300800 */
[----:B------:R-:W-:Y:S01]  /*c0ba0*/  @P4 STG.E.U16 [R24.64], R13 ;  /* 0x0000000d18004986 */ /* 0x000fe2000c101508 */
[----:B--2---:R-:W-:Y:S01]  /*c0bb0*/  ISETP.LT.AND P3, PT, R3, c[0x0][0x17c], !P0 ;  /* 0x00005f0003007a0c */ /* 0x004fe20004761270 */
[----:B------:R-:W-:-:S05]  /*c0bc0*/  IMAD R3, R20, 0x2, R4 ;  /* 0x0000000214037824 */ /* 0x000fca00078e0204 */
[----:B-1----:R-:W-:Y:S01]  /*c0bd0*/  LEA R26, P6, R3, R0, 0x1 ;  /* 0x00000000031a7211 */ /* 0x002fe200078c08ff */
[----:B------:R-:W-:-:S03]  /*c0be0*/  IMAD R4, R20, 0x2, R3 ;  /* 0x0000000214047824 */ /* 0x000fc600078e0203 */
[----:B------:R-:W-:Y:S02]  /*c0bf0*/  LEA.HI.X.SX32 R27, R3, R2, 0x1, P6 ;  /* 0x00000002031b7211 */ /* 0x000fe400030f0eff */
[----:B------:R-:W2:Y:S04]  /*c0c00*/  LDL.LU R3, [R1+0x294] ;  /* 0x0002940001037983 */ /* 0x000ea80000300800 */
[----:B------:R0:W-:Y:S01]  /*c0c10*/  @P2 STG.E.U16 [R26.64], R17 ;  /* 0x000000111a002986 */ /* 0x0001e2000c101508 */
[----:B------:R-:W-:-:S03]  /*c0c20*/  ISETP.LT.AND P2, PT, R29, c[0x0][0x17c], !P0 ;  /* 0x00005f001d007a0c */ /* 0x000fc60004741270 */
[----:B------:R-:W5:Y:S04]  /*c0c30*/  LDL.LU R29, [R1+0x2ac] ;  /* 0x0002ac00011d7983 */ /* 0x000f680000300800 */
[----:B0-----:R-:W3:Y:S01]  /*c0c40*/  LDL.LU R27, [R1+0x29c] ;  /* 0x00029c00011b7983 */ /* 0x001ee20000300800 */
[----:B------:R-:W-:-:S04]  /*c0c50*/  LEA R24, P6, R4, R0, 0x1 ;  /* 0x0000000004187211 */ /* 0x000fc800078c08ff */
[----:B------:R-:W-:Y:S02]  /*c0c60*/  LEA.HI.X.SX32 R25, R4, R2, 0x1, P6 ;  /* 0x0000000204197211 */ /* 0x000fe400030f0eff */
[----:B------:R-:W-:Y:S02]  /*c0c70*/  PRMT R8, R6, 0x7632, R8 ;  /* 0x0000763206087816 */ /* 0x000fe40000000008 */
[----:B------:R-:W4:Y:S04]  /*c0c80*/  LDL.LU R6, [R1+0x34cc] ;  /* 0x0034cc0001067983 */ /* 0x000f280000300800 */
[----:B------:R0:W-:Y:S01]  /*c0c90*/  @P5 STG.E.U16 [R24.64], R21 ;  /* 0x0000001518005986 */ /* 0x0001e2000c101508 */
[----:B------:R-:W-:-:S03]  /*c0ca0*/  PRMT R5, R7, 0x7632, R5 ;  /* 0x0000763207057816 */ /* 0x000fc60000000005 */
[----:B------:R-:W4:Y:S01]  /*c0cb0*/  LDL.LU R7, [R1+0x34c8] ;  /* 0x0034c80001077983 */ /* 0x000f220000300800 */
[----:B--2---:R-:W-:Y:S01]  /*c0cc0*/  ISETP.LT.AND P4, PT, R3, c[0x0][0x17c], !P0 ;  /* 0x00005f0003007a0c */ /* 0x004fe20004781270 */
[----:B------:R-:W-:-:S04]  /*c0cd0*/  IMAD R3, R20, 0x2, R4 ;  /* 0x0000000214037824 */ /* 0x000fc800078e0204 */
[----:B------:R-:W-:Y:S01]  /*c0ce0*/  IMAD R4, R20, 0x2, R3 ;  /* 0x0000000214047824 */ /* 0x000fe200078e0203 */
[----:B------:R-:W-:Y:S02]  /*c0cf0*/  LEA R26, P6, R3, R0, 0x1 ;  /* 0x00000000031a7211 */ /* 0x000fe400078c08ff */
[----:B---3--:R-:W-:Y:S02]  /*c0d00*/  ISETP.LT.AND P5, PT, R27, c[0x0][0x17c], !P0 ;  /* 0x00005f001b007a0c */ /* 0x008fe400047a1270 */
[----:B------:R-:W-:Y:S02]  /*c0d10*/  LEA.HI.X.SX32 R27, R3, R2, 0x1, P6 ;  /* 0x00000002031b7211 */ /* 0x000fe400030f0eff */
[----:B0-----:R-:W-:Y:S01]  /*c0d20*/  LEA R24, P6, R4, R0, 0x1 ;  /* 0x0000000004187211 */ /* 0x001fe200078c08ff */
[----:B------:R-:W-:Y:S02]  /*c0d30*/  IMAD R3, R20, 0x2, R4 ;  /* 0x0000000214037824 */ /* 0x000fe400078e0204 */
[----:B------:R0:W-:Y:S01]  /*c0d40*/  @P3 STG.E.U16 [R26.64], R8 ;  /* 0x000000081a003986 */ /* 0x0001e2000c101508 */
[----:B------:R-:W-:-:S03]  /*c0d50*/  LEA.HI.X.SX32 R25, R4, R2, 0x1, P6 ;  /* 0x0000000204197211 */ /* 0x000fc600030f0eff */
[----:B------:R-:W2:Y:S04]  /*c0d60*/  LDL.LU R4, [R1+0x2a4] ;  /* 0x0002a40001047983 */ /* 0x000ea80000300800 */
[----:B0-----:R-:W3:Y:S01]  /*c0d70*/  LDL.LU R27, [R1+0x2a0] ;  /* 0x0002a000011b7983 */ /* 0x001ee20000300800 */
[----:B------:R-:W-:-:S03]  /*c0d80*/  LEA R26, P6, R3, R0, 0x1 ;  /* 0x00000000031a7211 */ /* 0x000fc600078c08ff */
[----:B------:R0:W-:Y:S02]  /*c0d90*/  @P1 STG.E.U16 [R24.64], R5 ;  /* 0x0000000518001986 */ /* 0x0001e4000c101508 */
[----:B0-----:R-:W-:Y:S02]  /*c0da0*/  PRMT R5, R5, 0x7632, R5 ;  /* 0x0000763205057816 */ /* 0x001fe40000000005 */
[----:B------:R-:W2:Y:S01]  /*c0db0*/  LDL.LU R25, [R1+0x2b4] ;  /* 0x0002b40001197983 */ /* 0x000ea20000300800 */
[----:B------:R-:W-:Y:S02]  /*c0dc0*/  PRMT R13, R28, 0x7632, R13 ;  /* 0x000076321c0d7816 */ /* 0x000fe4000000000d */
[----:B---3--:R-:W-:Y:S02]  /*c0dd0*/  ISETP.LT.AND P3, PT, R27, c[0x0][0x17c], !P0 ;  /* 0x00005f001b007a0c */ /* 0x008fe40004761270 */
[----:B------:R-:W-:-:S05]  /*c0de0*/  LEA.HI.X.SX32 R27, R3, R2, 0x1, P6 ;  /* 0x00000002031b7211 */ /* 0x000fca00030f0eff */
[----:B------:R0:W-:Y:S04]  /*c0df0*/  @P4 STG.E.U16 [R26.64], R5 ;  /* 0x000000051a004986 */ /* 0x0001e8000c101508 */
[----:B0-----:R-:W3:Y:S04]  /*c0e00*/  LDL.LU R27, [R1+0x2b0] ;  /* 0x0002b000011b7983 */ /* 0x001ee80000300800 */
[----:B------:R-:W4:Y:S04]  /*c0e10*/  LDL.LU R24, [R1+0x2bc] ;  /* 0x0002bc0001187983 */ /* 0x000f280000300800 */
[----:B------:R-:W4:Y:S01]  /*c0e20*/  LDL.LU R28, [R1+0x2c0] ;  /* 0x0002c000011c7983 */ /* 0x000f220000300800 */
[----:B------:R-:W-:Y:S01]  /*c0e30*/  IMAD R8, R20, 0x2, R3 ;  /* 0x0000000214087824 */ /* 0x000fe200078e0203 */
[----:B--2---:R-:W-:-:S03]  /*c0e40*/  ISETP.LT.AND P1, PT, R4, c[0x0][0x17c], !P0 ;  /* 0x00005f0004007a0c */ /* 0x004fc60004721270 */
[----:B------:R-:W-:Y:S01]  /*c0e50*/  IMAD R3, R20, 0x2, R8 ;  /* 0x0000000214037824 */ /* 0x000fe200078e0208 */
[----:B------:R-:W-:Y:S02]  /*c0e60*/  LEA R4, P6, R8, R0, 0x1 ;  /* 0x0000000008047211 */ /* 0x000fe400078c08ff */
[----:B------:R-:W-:Y:S02]  /*c0e70*/  ISETP.LT.AND P4, PT, R12, c[0x0][0x17c], !P0 ;  /* 0x00005f000c007a0c */ /* 0x000fe40004781270 */
[----:B------:R-:W-:Y:S01]  /*c0e80*/  LEA.HI.X.SX32 R5, R8, R2, 0x1, P6 ;  /* 0x0000000208057211 */ /* 0x000fe200030f0eff */
[----:B------:R-:W-:Y:S01]  /*c0e90*/  IMAD R12, R20, 0x2, R3 ;  /* 0x00000002140c7824 */ /* 0x000fe200078e0203 */
[----:B------:R-:W-:Y:S02]  /*c0ea0*/  LEA R8, P6, R3, R0, 0x1 ;  /* 0x0000000003087211 */ /* 0x000fe400078c08ff */
[----:B------:R-:W-:Y:S02]  /*c0eb0*/  PRMT R16, R9, 0x7632, R16 ;  /* 0x0000763209107816 */ /* 0x000fe40000000010 */
[----:B------:R-:W-:-:S03]  /*c0ec0*/  LEA.HI.X.SX32 R9, R3, R2, 0x1, P6 ;  /* 0x0000000203097211 */ /* 0x000fc600030f0eff */
[----:B------:R0:W-:Y:S01]  /*c0ed0*/  @P2 STG.E.U16 [R4.64], R16 ;  /* 0x0000001004002986 */ /* 0x0001e2000c101508 */
[----:B-----5:R-:W-:-:S03]  /*c0ee0*/  ISETP.LT.AND P2, PT, R29, c[0x0][0x17c], !P0 ;  /* 0x00005f001d007a0c */ /* 0x020fc60004741270 */
[----:B------:R1:W-:Y:S04]  /*c0ef0*/  @P5 STG.E.U16 [R8.64], R13 ;  /* 0x0000000d08005986 */ /* 0x0003e8000c101508 */
[----:B------:R-:W2:Y:S01]  /*c0f00*/  LDL.LU R29, [R1+0x8] ;  /* 0x00000800011d7983 */ /* 0x000ea20000300800 */
[----:B0-----:R-:W-:-:S03]  /*c0f10*/  LEA R4, P6, R12, R0, 0x1 ;  /* 0x000000000c047211 */ /* 0x001fc600078c08ff */
[----:B------:R-:W5:Y:S01]  /*c0f20*/  LDL.LU R16, [R1+0x2c4] ;  /* 0x0002c40001107983 */ /* 0x000f620000300800 */
[----:B------:R-:W-:Y:S02]  /*c0f30*/  LEA.HI.X.SX32 R5, R12, R2, 0x1, P6 ;  /* 0x000000020c057211 */ /* 0x000fe400030f0eff */
[----:B-1----:R-:W-:-:S05]  /*c0f40*/  PRMT R13, R13, 0x7632, R13 ;  /* 0x000076320d0d7816 */ /* 0x002fca000000000d */
[----:B------:R0:W-:Y:S01]  /*c0f50*/  @P3 STG.E.U16 [R4.64], R13 ;  /* 0x0000000d04003986 */ /* 0x0001e2000c101508 */
[----:B------:R-:W-:-:S04]  /*c0f60*/  IMAD R3, R20, 0x2, R12 ;  /* 0x0000000214037824 */ /* 0x000fc800078e020c */
[----:B------:R-:W-:Y:S01]  /*c0f70*/  IMAD R12, R20, 0x2, R3 ;  /* 0x00000002140c7824 */ /* 0x000fe200078e0203 */
[----:B------:R-:W-:-:S04]  /*c0f80*/  LEA R8, P6, R3, R0, 0x1 ;  /* 0x0000000003087211 */ /* 0x000fc800078c08ff */
[----:B------:R-:W-:Y:S02]  /*c0f90*/  LEA.HI.X.SX32 R9, R3, R2, 0x1, P6 ;  /* 0x0000000203097211 */ /* 0x000fe400030f0eff */
[----:B0-----:R-:W-:Y:S01]  /*c0fa0*/  LEA R4, P6, R12, R0, 0x1 ;  /* 0x000000000c047211 */ /* 0x001fe200078c08ff */
[----:B------:R-:W-:Y:S01]  /*c0fb0*/  IMAD R3, R20, 0x2, R12 ;  /* 0x0000000214037824 */ /* 0x000fe200078e020c */
[----:B------:R-:W-:Y:S02]  /*c0fc0*/  ISETP.LT.AND P3, PT, R25, c[0x0][0x17c], !P0 ;  /* 0x00005f0019007a0c */ /* 0x000fe40004761270 */
[----:B------:R-:W-:Y:S02]  /*c0fd0*/  PRMT R17, R17, 0x7632, R17 ;  /* 0x0000763211117816 */ /* 0x000fe40000000011 */
[----:B------:R-:W-:Y:S02]  /*c0fe0*/  PRMT R21, R21, 0x7632, R21 ;  /* 0x0000763215157816 */ /* 0x000fe40000000015 */
[----:B------:R-:W-:Y:S01]  /*c0ff0*/  LEA.HI.X.SX32 R5, R12, R2, 0x1, P6 ;  /* 0x000000020c057211 */ /* 0x000fe200030f0eff */
[----:B------:R0:W-:Y:S04]  /*c1000*/  @P1 STG.E.U16 [R8.64], R17 ;  /* 0x0000001108001986 */ /* 0x0001e8000c101508 */
[----:B------:R1:W-:Y:S01]  /*c1010*/  @P4 STG.E.U16 [R4.64], R21 ;  /* 0x0000001504004986 */ /* 0x0003e2000c101508 */
[----:B0-----:R-:W-:-:S04]  /*c1020*/  LEA R8, P1, R3, R0, 0x1 ;  /* 0x0000000003087211 */ /* 0x001fc800078208ff */
[----:B------:R-:W-:Y:S02]  /*c1030*/  LEA.HI.X.SX32 R9, R3, R2, 0x1, P1 ;  /* 0x0000000203097211 */ /* 0x000fe400008f0eff */
[----:B---3--:R-:W-:Y:S02]  /*c1040*/  ISETP.LT.AND P5, PT, R27, c[0x0][0x17c], !P0 ;  /* 0x00005f001b007a0c */ /* 0x008fe400047a1270 */
[----:B------:R-:W3:Y:S04]  /*c1050*/  LDL.LU R27, [R1+0x2c8] ;  /* 0x0002c800011b7983 */ /* 0x000ee80000300800 */
[----:B------:R-:W2:Y:S04]  /*c1060*/  LDL.LU R13, [R1+0x28] ;  /* 0x00002800010d7983 */ /* 0x000ea80000300800 */
[----:B------:R-:W3:Y:S04]  /*c1070*/  LDL.LU R26, [R1+0x2d0] ;  /* 0x0002d000011a7983 */ /* 0x000ee80000300800 */
[----:B------:R-:W3:Y:S01]  /*c1080*/  LDL.LU R25, [R1+0x18] ;  /* 0x0000180001197983 */ /* 0x000ee20000300800 */
[----:B----4-:R-:W-:-:S03]  /*c1090*/  ISETP.LT.AND P4, PT, R24, c[0x0][0x17c], !P0 ;  /* 0x00005f0018007a0c */ /* 0x010fc60004781270 */
[----:B-1----:R-:W4:Y:S01]  /*c10a0*/  LDL.LU R21, [R1+0x2cc] ;  /* 0x0002cc0001157983 */ /* 0x002f220000300800 */
[----:B------:R-:W-:-:S03]  /*c10b0*/  ISETP.LT.AND P1, PT, R28, c[0x0][0x17c], !P0 ;  /* 0x00005f001c007a0c */ /* 0x000fc60004721270 */
[----:B------:R-:W3:Y:S04]  /*c10c0*/  LDL.LU R17, [R1+0x2d4] ;  /* 0x0002d40001117983 */ /* 0x000ee80000300800 */
[----:B------:R-:W3:Y:S04]  /*c10d0*/  LDL.LU R24, [R1+0x2d8] ;  /* 0x0002d80001187983 */ /* 0x000ee80000300800 */
[----:B------:R-:W3:Y:S01]  /*c10e0*/  LDL.LU R28, [R1+0x2dc] ;  /* 0x0002dc00011c7983 */ /* 0x000ee20000300800 */
[----:B------:R-:W-:-:S04]  /*c10f0*/  IMAD R12, R20, 0x2, R3 ;  /* 0x00000002140c7824 */ /* 0x000fc800078e0203 */
[----:B------:R-:W-:Y:S01]  /*c1100*/  IMAD R3, R20, 0x2, R12 ;  /* 0x0000000214037824 */ /* 0x000fe200078e020c */
[----:B------:R-:W-:-:S04]  /*c1110*/  LEA R4, P6, R12, R0, 0x1 ;  /* 0x000000000c047211 */ /* 0x000fc800078c08ff */
[----:B------:R-:W-:Y:S01]  /*c1120*/  LEA.HI.X.SX32 R5, R12, R2, 0x1, P6 ;  /* 0x000000020c057211 */ /* 0x000fe200030f0eff */
[----:B------:R-:W-:Y:S01]  /*c1130*/  IMAD R12, R20, 0x2, R3 ;  /* 0x00000002140c7824 */ /* 0x000fe200078e0203 */
[----:B--2---:R0:W-:Y:S04]  /*c1140*/  @P2 STG.E.U16 [R8.64], R13 ;  /* 0x0000000d08002986 */ /* 0x0041e8000c101508 */
        /* <DEDUP_REMOVED lines=8> */
[----:B-----5:R-:W-:Y:S02]  /*c11d0*/  ISETP.LT.AND P2, PT, R16, c[0x0][0x17c], !P0 ;  /* 0x00005f0010007a0c */ /* 0x020fe40004741270 */
[----:B---3--:R-:W-:Y:S02]  /*c11e0*/  ISETP.LT.AND P5, PT, R27, c[0x0][0x17c], !P0 ;  /* 0x00005f001b007a0c */ /* 0x008fe400047a1270 */
[C---:B0-----:R-:W-:Y:S01]  /*c11f0*/  LEA R8, P3, R3.reuse, R0, 0x1 ;  /* 0x0000000003087211 */ /* 0x041fe200078608ff */
[----:B------:R0:W-:Y:S03]  /*c1200*/  @P4 STG.E.U16 [R4.64], R10 ;  /* 0x0000000a04004986 */ /* 0x0001e6000c101508 */
[----:B------:R-:W-:Y:S01]  /*c1210*/  LEA.HI.X.SX32 R9, R3, R2, 0x1, P3 ;  /* 0x0000000203097211 */ /* 0x000fe200018f0eff */
[----:B------:R-:W-:Y:S01]  /*c1220*/  IMAD R3, R20, 0x2, R12 ;  /* 0x0000000214037824 */ /* 0x000fe200078e020c */
[----:B------:R-:W2:Y:S04]  /*c1230*/  LDL.LU R16, [R1+0x2e0] ;  /* 0x0002e00001107983 */ /* 0x000ea80000300800 */
[----:B------:R1:W-:Y:S01]  /*c1240*/  @P1 STG.E.U16 [R8.64], R25 ;  /* 0x0000001908001986 */ /* 0x0003e2000c101508 */
[----:B0-----:R-:W-:-:S03]  /*c1250*/  LEA R4, P6, R12, R0, 0x1 ;  /* 0x000000000c047211 */ /* 0x001fc600078c08ff */
[----:B------:R-:W3:Y:S01]  /*c1260*/  LDL.LU R27, [R1+0x2e4] ;  /* 0x0002e400011b7983 */ /* 0x000ee20000300800 */
[----:B------:R-:W-:Y:S02]  /*c1270*/  LEA.HI.X.SX32 R5, R12, R2, 0x1, P6 ;  /* 0x000000020c057211 */ /* 0x000fe400030f0eff */
[----:B-1----:R-:W-:-:S03]  /*c1280*/  LEA R8, P1, R3, R0, 0x1 ;  /* 0x0000000003087211 */ /* 0x002fc600078208ff */
[----:B------:R0:W-:Y:S01]  /*c1290*/  @P2 STG.E.U16 [R4.64], R14 ;  /* 0x0000000e04002986 */ /* 0x0001e2000c101508 */
[----:B------:R-:W-:Y:S02]  /*c12a0*/  LEA.HI.X.SX32 R9, R3, R2, 0x1, P1 ;  /* 0x0000000203097211 */ /* 0x000fe400008f0eff */
[----:B------:R-:W-:Y:S02]  /*c12b0*/  ISETP.LT.AND P3, PT, R26, c[0x0][0x17c], !P0 ;  /* 0x00005f001a007a0c */ /* 0x000fe40004761270 */
[----:B------:R-:W5:Y:S01]  /*c12c0*/  LDL.LU R26, [R1+0x2e8] ;  /* 0x0002e800011a7983 */ /* 0x000f620000300800 */
[----:B------:R-:W-:-:S03]  /*c12d0*/  ISETP.LT.AND P2, PT, R24, c[0x0][0x17c], !P0 ;  /* 0x00005f0018007a0c */ /* 0x000fc60004741270 */
[----:B------:R-:W2:Y:S04]  /*c12e0*/  LDL.LU R24, [R1+0x2ec] ;  /* 0x0002ec0001187983 */ /* 0x000ea80000300800 */
[----:B------:R1:W-:Y:S01]  /*c12f0*/  @P5 STG.E.U16 [R8.64], R18 ;  /* 0x0000001208005986 */ /* 0x0003e2000c101508 */
[----:B------:R-:W-:-:S03]  /*c1300*/  ISETP.LT.AND P5, PT, R28, c[0x0][0x17c], !P0 ;  /* 0x00005f001c007a0c */ /* 0x000fc600047a1270 */
[----:B------:R-:W5:Y:S01]  /*c1310*/  LDL.LU R28, [R1+0x2f0] ;  /* 0x0002f000011c7983 */ /* 0x000f620000300800 */
[----:B------:R-:W-:Y:S01]  /*c1320*/  IMAD R12, R20, 0x2, R3 ;  /* 0x00000002140c7824 */ /* 0x000fe200078e0203 */
[----:B----4-:R-:W-:-:S04]  /*c1330*/  ISETP.LT.AND P4, PT, R21, c[0x0][0x17c], !P0 ;  /* 0x00005f0015007a0c */ /* 0x010fc80004781270 */
[----:B0-----:R-:W-:Y:S01]  /*c1340*/  LEA R4, P6, R12, R0, 0x1 ;  /* 0x000000000c047211 */ /* 0x001fe200078c08ff */
[----:B------:R-:W-:-:S03]  /*c1350*/  IMAD R3, R20, 0x2, R12 ;  /* 0x0000000214037824 */ /* 0x000fc600078e020c */
[----:B------:R-:W-:Y:S02]  /*c1360*/  LEA.HI.X.SX32 R5, R12, R2, 0x1, P6 ;  /* 0x000000020c057211 */ /* 0x000fe400030f0eff */
[----:B-1----:R-:W-:-:S03]  /*c1370*/  LEA R8, P6, R3, R0, 0x1 ;  /* 0x0000000003087211 */ /* 0x002fc600078c08ff */
[----:B------:R0:W-:Y:S01]  /*c1380*/  @P4 STG.E.U16 [R4.64], R22 ;  /* 0x0000001604004986 */ /* 0x0001e2000c101508 */
[----:B------:R-:W-:Y:S02]  /*c1390*/  ISETP.LT.AND P1, PT, R17, c[0x0][0x17c], !P0 ;  /* 0x00005f0011007a0c */ /* 0x000fe40004721270 */
[----:B------:R-:W-:Y:S02]  /*c13a0*/  LEA.HI.X.SX32 R9, R3, R2, 0x1, P6 ;  /* 0x0000000203097211 */ /* 0x000fe400030f0eff */
[----:B------:R-:W-:Y:S01]  /*c13b0*/  PRMT R6, R13, 0x7632, R6 ;  /* 0x000076320d067816 */ /* 0x000fe20000000006 */
[----:B0-----:R-:W-:-:S04]  /*c13c0*/  IMAD R5, R20, 0x2, R3 ;  /* 0x0000000214057824 */ /* 0x001fc800078e0203 */
[----:B------:R-:W-:Y:S01]  /*c13d0*/  IMAD R3, R20, 0x2, R5 ;  /* 0x0000000214037824 */ /* 0x000fe200078e0205 */
[----:B------:R-:W-:Y:S01]  /*c13e0*/  LEA R4, P6, R5, R0, 0x1 ;  /* 0x0000000005047211 */ /* 0x000fe200078c08ff */
[----:B------:R0:W-:Y:S01]  /*c13f0*/  @P3 STG.E.U16 [R8.64], R6 ;  /* 0x0000000608003986 */ /* 0x0001e2000c101508 */
[----:B------:R-:W-:Y:S02]  /*c1400*/  PRMT R12, R29, 0x7632, R12 ;  /* 0x000076321d0c7816 */ /* 0x000fe4000000000c */
[----:B------:R-:W-:Y:S02]  /*c1410*/  LEA.HI.X.SX32 R5, R5, R2, 0x1, P6 ;  /* 0x0000000205057211 */ /* 0x000fe400030f0eff */
[----:B------:R-:W-:Y:S02]  /*c1420*/  PRMT R10, R6, 0x7632, R10 ;  /* 0x00007632060a7816 */ /* 0x000fe4000000000a */
[C---:B0-----:R-:W-:Y:S01]  /*c1430*/  LEA R8, P6, R3.reuse, R0, 0x1 ;  /* 0x0000000003087211 */ /* 0x041fe200078c08ff */
[----:B------:R-:W-:Y:S01]  /*c1440*/  IMAD R6, R20, 0x2, R3 ;  /* 0x0000000214067824 */ /* 0x000fe200078e0203 */
[----:B------:R0:W-:Y:S02]  /*c1450*/  @P1 STG.E.U16 [R4.64], R12 ;  /* 0x0000000c04001986 */ /* 0x0001e4000c101508 */
[----:B------:R-:W-:-:S05]  /*c1460*/  LEA.HI.X.SX32 R9, R3, R2, 0x1, P6 ;  /* 0x0000000203097211 */ /* 0x000fca00030f0eff */
[----:B------:R1:W-:Y:S01]  /*c1470*/  @P2 STG.E.U16 [R8.64], R10 ;  /* 0x0000000a08002986 */ /* 0x0003e2000c101508 */
[----:B0-----:R-:W-:-:S04]  /*c1480*/  LEA R4, P6, R6, R0, 0x1 ;  /* 0x0000000006047211 */ /* 0x001fc800078c08ff */
[----:B------:R-:W-:Y:S02]  /*c1490*/  LEA.HI.X.SX32 R5, R6, R2, 0x1, P6 ;  /* 0x0000000206057211 */ /* 0x000fe400030f0eff */
[----:B-1----:R-:W-:-:S05]  /*c14a0*/  PRMT R10, R10, 0x7632, R10 ;  /* 0x000076320a0a7816 */ /* 0x002fca000000000a */
[----:B------:R0:W-:Y:S01]  /*c14b0*/  @P5 STG.E.U16 [R4.64], R10 ;  /* 0x0000000a04005986 */ /* 0x0001e2000c101508 */
[----:B---3--:R-:W-:-:S03]  /*c14c0*/  ISETP.LT.AND P3, PT, R27, c[0x0][0x17c], !P0 ;  /* 0x00005f001b007a0c */ /* 0x008fc60004761270 */
[----:B------:R-:W3:Y:S04]  /*c14d0*/  LDL.LU R27, [R1+0x2f4] ;  /* 0x0002f400011b7983 */ /* 0x000ee80000300800 */
[----:B------:R-:W4:Y:S01]  /*c14e0*/  LDL.LU R29, [R1+0x2f8] ;  /* 0x0002f800011d7983 */ /* 0x000f220000300800 */
[----:B--2---:R-:W-:-:S03]  /*c14f0*/  ISETP.LT.AND P2, PT, R24, c[0x0][0x17c], !P0 ;  /* 0x00005f0018007a0c */ /* 0x004fc60004741270 */
[----:B------:R-:W2:Y:S01]  /*c1500*/  LDL.LU R24, [R1+0x2fc] ;  /* 0x0002fc0001187983 */ /* 0x000ea20000300800 */
[----:B-----5:R-:W-:-:S03]  /*c1510*/  ISETP.LT.AND P5, PT, R28, c[0x0][0x17c], !P0 ;  /* 0x00005f001c007a0c */ /* 0x020fc600047a1270 */
[----:B------:R-:W5:Y:S01]  /*c1520*/  LDL.LU R28, [R1+0x300] ;  /* 0x00030000011c7983 */ /* 0x000f620000300800 */
[----:B------:R-:W-:Y:S01]  /*c1530*/  IMAD R3, R20, 0x2, R6 ;  /* 0x0000000214037824 */ /* 0x000fe200078e0206 */
[----:B------:R-:W-:-:S03]  /*c1540*/  ISETP.LT.AND P4, PT, R16, c[0x0][0x17c], !P0 ;  /* 0x00005f0010007a0c */ /* 0x000fc60004781270 */
[----:B------:R-:W-:Y:S01]  /*c1550*/  IMAD R6, R20, 0x2, R3 ;  /* 0x0000000214067824 */ /* 0x000fe200078e0203 */
[C---:B------:R-:W-:Y:S02]  /*c1560*/  LEA R8, P6, R3.reuse, R0, 0x1 ;  /* 0x0000000003087211 */ /* 0x040fe400078c08ff */
[----:B------:R-:W-:Y:S02]  /*c1570*/  ISETP.LT.AND P1, PT, R26, c[0x0][0x17c], !P0 ;  /* 0x00005f001a007a0c */ /* 0x000fe40004721270 */
[----:B------:R-:W5:Y:S01]  /*c1580*/  LDL.LU R26, [R1+0x2c] ;  /* 0x00002c00011a7983 */ /* 0x000f620000300800 */
[----:B------:R-:W-:Y:S02]  /*c1590*/  LEA.HI.X.SX32 R9, R3, R2, 0x1, P6 ;  /* 0x0000000203097211 */ /* 0x000fe400030f0eff */
[----:B0-----:R-:W-:Y:S01]  /*c15a0*/  LEA R4, P6, R6, R0, 0x1 ;  /* 0x0000000006047211 */ /* 0x001fe200078c08ff */
[----:B------:R-:W5:Y:S01]  /*c15b0*/  LDL.LU R13, [R1+0x304] ;  /* 0x00030400010d7983 */ /* 0x000f620000300800 */
[----:B------:R-:W-:Y:S01]  /*c15c0*/  PRMT R10, R25, 0x7632, R10 ;  /* 0x00007632190a7816 */ /* 0x000fe2000000000a */
[----:B------:R-:W-:Y:S01]  /*c15d0*/  IMAD R3, R20, 0x2, R6 ;  /* 0x0000000214037824 */ /* 0x000fe200078e0206 */
[----:B------:R-:W-:Y:S01]  /*c15e0*/  PRMT R14, R14, 0x7632, R14 ;  /* 0x000076320e0e7816 */ /* 0x000fe2000000000e */
[----:B------:R-:W5:Y:S01]  /*c15f0*/  LDL.LU R25, [R1+0xc] ;  /* 0x00000c0001197983 */ /* 0x000f620000300800 */
[----:B------:R-:W-:-:S03]  /*c1600*/  LEA.HI.X.SX32 R5, R6, R2, 0x1, P6 ;  /* 0x0000000206057211 */ /* 0x000fc600030f0eff */
[----:B------:R0:W-:Y:S04]  /*c1610*/  @P4 STG.E.U16 [R8.64], R10 ;  /* 0x0000000a08004986 */ /* 0x0001e8000c101508 */
[----:B------:R1:W-:Y:S01]  /*c1620*/  @P3 STG.E.U16 [R4.64], R14 ;  /* 0x0000000e04003986 */ /* 0x0003e2000c101508 */
[----:B------:R-:W-:Y:S02]  /*c1630*/  PRMT R18, R18, 0x7632, R18 ;  /* 0x0000763212127816 */ /* 0x000fe40000000012 */
[----:B------:R-:W-:Y:S01]  /*c1640*/  PRMT R22, R22, 0x7632, R22 ;  /* 0x0000763216167816 */ /* 0x000fe20000000016 */
[----:B------:R-:W5:Y:S01]  /*c1650*/  LDL.LU R16, [R1+0x308] ;  /* 0x0003080001107983 */ /* 0x000f620000300800 */
[----:B0-----:R-:W-:-:S03]  /*c1660*/  LEA R8, P6, R3, R0, 0x1 ;  /* 0x0000000003087211 */ /* 0x001fc600078c08ff */
[----:B------:R-:W5:Y:S01]  /*c1670*/  LDL.LU R17, [R1+0x30c] ;  /* 0x00030c0001117983 */ /* 0x000f620000300800 */
[----:B-1----:R-:W-:Y:S01]  /*c1680*/  IMAD R5, R20, 0x2, R3 ;  /* 0x0000000214057824 */ /* 0x002fe200078e0203 */
[----:B------:R-:W-:-:S04]  /*c1690*/  LEA.HI.X.SX32 R9, R3, R2, 0x1, P6 ;  /* 0x0000000203097211 */ /* 0x000fc800030f0eff */
[----:B------:R-:W-:Y:S01]  /*c16a0*/  LEA R4, P6, R5, R0, 0x1 ;  /* 0x0000000005047211 */ /* 0x000fe200078c08ff */
[----:B------:R-:W-:-:S03]  /*c16b0*/  IMAD R3, R20, 0x2, R5 ;  /* 0x0000000214037824 */ /* 0x000fc600078e0205 */
[----:B------:R-:W-:Y:S01]  /*c16c0*/  LEA.HI.X.SX32 R5, R5, R2, 0x1, P6 ;  /* 0x0000000205057211 */ /* 0x000fe200030f0eff */
[----:B------:R0:W-:Y:S04]  /*c16d0*/  @P1 STG.E.U16 [R8.64], R18 ;  /* 0x0000001208001986 */ /* 0x0001e8000c101508 */
[----:B------:R1:W-:Y:S01]  /*c16e0*/  @P2 STG.E.U16 [R4.64], R22 ;  /* 0x0000001604002986 */ /* 0x0003e2000c101508 */
[----:B---3--:R-:W-:-:S03]  /*c16f0*/  ISETP.LT.AND P4, PT, R27, c[0x0][0x17c], !P0 ;  /* 0x00005f001b007a0c */ /* 0x008fc60004781270 */
[----:B------:R-:W3:Y:S01]  /*c1700*/  LDL.LU R27, [R1+0x310] ;  /* 0x00031000011b7983 */ /* 0x000ee20000300800 */
[----:B----4-:R-:W-:-:S03]  /*c1710*/  ISETP.LT.AND P3, PT, R29, c[0x0][0x17c], !P0 ;  /* 0x00005f001d007a0c */ /* 0x010fc60004761270 */
[----:B------:R-:W4:Y:S01]  /*c1720*/  LDL.LU R29, [R1+0x1c] ;  /* 0x00001c00011d7983 */ /* 0x000f220000300800 */
[----:B--2---:R-:W-:-:S03]  /*c1730*/  ISETP.LT.AND P1, PT, R24, c[0x0][0x17c], !P0 ;  /* 0x00005f0018007a0c */ /* 0x004fc60004721270 */
[----:B------:R-:W2:Y:S01]  /*c1740*/  LDL.LU R24, [R1+0x314] ;  /* 0x0003140001187983 */ /* 0x000ea20000300800 */
[----:B-----5:R-:W-:-:S03]  /*c1750*/  ISETP.LT.AND P2, PT, R28, c[0x0][0x17c], !P0 ;  /* 0x00005f001c007a0c */ /* 0x020fc60004741270 */
[----:B------:R-:W5:Y:S01]  /*c1760*/  LDL.LU R28, [R1+0x318] ;  /* 0x00031800011c7983 */ /* 0x000f620000300800 */
[C---:B0-----:R-:W-:Y:S01]  /*c1770*/  LEA R8, P6, R3.reuse, R0, 0x1 ;  /* 0x0000000003087211 */ /* 0x041fe200078c08ff */
[C---:B------:R-:W-:Y:S02]  /*c1780*/  IMAD R6, R20.reuse, 0x2, R3 ;  /* 0x0000000214067824 */ /* 0x040fe400078e0203 */
[----:B------:R-:W5:Y:S01]  /*c1790*/  LDL.LU R12, [R1+0x31c] ;  /* 0x00031c00010c7983 */ /* 0x000f620000300800 */
[----:B------:R-:W-:Y:S01]  /*c17a0*/  LEA.HI.X.SX32 R9, R3, R2, 0x1, P6 ;  /* 0x0000000203097211 */ /* 0x000fe200030f0eff */
[----:B------:R-:W-:Y:S01]  /*c17b0*/  IMAD R3, R20, 0x2, R6 ;  /* 0x0000000214037824 */ /* 0x000fe200078e0206 */
[----:B-1----:R-:W-:-:S03]  /*c17c0*/  LEA R4, P6, R6, R0, 0x1 ;  /* 0x0000000006047211 */ /* 0x002fc600078c08ff */
[----:B------:R0:W-:Y:S01]  /*c17d0*/  @P5 STG.E.U16 [R8.64], R26 ;  /* 0x0000001a08005986 */ /* 0x0001e2000c101508 */
[----:B------:R-:W-:Y:S02]  /*c17e0*/  LEA.HI.X.SX32 R5, R6, R2, 0x1, P6 ;  /* 0x0000000206057211 */ /* 0x000fe400030f0eff */
[----:B------:R-:W-:Y:S01]  /*c17f0*/  ISETP.LT.AND P5, PT, R13, c[0x0][0x17c], !P0 ;  /* 0x00005f000d007a0c */ /* 0x000fe200047a1270 */
[----:B------:R-:W-:Y:S02]  /*c1800*/  IMAD R13, R20, 0x2, R3 ;  /* 0x00000002140d7824 */ /* 0x000fe400078e0203 */
[----:B------:R1:W-:Y:S01]  /*c1810*/  @P4 STG.E.U16 [R4.64], R25 ;  /* 0x0000001904004986 */ /* 0x0003e2000c101508 */
[----:B0-----:R-:W-:-:S04]  /*c1820*/  LEA R8, P6, R3, R0, 0x1 ;  /* 0x0000000003087211 */ /* 0x001fc800078c08ff */
[----:B------:R-:W-:Y:S01]  /*c1830*/  LEA.HI.X.SX32 R9, R3, R2, 0x1, P6 ;  /* 0x0000000203097211 */ /* 0x000fe200030f0eff */
[----:B------:R-:W-:Y:S01]  /*c1840*/  IMAD R3, R20, 0x2, R13 ;  /* 0x0000000214037824 */ /* 0x000fe200078e020d */
[----:B-1----:R-:W-:-:S03]  /*c1850*/  LEA R4, P6, R13, R0, 0x1 ;  /* 0x000000000d047211 */ /* 0x002fc600078c08ff */
[----:B------:R0:W-:Y:S01]  /*c1860*/  @P3 STG.E.U16 [R8.64], R7 ;  /* 0x0000000708003986 */ /* 0x0001e2000c101508 */
[----:B------:R-:W-:Y:S01]  /*c1870*/  LEA.HI.X.SX32 R5, R13, R2, 0x1, P6 ;  /* 0x000000020d057211 */ /* 0x000fe200030f0eff */
[----:B------:R-:W-:-:S04]  /*c1880*/  IMAD R13, R20, 0x2, R3 ;  /* 0x00000002140d7824 */ /* 0x000fc800078e0203 */
[----:B------:R1:W-:Y:S01]  /*c1890*/  @P1 STG.E.U16 [R4.64], R11 ;  /* 0x0000000b04001986 */ /* 0x0003e2000c101508 */
[----:B0-----:R-:W-:-:S04]  /*c18a0*/  LEA R8, P6, R3, R0, 0x1 ;  /* 0x0000000003087211 */ /* 0x001fc800078c08ff */
[----:B------:R-:W-:Y:S02]  /*c18b0*/  LEA.HI.X.SX32 R9, R3, R2, 0x1, P6 ;  /* 0x0000000203097211 */ /* 0x000fe400030f0eff */
[C---:B-1----:R-:W-:Y:S02]  /*c18c0*/  LEA R4, P6, R13.reuse, R0, 0x1 ;  /* 0x000000000d047211 */ /* 0x042fe400078c08ff */
[----:B------:R-:W-:Y:S02]  /*c18d0*/  ISETP.LT.AND P4, PT, R16, c[0x0][0x17c], !P0 ;  /* 0x00005f0010007a0c */ /* 0x000fe40004781270 */
[----:B------:R-:W5:Y:S01]  /*c18e0*/  LDL.LU R16, [R1+0x320] ;  /* 0x0003200001107983 */ /* 0x000f620000300800 */
[----:B------:R-:W-:Y:S02]  /*c18f0*/  LEA.HI.X.SX32 R5, R13, R2, 0x1, P6 ;  /* 0x000000020d057211 */ /* 0x000fe400030f0eff */
[----:B---3--:R-:W-:Y:S01]  /*c1900*/  ISETP.LT.AND P1, PT, R27, c[0x0][0x17c], !P0 ;  /* 0x00005f001b007a0c */ /* 0x008fe20004721270 */
[----:B----4-:R0:W-:Y:S04]  /*c1910*/  @P2 STG.E.U16 [R8.64], R29 ;  /* 0x0000001d08002986 */ /* 0x0101e8000c101508 */
[----:B------:R1:W-:Y:S01]  /*c1920*/  @P5 STG.E.U16 [R4.64], R15 ;  /* 0x0000000f04005986 */ /* 0x0003e2000c101508 */
[----:B--2---:R-:W-:-:S03]  /*c1930*/  ISETP.LT.AND P2, PT, R24, c[0x0][0x17c], !P0 ;  /* 0x00005f0018007a0c */ /* 0x004fc60004741270 */
[----:B------:R-:W2:Y:S04]  /*c1940*/  LDL.LU R24, [R1+0x324] ;  /* 0x0003240001187983 */ /* 0x000ea80000300800 */
[----:B------:R-:W3:Y:S01]  /*c1950*/  LDL.LU R27, [R1+0x328] ;  /* 0x00032800011b7983 */ /* 0x000ee20000300800 */
[----:B-----5:R-:W-:-:S03]  /*c1960*/  ISETP.LT.AND P5, PT, R28, c[0x0][0x17c], !P0 ;  /* 0x00005f001c007a0c */ /* 0x020fc600047a1270 */
[----:B------:R-:W4:Y:S01]  /*c1970*/  LDL.LU R28, [R1+0x2b8] ;  /* 0x0002b800011c7983 */ /* 0x000f220000300800 */
[----:B------:R-:W-:Y:S01]  /*c1980*/  IMAD R3, R20, 0x2, R13 ;  /* 0x0000000214037824 */ /* 0x000fe200078e020d */
[----:B------:R-:W-:-:S03]  /*c1990*/  ISETP.LT.AND P3, PT, R17, c[0x0][0x17c], !P0 ;  /* 0x00005f0011007a0c */ /* 0x000fc60004761270 */
[----:B------:R-:W-:Y:S01]  /*c19a0*/  IMAD R13, R20, 0x2, R3 ;  /* 0x00000002140d7824 */ /* 0x000fe200078e0203 */
[----:B0-----:R-:W-:-:S03]  /*c19b0*/  LEA R8, P6, R3, R0, 0x1 ;  /* 0x0000000003087211 */ /* 0x001fc600078c08ff */
[C---:B------:R-:W-:Y:S01]  /*c19c0*/  IMAD R17, R20.reuse, 0x2, R13 ;  /* 0x0000000214117824 */ /* 0x040fe200078e020d */
[----:B------:R-:W-:Y:S02]  /*c19d0*/  LEA.HI.X.SX32 R9, R3, R2, 0x1, P6 ;  /* 0x0000000203097211 */ /* 0x000fe400030f0eff */
[C---:B-1----:R-:W-:Y:S01]  /*c19e0*/  LEA R4, P6, R13.reuse, R0, 0x1 ;  /* 0x000000000d047211 */ /* 0x042fe200078c08ff */
[C---:B------:R-:W-:Y:S02]  /*c19f0*/  IMAD R21, R20.reuse, 0x2, R17 ;  /* 0x0000000214157824 */ /* 0x040fe400078e0211 */
[----:B------:R0:W-:Y:S01]  /*c1a00*/  @P4 STG.E.U16 [R8.64], R19 ;  /* 0x0000001308004986 */ /* 0x0001e2000c101508 */
[----:B------:R-:W-:Y:S01]  /*c1a10*/  LEA.HI.X.SX32 R5, R13, R2, 0x1, P6 ;  /* 0x000000020d057211 */ /* 0x000fe200030f0eff */
[----:B------:R-:W-:-:S04]  /*c1a20*/  IMAD R3, R20, 0x2, R21 ;  /* 0x0000000214037824 */ /* 0x000fc800078e0215 */
[----:B------:R-:W-:Y:S01]  /*c1a30*/  IMAD R13, R20, 0x2, R3 ;  /* 0x00000002140d7824 */ /* 0x000fe200078e0203 */
[----:B------:R1:W-:Y:S01]  /*c1a40*/  @P3 STG.E.U16 [R4.64], R23 ;  /* 0x0000001704003986 */ /* 0x0003e2000c101508 */
[----:B0-----:R-:W-:-:S04]  /*c1a50*/  LEA R8, P6, R17, R0, 0x1 ;  /* 0x0000000011087211 */ /* 0x001fc800078c08ff */
[----:B------:R-:W-:Y:S01]  /*c1a60*/  LEA.HI.X.SX32 R9, R17, R2, 0x1, P6 ;  /* 0x0000000211097211 */ /* 0x000fe200030f0eff */
[----:B------:R-:W-:Y:S01]  /*c1a70*/  IMAD R17, R20, 0x2, R13 ;  /* 0x0000000214117824 */ /* 0x000fe200078e020d */
[C---:B-1----:R-:W-:Y:S02]  /*c1a80*/  LEA R4, P6, R21.reuse, R0, 0x1 ;  /* 0x0000000015047211 */ /* 0x042fe400078c08ff */
[----:B------:R-:W-:Y:S02]  /*c1a90*/  PRMT R6, R26, 0x7632, R6 ;  /* 0x000076321a067816 */ /* 0x000fe40000000006 */
[----:B------:R-:W-:Y:S01]  /*c1aa0*/  LEA.HI.X.SX32 R5, R21, R2, 0x1, P6 ;  /* 0x0000000215057211 */ /* 0x000fe200030f0eff */
[C---:B------:R-:W-:Y:S01]  /*c1ab0*/  IMAD R21, R20.reuse, 0x2, R17 ;  /* 0x0000000214157824 */ /* 0x040fe200078e0211 */
[----:B------:R-:W-:Y:S01]  /*c1ac0*/  PRMT R7, R25, 0x7632, R7 ;  /* 0x0000763219077816 */ /* 0x000fe20000000007 */
[----:B------:R0:W-:Y:S02]  /*c1ad0*/  @P1 STG.E.U16 [R8.64], R6 ;  /* 0x0000000608001986 */ /* 0x0001e4000c101508 */
[----:B------:R-:W-:-:S02]  /*c1ae0*/  IMAD R25, R20, 0x2, R21 ;  /* 0x0000000214197824 */ /* 0x000fc400078e0215 */
[----:B------:R1:W-:Y:S01]  /*c1af0*/  @P2 STG.E.U16 [R4.64], R7 ;  /* 0x0000000704002986 */ /* 0x0003e2000c101508 */
[----:B0-----:R-:W-:-:S04]  /*c1b00*/  LEA R8, P1, R3, R0, 0x1 ;  /* 0x0000000003087211 */ /* 0x001fc800078208ff */
[----:B------:R-:W-:Y:S01]  /*c1b10*/  LEA.HI.X.SX32 R9, R3, R2, 0x1, P1 ;  /* 0x0000000203097211 */ /* 0x000fe200008f0eff */
[----:B------:R-:W-:Y:S01]  /*c1b20*/  IMAD R3, R20, 0x2, R25 ;  /* 0x0000000214037824 */ /* 0x000fe200078e0219 */
[-C--:B-1----:R-:W-:Y:S02]  /*c1b30*/  LEA R4, P1, R17, R0.reuse, 0x1 ;  /* 0x0000000011047211 */ /* 0x082fe400078208ff */
[----:B------:R-:W-:Y:S02]  /*c1b40*/  ISETP.LT.AND P4, PT, R12, c[0x0][0x17c], !P0 ;  /* 0x00005f000c007a0c */ /* 0x000fe40004781270 */
[----:B------:R-:W-:Y:S02]  /*c1b50*/  ISETP.LT.AND P3, PT, R16, c[0x0][0x17c], !P0 ;  /* 0x00005f0010007a0c */ /* 0x000fe40004761270 */
[----:B------:R-:W-:Y:S02]  /*c1b60*/  LEA R12, P2, R13, R0, 0x1 ;  /* 0x000000000d0c7211 */ /* 0x000fe400078408ff */
[----:B------:R-:W-:-:S02]  /*c1b70*/  LEA.HI.X.SX32 R5, R17, R2, 0x1, P1 ;  /* 0x0000000211057211 */ /* 0x000fc400008f0eff */
[-C--:B------:R-:W-:Y:S02]  /*c1b80*/  LEA R16, P1, R3, R0.reuse, 0x1 ;  /* 0x0000000003107211 */ /* 0x080fe400078208ff */
[----:B------:R-:W-:Y:S02]  /*c1b90*/  LEA R20, P6, R21, R0, 0x1 ;  /* 0x0000000015147211 */ /* 0x000fe400078c08ff */
[-C--:B------:R-:W-:Y:S02]  /*c1ba0*/  LEA.HI.X.SX32 R13, R13, R2.reuse, 0x1, P2 ;  /* 0x000000020d0d7211 */ /* 0x080fe400010f0eff */
[-C--:B------:R-:W-:Y:S02]  /*c1bb0*/  LEA.HI.X.SX32 R17, R3, R2.reuse, 0x1, P1 ;  /* 0x0000000203117211 */ /* 0x080fe400008f0eff */
[----:B------:R-:W-:Y:S02]  /*c1bc0*/  LEA.HI.X.SX32 R21, R21, R2, 0x1, P6 ;  /* 0x0000000215157211 */ /* 0x000fe400030f0eff */
[----:B------:R-:W-:-:S02]  /*c1bd0*/  PRMT R7, R7, 0x7632, R7 ;  /* 0x0000763207077816 */ /* 0x000fc40000000007 */
[----:B------:R-:W-:Y:S02]  /*c1be0*/  PRMT R6, R11, 0x7632, R6 ;  /* 0x000076320b067816 */ /* 0x000fe40000000006 */
[----:B------:R-:W-:Y:S01]  /*c1bf0*/  PRMT R10, R15, 0x7632, R10 ;  /* 0x000076320f0a7816 */ /* 0x000fe2000000000a */
[----:B------:R0:W-:Y:S01]  /*c1c00*/  @P5 STG.E.U16 [R8.64], R7 ;  /* 0x0000000708005986 */ /* 0x0001e2000c101508 */
[----:B------:R-:W-:-:S03]  /*c1c10*/  PRMT R19, R19, 0x7632, R19 ;  /* 0x0000763213137816 */ /* 0x000fc60000000013 */
[----:B------:R0:W-:Y:S01]  /*c1c20*/  @P4 STG.E.U16 [R12.64], R6 ;  /* 0x000000060c004986 */ /* 0x0001e2000c101508 */
[----:B--2---:R-:W-:Y:S02]  /*c1c30*/  ISETP.LT.AND P2, PT, R24, c[0x0][0x17c], !P0 ;  /* 0x00005f0018007a0c */ /* 0x004fe40004741270 */
[----:B------:R-:W-:Y:S02]  /*c1c40*/  LEA R24, P6, R25, R0, 0x1 ;  /* 0x0000000019187211 */ /* 0x000fe400078c08ff */
[----:B---3--:R-:W-:Y:S02]  /*c1c50*/  ISETP.LT.AND P1, PT, R27, c[0x0][0x17c], !P0 ;  /* 0x00005f001b007a0c */ /* 0x008fe40004721270 */
[----:B----4-:R-:W-:Y:S02]  /*c1c60*/  ISETP.LT.AND P0, PT, R28, c[0x0][0x17c], !P0 ;  /* 0x00005f001c007a0c */ /* 0x010fe40004701270 */
[----:B------:R-:W-:Y:S02]  /*c1c70*/  LEA.HI.X.SX32 R25, R25, R2, 0x1, P6 ;  /* 0x0000000219197211 */ /* 0x000fe400030f0eff */
[----:B------:R-:W-:-:S05]  /*c1c80*/  PRMT R2, R29, 0x7632, R2 ;  /* 0x000076321d027816 */ /* 0x000fca0000000002 */
[----:B------:R0:W-:Y:S04]  /*c1c90*/  @P3 STG.E.U16 [R4.64], R2 ;  /* 0x0000000204003986 */ /* 0x0001e8000c101508 */
[----:B------:R0:W-:Y:S04]  /*c1ca0*/  @P2 STG.E.U16 [R20.64], R10 ;  /* 0x0000000a14002986 */ /* 0x0001e8000c101508 */
[----:B------:R0:W-:Y:S01]  /*c1cb0*/  @P1 STG.E.U16 [R24.64], R19 ;  /* 0x0000001318001986 */ /* 0x0001e2000c101508 */
[----:B------:R-:W-:Y:S05]  /*c1cc0*/  @!P0 EXIT ;  /* 0x000000000000894d */ /* 0x000fea0003800000 */
[----:B0-----:R-:W-:-:S05]  /*c1cd0*/  PRMT R8, R23, 0x7632, R8 ;  /* 0x0000763217087816 */ /* 0x001fca0000000008 */
[----:B------:R-:W-:Y:S01]  /*c1ce0*/  STG.E.U16 [R16.64], R8 ;  /* 0x0000000810007986 */ /* 0x000fe2000c101508 */
[----:B------:R-:W-:Y:S05]  /*c1cf0*/  EXIT ;  /* 0x000000000000794d */ /* 0x000fea0003800000 */
.L_x_4:
[----:B------:R-:W-:-:S00]  /*c1d00*/  BRA `(.L_x_4) ;  /* 0xfffffff000007947 */ /* 0x000fc0000383ffff */
[----:B------:R-:W-:-:S00]  /*c1d10*/  NOP ;  /* 0x0000000000007918 */ /* 0x000fc00000000000 */
        /* <DEDUP_REMOVED lines=14> */
.L_x_5:


//--------------------- .nv.shared.matmul_kernel  --------------------------
	.section	.nv.shared.matmul_kernel,"aw",@nobits
	.sectionflags	@""
	.align	16
